//
// Generated by NVIDIA NVVM Compiler
//
// Compiler Build ID: CL-36424714
// Cuda compilation tools, release 13.0, V13.0.88
// Based on NVVM 20.0.0
//

.version 9.0
.target sm_100
.address_size 64

	// .globl	_Z9RF_kernelPfiiiiiS_

.visible .entry _Z9RF_kernelPfiiiiiS_(
	.param .u64 .ptr .align 1 _Z9RF_kernelPfiiiiiS__param_0,
	.param .u32 _Z9RF_kernelPfiiiiiS__param_1,
	.param .u32 _Z9RF_kernelPfiiiiiS__param_2,
	.param .u32 _Z9RF_kernelPfiiiiiS__param_3,
	.param .u32 _Z9RF_kernelPfiiiiiS__param_4,
	.param .u32 _Z9RF_kernelPfiiiiiS__param_5,
	.param .u64 .ptr .align 1 _Z9RF_kernelPfiiiiiS__param_6
)
{
	.reg .pred 	%p<5120>;
	.reg .b32 	%r<9737>;
	.reg .b32 	%f<4095>;
	.reg .b64 	%rd<10>;

	ld.param.u32 	%r5, [_Z9RF_kernelPfiiiiiS__param_1];
	mov.u32 	%r6, %ctaid.x;
	mov.u32 	%r7, %ntid.x;
	mov.u32 	%r8, %tid.x;
	mad.lo.s32 	%r9, %r6, %r7, %r8;
	setp.ge.s32 	%p1, %r9, %r5;
	@%p1 bra 	$L__BB0_2;
	ld.param.u64 	%rd9, [_Z9RF_kernelPfiiiiiS__param_6];
	ld.param.u32 	%r9736, [_Z9RF_kernelPfiiiiiS__param_5];
	ld.param.u32 	%r9735, [_Z9RF_kernelPfiiiiiS__param_4];
	ld.param.u32 	%r9734, [_Z9RF_kernelPfiiiiiS__param_3];
	ld.param.u32 	%r9733, [_Z9RF_kernelPfiiiiiS__param_2];
	ld.param.u64 	%rd8, [_Z9RF_kernelPfiiiiiS__param_0];
	cvta.to.global.u64 	%rd3, %rd8;
	cvta.to.global.u64 	%rd4, %rd9;
	mov.u32 	%r10, %ctaid.x;
	mov.u32 	%r11, %ntid.x;
	mov.u32 	%r12, %tid.x;
	mad.lo.s32 	%r13, %r10, %r11, %r12;
	mul.wide.s32 	%rd5, %r13, 4;
	add.s64 	%rd6, %rd3, %rd5;
	ld.global.f32 	%f1, [%rd6];
	add.s32 	%r14, %r9733, 1;
	cvt.rn.f32.s32 	%f2, %r14;
	setp.leu.f32 	%p2, %f1, %f2;
	add.s32 	%r15, %r9733, 2;
	cvt.rn.f32.s32 	%f3, %r15;
	setp.gt.f32 	%p3, %f1, %f3;
	selp.b32 	%r16, 3, 2, %p3;
	selp.b32 	%r17, 0, %r16, %p2;
	cvt.rn.f32.s32 	%f4, %r9733;
	setp.gt.f32 	%p4, %f1, %f4;
	and.pred  	%p5, %p2, %p4;
	selp.u32 	%r18, 1, 0, %p5;
	add.s32 	%r19, %r17, %r18;
	add.s32 	%r20, %r9733, 5;
	cvt.rn.f32.s32 	%f5, %r20;
	setp.leu.f32 	%p6, %f1, %f5;
	add.s32 	%r21, %r9733, 6;
	cvt.rn.f32.s32 	%f6, %r21;
	setp.gt.f32 	%p7, %f1, %f6;
	selp.b32 	%r22, 3, 2, %p7;
	selp.b32 	%r23, 0, %r22, %p6;
	add.s32 	%r24, %r9733, 4;
	cvt.rn.f32.s32 	%f7, %r24;
	setp.gt.f32 	%p8, %f1, %f7;
	add.s32 	%r25, %r9733, 9;
	cvt.rn.f32.s32 	%f8, %r25;
	setp.leu.f32 	%p9, %f1, %f8;
	add.s32 	%r26, %r9733, 10;
	cvt.rn.f32.s32 	%f9, %r26;
	setp.gt.f32 	%p10, %f1, %f9;
	selp.b32 	%r27, 3, 2, %p10;
	selp.b32 	%r28, 0, %r27, %p9;
	add.s32 	%r29, %r9733, 8;
	cvt.rn.f32.s32 	%f10, %r29;
	setp.gt.f32 	%p11, %f1, %f10;
	and.pred  	%p12, %p9, %p11;
	selp.u32 	%r30, 1, 0, %p12;
	add.s32 	%r31, %r28, %r30;
	add.s32 	%r32, %r9733, 13;
	cvt.rn.f32.s32 	%f11, %r32;
	setp.leu.f32 	%p13, %f1, %f11;
	add.s32 	%r33, %r9733, 14;
	cvt.rn.f32.s32 	%f12, %r33;
	setp.gt.f32 	%p14, %f1, %f12;
	add.s32 	%r34, %r9733, 12;
	cvt.rn.f32.s32 	%f13, %r34;
	setp.gt.f32 	%p15, %f1, %f13;
	and.pred  	%p16, %p13, %p15;
	selp.u32 	%r35, 1, 0, %p16;
	add.s32 	%r36, %r9733, 17;
	cvt.rn.f32.s32 	%f14, %r36;
	setp.leu.f32 	%p17, %f1, %f14;
	add.s32 	%r37, %r9733, 18;
	cvt.rn.f32.s32 	%f15, %r37;
	setp.gt.f32 	%p18, %f1, %f15;
	selp.b32 	%r38, 3, 2, %p18;
	selp.b32 	%r39, 0, %r38, %p17;
	add.s32 	%r40, %r9733, 16;
	cvt.rn.f32.s32 	%f16, %r40;
	setp.gt.f32 	%p19, %f1, %f16;
	and.pred  	%p20, %p17, %p19;
	selp.u32 	%r41, 1, 0, %p20;
	add.s32 	%r42, %r39, %r41;
	add.s32 	%r43, %r9733, 21;
	cvt.rn.f32.s32 	%f17, %r43;
	setp.leu.f32 	%p21, %f1, %f17;
	add.s32 	%r44, %r9733, 22;
	cvt.rn.f32.s32 	%f18, %r44;
	setp.gt.f32 	%p22, %f1, %f18;
	add.s32 	%r45, %r9733, 20;
	cvt.rn.f32.s32 	%f19, %r45;
	setp.gt.f32 	%p23, %f1, %f19;
	and.pred  	%p24, %p21, %p23;
	selp.u32 	%r46, 1, 0, %p24;
	add.s32 	%r47, %r9733, 25;
	cvt.rn.f32.s32 	%f20, %r47;
	setp.leu.f32 	%p25, %f1, %f20;
	add.s32 	%r48, %r9733, 26;
	cvt.rn.f32.s32 	%f21, %r48;
	setp.gt.f32 	%p26, %f1, %f21;
	selp.b32 	%r49, 3, 2, %p26;
	selp.b32 	%r50, 0, %r49, %p25;
	add.s32 	%r51, %r9733, 24;
	cvt.rn.f32.s32 	%f22, %r51;
	setp.gt.f32 	%p27, %f1, %f22;
	and.pred  	%p28, %p25, %p27;
	selp.u32 	%r52, 1, 0, %p28;
	add.s32 	%r53, %r50, %r52;
	add.s32 	%r54, %r9733, 29;
	cvt.rn.f32.s32 	%f23, %r54;
	setp.leu.f32 	%p29, %f1, %f23;
	add.s32 	%r55, %r9733, 30;
	cvt.rn.f32.s32 	%f24, %r55;
	setp.gt.f32 	%p30, %f1, %f24;
	add.s32 	%r56, %r9733, 28;
	cvt.rn.f32.s32 	%f25, %r56;
	setp.gt.f32 	%p31, %f1, %f25;
	and.pred  	%p32, %p29, %p31;
	selp.u32 	%r57, 1, 0, %p32;
	add.s32 	%r58, %r9733, 33;
	cvt.rn.f32.s32 	%f26, %r58;
	setp.leu.f32 	%p33, %f1, %f26;
	add.s32 	%r59, %r9733, 34;
	cvt.rn.f32.s32 	%f27, %r59;
	setp.gt.f32 	%p34, %f1, %f27;
	selp.b32 	%r60, 3, 2, %p34;
	selp.b32 	%r61, 0, %r60, %p33;
	add.s32 	%r62, %r9733, 32;
	cvt.rn.f32.s32 	%f28, %r62;
	setp.gt.f32 	%p35, %f1, %f28;
	and.pred  	%p36, %p33, %p35;
	selp.u32 	%r63, 1, 0, %p36;
	add.s32 	%r64, %r61, %r63;
	add.s32 	%r65, %r9733, 37;
	cvt.rn.f32.s32 	%f29, %r65;
	setp.leu.f32 	%p37, %f1, %f29;
	add.s32 	%r66, %r9733, 38;
	cvt.rn.f32.s32 	%f30, %r66;
	setp.gt.f32 	%p38, %f1, %f30;
	add.s32 	%r67, %r9733, 36;
	cvt.rn.f32.s32 	%f31, %r67;
	setp.gt.f32 	%p39, %f1, %f31;
	and.pred  	%p40, %p37, %p39;
	selp.u32 	%r68, 1, 0, %p40;
	add.s32 	%r69, %r9733, 41;
	cvt.rn.f32.s32 	%f32, %r69;
	setp.leu.f32 	%p41, %f1, %f32;
	add.s32 	%r70, %r9733, 42;
	cvt.rn.f32.s32 	%f33, %r70;
	setp.gt.f32 	%p42, %f1, %f33;
	selp.b32 	%r71, 3, 2, %p42;
	selp.b32 	%r72, 0, %r71, %p41;
	add.s32 	%r73, %r9733, 40;
	cvt.rn.f32.s32 	%f34, %r73;
	setp.gt.f32 	%p43, %f1, %f34;
	and.pred  	%p44, %p41, %p43;
	selp.u32 	%r74, 1, 0, %p44;
	add.s32 	%r75, %r72, %r74;
	add.s32 	%r76, %r9733, 45;
	cvt.rn.f32.s32 	%f35, %r76;
	setp.leu.f32 	%p45, %f1, %f35;
	add.s32 	%r77, %r9733, 46;
	cvt.rn.f32.s32 	%f36, %r77;
	setp.gt.f32 	%p46, %f1, %f36;
	add.s32 	%r78, %r9733, 44;
	cvt.rn.f32.s32 	%f37, %r78;
	setp.gt.f32 	%p47, %f1, %f37;
	and.pred  	%p48, %p45, %p47;
	selp.u32 	%r79, 1, 0, %p48;
	add.s32 	%r80, %r9733, 49;
	cvt.rn.f32.s32 	%f38, %r80;
	setp.leu.f32 	%p49, %f1, %f38;
	add.s32 	%r81, %r9733, 50;
	cvt.rn.f32.s32 	%f39, %r81;
	setp.gt.f32 	%p50, %f1, %f39;
	selp.b32 	%r82, 3, 2, %p50;
	selp.b32 	%r83, 0, %r82, %p49;
	add.s32 	%r84, %r9733, 48;
	cvt.rn.f32.s32 	%f40, %r84;
	setp.gt.f32 	%p51, %f1, %f40;
	and.pred  	%p52, %p49, %p51;
	selp.u32 	%r85, 1, 0, %p52;
	add.s32 	%r86, %r83, %r85;
	add.s32 	%r87, %r9733, 53;
	cvt.rn.f32.s32 	%f41, %r87;
	setp.leu.f32 	%p53, %f1, %f41;
	add.s32 	%r88, %r9733, 54;
	cvt.rn.f32.s32 	%f42, %r88;
	setp.gt.f32 	%p54, %f1, %f42;
	add.s32 	%r89, %r9733, 52;
	cvt.rn.f32.s32 	%f43, %r89;
	setp.gt.f32 	%p55, %f1, %f43;
	and.pred  	%p56, %p53, %p55;
	selp.u32 	%r90, 1, 0, %p56;
	add.s32 	%r91, %r9733, 57;
	cvt.rn.f32.s32 	%f44, %r91;
	setp.leu.f32 	%p57, %f1, %f44;
	add.s32 	%r92, %r9733, 58;
	cvt.rn.f32.s32 	%f45, %r92;
	setp.gt.f32 	%p58, %f1, %f45;
	selp.b32 	%r93, 3, 2, %p58;
	selp.b32 	%r94, 0, %r93, %p57;
	add.s32 	%r95, %r9733, 56;
	cvt.rn.f32.s32 	%f46, %r95;
	setp.gt.f32 	%p59, %f1, %f46;
	and.pred  	%p60, %p57, %p59;
	selp.u32 	%r96, 1, 0, %p60;
	add.s32 	%r97, %r94, %r96;
	add.s32 	%r98, %r9733, 61;
	cvt.rn.f32.s32 	%f47, %r98;
	setp.leu.f32 	%p61, %f1, %f47;
	add.s32 	%r99, %r9733, 62;
	cvt.rn.f32.s32 	%f48, %r99;
	setp.gt.f32 	%p62, %f1, %f48;
	add.s32 	%r100, %r9733, 60;
	cvt.rn.f32.s32 	%f49, %r100;
	setp.gt.f32 	%p63, %f1, %f49;
	and.pred  	%p64, %p61, %p63;
	selp.u32 	%r101, 1, 0, %p64;
	add.s32 	%r102, %r9733, 65;
	cvt.rn.f32.s32 	%f50, %r102;
	setp.leu.f32 	%p65, %f1, %f50;
	add.s32 	%r103, %r9733, 66;
	cvt.rn.f32.s32 	%f51, %r103;
	setp.gt.f32 	%p66, %f1, %f51;
	selp.b32 	%r104, 3, 2, %p66;
	selp.b32 	%r105, 0, %r104, %p65;
	add.s32 	%r106, %r9733, 64;
	cvt.rn.f32.s32 	%f52, %r106;
	setp.gt.f32 	%p67, %f1, %f52;
	and.pred  	%p68, %p65, %p67;
	selp.u32 	%r107, 1, 0, %p68;
	add.s32 	%r108, %r105, %r107;
	add.s32 	%r109, %r9733, 69;
	cvt.rn.f32.s32 	%f53, %r109;
	setp.leu.f32 	%p69, %f1, %f53;
	add.s32 	%r110, %r9733, 70;
	cvt.rn.f32.s32 	%f54, %r110;
	setp.gt.f32 	%p70, %f1, %f54;
	add.s32 	%r111, %r9733, 68;
	cvt.rn.f32.s32 	%f55, %r111;
	setp.gt.f32 	%p71, %f1, %f55;
	and.pred  	%p72, %p69, %p71;
	selp.u32 	%r112, 1, 0, %p72;
	add.s32 	%r113, %r9733, 73;
	cvt.rn.f32.s32 	%f56, %r113;
	setp.leu.f32 	%p73, %f1, %f56;
	add.s32 	%r114, %r9733, 74;
	cvt.rn.f32.s32 	%f57, %r114;
	setp.gt.f32 	%p74, %f1, %f57;
	selp.b32 	%r115, 3, 2, %p74;
	selp.b32 	%r116, 0, %r115, %p73;
	add.s32 	%r117, %r9733, 72;
	cvt.rn.f32.s32 	%f58, %r117;
	setp.gt.f32 	%p75, %f1, %f58;
	and.pred  	%p76, %p73, %p75;
	selp.u32 	%r118, 1, 0, %p76;
	add.s32 	%r119, %r116, %r118;
	add.s32 	%r120, %r9733, 77;
	cvt.rn.f32.s32 	%f59, %r120;
	setp.leu.f32 	%p77, %f1, %f59;
	add.s32 	%r121, %r9733, 78;
	cvt.rn.f32.s32 	%f60, %r121;
	setp.gt.f32 	%p78, %f1, %f60;
	add.s32 	%r122, %r9733, 76;
	cvt.rn.f32.s32 	%f61, %r122;
	setp.gt.f32 	%p79, %f1, %f61;
	and.pred  	%p80, %p77, %p79;
	selp.u32 	%r123, 1, 0, %p80;
	add.s32 	%r124, %r9733, 81;
	cvt.rn.f32.s32 	%f62, %r124;
	setp.leu.f32 	%p81, %f1, %f62;
	add.s32 	%r125, %r9733, 82;
	cvt.rn.f32.s32 	%f63, %r125;
	setp.gt.f32 	%p82, %f1, %f63;
	selp.b32 	%r126, 3, 2, %p82;
	selp.b32 	%r127, 0, %r126, %p81;
	add.s32 	%r128, %r9733, 80;
	cvt.rn.f32.s32 	%f64, %r128;
	setp.gt.f32 	%p83, %f1, %f64;
	and.pred  	%p84, %p81, %p83;
	selp.u32 	%r129, 1, 0, %p84;
	add.s32 	%r130, %r127, %r129;
	add.s32 	%r131, %r9733, 85;
	cvt.rn.f32.s32 	%f65, %r131;
	setp.leu.f32 	%p85, %f1, %f65;
	add.s32 	%r132, %r9733, 86;
	cvt.rn.f32.s32 	%f66, %r132;
	setp.gt.f32 	%p86, %f1, %f66;
	add.s32 	%r133, %r9733, 84;
	cvt.rn.f32.s32 	%f67, %r133;
	setp.gt.f32 	%p87, %f1, %f67;
	and.pred  	%p88, %p85, %p87;
	selp.u32 	%r134, 1, 0, %p88;
	add.s32 	%r135, %r9733, 89;
	cvt.rn.f32.s32 	%f68, %r135;
	setp.leu.f32 	%p89, %f1, %f68;
	add.s32 	%r136, %r9733, 90;
	cvt.rn.f32.s32 	%f69, %r136;
	setp.gt.f32 	%p90, %f1, %f69;
	selp.b32 	%r137, 3, 2, %p90;
	selp.b32 	%r138, 0, %r137, %p89;
	add.s32 	%r139, %r9733, 88;
	cvt.rn.f32.s32 	%f70, %r139;
	setp.gt.f32 	%p91, %f1, %f70;
	and.pred  	%p92, %p89, %p91;
	selp.u32 	%r140, 1, 0, %p92;
	add.s32 	%r141, %r138, %r140;
	add.s32 	%r142, %r9733, 93;
	cvt.rn.f32.s32 	%f71, %r142;
	setp.leu.f32 	%p93, %f1, %f71;
	add.s32 	%r143, %r9733, 94;
	cvt.rn.f32.s32 	%f72, %r143;
	setp.gt.f32 	%p94, %f1, %f72;
	add.s32 	%r144, %r9733, 92;
	cvt.rn.f32.s32 	%f73, %r144;
	setp.gt.f32 	%p95, %f1, %f73;
	and.pred  	%p96, %p93, %p95;
	selp.u32 	%r145, 1, 0, %p96;
	add.s32 	%r146, %r9733, 97;
	cvt.rn.f32.s32 	%f74, %r146;
	setp.leu.f32 	%p97, %f1, %f74;
	add.s32 	%r147, %r9733, 98;
	cvt.rn.f32.s32 	%f75, %r147;
	setp.gt.f32 	%p98, %f1, %f75;
	selp.b32 	%r148, 3, 2, %p98;
	selp.b32 	%r149, 0, %r148, %p97;
	add.s32 	%r150, %r9733, 96;
	cvt.rn.f32.s32 	%f76, %r150;
	setp.gt.f32 	%p99, %f1, %f76;
	and.pred  	%p100, %p97, %p99;
	selp.u32 	%r151, 1, 0, %p100;
	add.s32 	%r152, %r149, %r151;
	add.s32 	%r153, %r9733, 101;
	cvt.rn.f32.s32 	%f77, %r153;
	setp.leu.f32 	%p101, %f1, %f77;
	add.s32 	%r154, %r9733, 102;
	cvt.rn.f32.s32 	%f78, %r154;
	setp.gt.f32 	%p102, %f1, %f78;
	add.s32 	%r155, %r9733, 100;
	cvt.rn.f32.s32 	%f79, %r155;
	setp.gt.f32 	%p103, %f1, %f79;
	and.pred  	%p104, %p101, %p103;
	selp.u32 	%r156, 1, 0, %p104;
	add.s32 	%r157, %r9733, 105;
	cvt.rn.f32.s32 	%f80, %r157;
	setp.leu.f32 	%p105, %f1, %f80;
	add.s32 	%r158, %r9733, 106;
	cvt.rn.f32.s32 	%f81, %r158;
	setp.gt.f32 	%p106, %f1, %f81;
	selp.b32 	%r159, 3, 2, %p106;
	selp.b32 	%r160, 0, %r159, %p105;
	add.s32 	%r161, %r9733, 104;
	cvt.rn.f32.s32 	%f82, %r161;
	setp.gt.f32 	%p107, %f1, %f82;
	and.pred  	%p108, %p105, %p107;
	selp.u32 	%r162, 1, 0, %p108;
	add.s32 	%r163, %r160, %r162;
	add.s32 	%r164, %r9733, 109;
	cvt.rn.f32.s32 	%f83, %r164;
	setp.leu.f32 	%p109, %f1, %f83;
	add.s32 	%r165, %r9733, 110;
	cvt.rn.f32.s32 	%f84, %r165;
	setp.gt.f32 	%p110, %f1, %f84;
	add.s32 	%r166, %r9733, 108;
	cvt.rn.f32.s32 	%f85, %r166;
	setp.gt.f32 	%p111, %f1, %f85;
	and.pred  	%p112, %p109, %p111;
	selp.u32 	%r167, 1, 0, %p112;
	add.s32 	%r168, %r9733, 113;
	cvt.rn.f32.s32 	%f86, %r168;
	setp.leu.f32 	%p113, %f1, %f86;
	add.s32 	%r169, %r9733, 114;
	cvt.rn.f32.s32 	%f87, %r169;
	setp.gt.f32 	%p114, %f1, %f87;
	selp.b32 	%r170, 3, 2, %p114;
	selp.b32 	%r171, 0, %r170, %p113;
	add.s32 	%r172, %r9733, 112;
	cvt.rn.f32.s32 	%f88, %r172;
	setp.gt.f32 	%p115, %f1, %f88;
	and.pred  	%p116, %p113, %p115;
	selp.u32 	%r173, 1, 0, %p116;
	add.s32 	%r174, %r171, %r173;
	add.s32 	%r175, %r9733, 117;
	cvt.rn.f32.s32 	%f89, %r175;
	setp.leu.f32 	%p117, %f1, %f89;
	add.s32 	%r176, %r9733, 118;
	cvt.rn.f32.s32 	%f90, %r176;
	setp.gt.f32 	%p118, %f1, %f90;
	add.s32 	%r177, %r9733, 116;
	cvt.rn.f32.s32 	%f91, %r177;
	setp.gt.f32 	%p119, %f1, %f91;
	and.pred  	%p120, %p117, %p119;
	selp.u32 	%r178, 1, 0, %p120;
	add.s32 	%r179, %r9733, 121;
	cvt.rn.f32.s32 	%f92, %r179;
	setp.leu.f32 	%p121, %f1, %f92;
	add.s32 	%r180, %r9733, 122;
	cvt.rn.f32.s32 	%f93, %r180;
	setp.gt.f32 	%p122, %f1, %f93;
	selp.b32 	%r181, 3, 2, %p122;
	selp.b32 	%r182, 0, %r181, %p121;
	add.s32 	%r183, %r9733, 120;
	cvt.rn.f32.s32 	%f94, %r183;
	setp.gt.f32 	%p123, %f1, %f94;
	and.pred  	%p124, %p121, %p123;
	selp.u32 	%r184, 1, 0, %p124;
	add.s32 	%r185, %r182, %r184;
	add.s32 	%r186, %r9733, 125;
	cvt.rn.f32.s32 	%f95, %r186;
	setp.leu.f32 	%p125, %f1, %f95;
	add.s32 	%r187, %r9733, 126;
	cvt.rn.f32.s32 	%f96, %r187;
	setp.gt.f32 	%p126, %f1, %f96;
	add.s32 	%r188, %r9733, 124;
	cvt.rn.f32.s32 	%f97, %r188;
	setp.gt.f32 	%p127, %f1, %f97;
	and.pred  	%p128, %p125, %p127;
	selp.u32 	%r189, 1, 0, %p128;
	add.s32 	%r190, %r9733, 129;
	cvt.rn.f32.s32 	%f98, %r190;
	setp.leu.f32 	%p129, %f1, %f98;
	add.s32 	%r191, %r9733, 130;
	cvt.rn.f32.s32 	%f99, %r191;
	setp.gt.f32 	%p130, %f1, %f99;
	selp.b32 	%r192, 3, 2, %p130;
	selp.b32 	%r193, 0, %r192, %p129;
	add.s32 	%r194, %r9733, 128;
	cvt.rn.f32.s32 	%f100, %r194;
	setp.gt.f32 	%p131, %f1, %f100;
	and.pred  	%p132, %p129, %p131;
	selp.u32 	%r195, 1, 0, %p132;
	add.s32 	%r196, %r193, %r195;
	add.s32 	%r197, %r9733, 133;
	cvt.rn.f32.s32 	%f101, %r197;
	setp.leu.f32 	%p133, %f1, %f101;
	add.s32 	%r198, %r9733, 134;
	cvt.rn.f32.s32 	%f102, %r198;
	setp.gt.f32 	%p134, %f1, %f102;
	add.s32 	%r199, %r9733, 132;
	cvt.rn.f32.s32 	%f103, %r199;
	setp.gt.f32 	%p135, %f1, %f103;
	and.pred  	%p136, %p133, %p135;
	selp.u32 	%r200, 1, 0, %p136;
	add.s32 	%r201, %r9733, 137;
	cvt.rn.f32.s32 	%f104, %r201;
	setp.leu.f32 	%p137, %f1, %f104;
	add.s32 	%r202, %r9733, 138;
	cvt.rn.f32.s32 	%f105, %r202;
	setp.gt.f32 	%p138, %f1, %f105;
	selp.b32 	%r203, 3, 2, %p138;
	selp.b32 	%r204, 0, %r203, %p137;
	add.s32 	%r205, %r9733, 136;
	cvt.rn.f32.s32 	%f106, %r205;
	setp.gt.f32 	%p139, %f1, %f106;
	and.pred  	%p140, %p137, %p139;
	selp.u32 	%r206, 1, 0, %p140;
	add.s32 	%r207, %r204, %r206;
	add.s32 	%r208, %r9733, 141;
	cvt.rn.f32.s32 	%f107, %r208;
	setp.leu.f32 	%p141, %f1, %f107;
	add.s32 	%r209, %r9733, 142;
	cvt.rn.f32.s32 	%f108, %r209;
	setp.gt.f32 	%p142, %f1, %f108;
	add.s32 	%r210, %r9733, 140;
	cvt.rn.f32.s32 	%f109, %r210;
	setp.gt.f32 	%p143, %f1, %f109;
	and.pred  	%p144, %p141, %p143;
	selp.u32 	%r211, 1, 0, %p144;
	add.s32 	%r212, %r9733, 145;
	cvt.rn.f32.s32 	%f110, %r212;
	setp.leu.f32 	%p145, %f1, %f110;
	add.s32 	%r213, %r9733, 146;
	cvt.rn.f32.s32 	%f111, %r213;
	setp.gt.f32 	%p146, %f1, %f111;
	selp.b32 	%r214, 3, 2, %p146;
	selp.b32 	%r215, 0, %r214, %p145;
	add.s32 	%r216, %r9733, 144;
	cvt.rn.f32.s32 	%f112, %r216;
	setp.gt.f32 	%p147, %f1, %f112;
	and.pred  	%p148, %p145, %p147;
	selp.u32 	%r217, 1, 0, %p148;
	add.s32 	%r218, %r215, %r217;
	add.s32 	%r219, %r9733, 149;
	cvt.rn.f32.s32 	%f113, %r219;
	setp.leu.f32 	%p149, %f1, %f113;
	add.s32 	%r220, %r9733, 150;
	cvt.rn.f32.s32 	%f114, %r220;
	setp.gt.f32 	%p150, %f1, %f114;
	add.s32 	%r221, %r9733, 148;
	cvt.rn.f32.s32 	%f115, %r221;
	setp.gt.f32 	%p151, %f1, %f115;
	and.pred  	%p152, %p149, %p151;
	selp.u32 	%r222, 1, 0, %p152;
	add.s32 	%r223, %r9733, 153;
	cvt.rn.f32.s32 	%f116, %r223;
	setp.leu.f32 	%p153, %f1, %f116;
	add.s32 	%r224, %r9733, 154;
	cvt.rn.f32.s32 	%f117, %r224;
	setp.gt.f32 	%p154, %f1, %f117;
	selp.b32 	%r225, 3, 2, %p154;
	selp.b32 	%r226, 0, %r225, %p153;
	add.s32 	%r227, %r9733, 152;
	cvt.rn.f32.s32 	%f118, %r227;
	setp.gt.f32 	%p155, %f1, %f118;
	and.pred  	%p156, %p153, %p155;
	selp.u32 	%r228, 1, 0, %p156;
	add.s32 	%r229, %r226, %r228;
	add.s32 	%r230, %r9733, 157;
	cvt.rn.f32.s32 	%f119, %r230;
	setp.leu.f32 	%p157, %f1, %f119;
	add.s32 	%r231, %r9733, 158;
	cvt.rn.f32.s32 	%f120, %r231;
	setp.gt.f32 	%p158, %f1, %f120;
	add.s32 	%r232, %r9733, 156;
	cvt.rn.f32.s32 	%f121, %r232;
	setp.gt.f32 	%p159, %f1, %f121;
	and.pred  	%p160, %p157, %p159;
	selp.u32 	%r233, 1, 0, %p160;
	add.s32 	%r234, %r9733, 161;
	cvt.rn.f32.s32 	%f122, %r234;
	setp.leu.f32 	%p161, %f1, %f122;
	add.s32 	%r235, %r9733, 162;
	cvt.rn.f32.s32 	%f123, %r235;
	setp.gt.f32 	%p162, %f1, %f123;
	selp.b32 	%r236, 3, 2, %p162;
	selp.b32 	%r237, 0, %r236, %p161;
	add.s32 	%r238, %r9733, 160;
	cvt.rn.f32.s32 	%f124, %r238;
	setp.gt.f32 	%p163, %f1, %f124;
	and.pred  	%p164, %p161, %p163;
	selp.u32 	%r239, 1, 0, %p164;
	add.s32 	%r240, %r237, %r239;
	add.s32 	%r241, %r9733, 165;
	cvt.rn.f32.s32 	%f125, %r241;
	setp.leu.f32 	%p165, %f1, %f125;
	add.s32 	%r242, %r9733, 166;
	cvt.rn.f32.s32 	%f126, %r242;
	setp.gt.f32 	%p166, %f1, %f126;
	add.s32 	%r243, %r9733, 164;
	cvt.rn.f32.s32 	%f127, %r243;
	setp.gt.f32 	%p167, %f1, %f127;
	and.pred  	%p168, %p165, %p167;
	selp.u32 	%r244, 1, 0, %p168;
	add.s32 	%r245, %r9733, 169;
	cvt.rn.f32.s32 	%f128, %r245;
	setp.leu.f32 	%p169, %f1, %f128;
	add.s32 	%r246, %r9733, 170;
	cvt.rn.f32.s32 	%f129, %r246;
	setp.gt.f32 	%p170, %f1, %f129;
	selp.b32 	%r247, 3, 2, %p170;
	selp.b32 	%r248, 0, %r247, %p169;
	add.s32 	%r249, %r9733, 168;
	cvt.rn.f32.s32 	%f130, %r249;
	setp.gt.f32 	%p171, %f1, %f130;
	and.pred  	%p172, %p169, %p171;
	selp.u32 	%r250, 1, 0, %p172;
	add.s32 	%r251, %r248, %r250;
	add.s32 	%r252, %r9733, 173;
	cvt.rn.f32.s32 	%f131, %r252;
	setp.leu.f32 	%p173, %f1, %f131;
	add.s32 	%r253, %r9733, 174;
	cvt.rn.f32.s32 	%f132, %r253;
	setp.gt.f32 	%p174, %f1, %f132;
	add.s32 	%r254, %r9733, 172;
	cvt.rn.f32.s32 	%f133, %r254;
	setp.gt.f32 	%p175, %f1, %f133;
	and.pred  	%p176, %p173, %p175;
	selp.u32 	%r255, 1, 0, %p176;
	add.s32 	%r256, %r9733, 177;
	cvt.rn.f32.s32 	%f134, %r256;
	setp.leu.f32 	%p177, %f1, %f134;
	add.s32 	%r257, %r9733, 178;
	cvt.rn.f32.s32 	%f135, %r257;
	setp.gt.f32 	%p178, %f1, %f135;
	selp.b32 	%r258, 3, 2, %p178;
	selp.b32 	%r259, 0, %r258, %p177;
	add.s32 	%r260, %r9733, 176;
	cvt.rn.f32.s32 	%f136, %r260;
	setp.gt.f32 	%p179, %f1, %f136;
	and.pred  	%p180, %p177, %p179;
	selp.u32 	%r261, 1, 0, %p180;
	add.s32 	%r262, %r259, %r261;
	add.s32 	%r263, %r9733, 181;
	cvt.rn.f32.s32 	%f137, %r263;
	setp.leu.f32 	%p181, %f1, %f137;
	add.s32 	%r264, %r9733, 182;
	cvt.rn.f32.s32 	%f138, %r264;
	setp.gt.f32 	%p182, %f1, %f138;
	add.s32 	%r265, %r9733, 180;
	cvt.rn.f32.s32 	%f139, %r265;
	setp.gt.f32 	%p183, %f1, %f139;
	and.pred  	%p184, %p181, %p183;
	selp.u32 	%r266, 1, 0, %p184;
	add.s32 	%r267, %r9733, 185;
	cvt.rn.f32.s32 	%f140, %r267;
	setp.leu.f32 	%p185, %f1, %f140;
	add.s32 	%r268, %r9733, 186;
	cvt.rn.f32.s32 	%f141, %r268;
	setp.gt.f32 	%p186, %f1, %f141;
	selp.b32 	%r269, 3, 2, %p186;
	selp.b32 	%r270, 0, %r269, %p185;
	add.s32 	%r271, %r9733, 184;
	cvt.rn.f32.s32 	%f142, %r271;
	setp.gt.f32 	%p187, %f1, %f142;
	and.pred  	%p188, %p185, %p187;
	selp.u32 	%r272, 1, 0, %p188;
	add.s32 	%r273, %r270, %r272;
	add.s32 	%r274, %r9733, 189;
	cvt.rn.f32.s32 	%f143, %r274;
	setp.leu.f32 	%p189, %f1, %f143;
	add.s32 	%r275, %r9733, 190;
	cvt.rn.f32.s32 	%f144, %r275;
	setp.gt.f32 	%p190, %f1, %f144;
	add.s32 	%r276, %r9733, 188;
	cvt.rn.f32.s32 	%f145, %r276;
	setp.gt.f32 	%p191, %f1, %f145;
	and.pred  	%p192, %p189, %p191;
	selp.u32 	%r277, 1, 0, %p192;
	add.s32 	%r278, %r9733, 193;
	cvt.rn.f32.s32 	%f146, %r278;
	setp.leu.f32 	%p193, %f1, %f146;
	add.s32 	%r279, %r9733, 194;
	cvt.rn.f32.s32 	%f147, %r279;
	setp.gt.f32 	%p194, %f1, %f147;
	selp.b32 	%r280, 3, 2, %p194;
	selp.b32 	%r281, 0, %r280, %p193;
	add.s32 	%r282, %r9733, 192;
	cvt.rn.f32.s32 	%f148, %r282;
	setp.gt.f32 	%p195, %f1, %f148;
	and.pred  	%p196, %p193, %p195;
	selp.u32 	%r283, 1, 0, %p196;
	add.s32 	%r284, %r281, %r283;
	add.s32 	%r285, %r9733, 197;
	cvt.rn.f32.s32 	%f149, %r285;
	setp.leu.f32 	%p197, %f1, %f149;
	add.s32 	%r286, %r9733, 198;
	cvt.rn.f32.s32 	%f150, %r286;
	setp.gt.f32 	%p198, %f1, %f150;
	add.s32 	%r287, %r9733, 196;
	cvt.rn.f32.s32 	%f151, %r287;
	setp.gt.f32 	%p199, %f1, %f151;
	and.pred  	%p200, %p197, %p199;
	selp.u32 	%r288, 1, 0, %p200;
	add.s32 	%r289, %r9733, 201;
	cvt.rn.f32.s32 	%f152, %r289;
	setp.leu.f32 	%p201, %f1, %f152;
	add.s32 	%r290, %r9733, 202;
	cvt.rn.f32.s32 	%f153, %r290;
	setp.gt.f32 	%p202, %f1, %f153;
	selp.b32 	%r291, 3, 2, %p202;
	selp.b32 	%r292, 0, %r291, %p201;
	add.s32 	%r293, %r9733, 200;
	cvt.rn.f32.s32 	%f154, %r293;
	setp.gt.f32 	%p203, %f1, %f154;
	and.pred  	%p204, %p201, %p203;
	selp.u32 	%r294, 1, 0, %p204;
	add.s32 	%r295, %r292, %r294;
	add.s32 	%r296, %r9733, 205;
	cvt.rn.f32.s32 	%f155, %r296;
	setp.leu.f32 	%p205, %f1, %f155;
	add.s32 	%r297, %r9733, 206;
	cvt.rn.f32.s32 	%f156, %r297;
	setp.gt.f32 	%p206, %f1, %f156;
	add.s32 	%r298, %r9733, 204;
	cvt.rn.f32.s32 	%f157, %r298;
	setp.gt.f32 	%p207, %f1, %f157;
	and.pred  	%p208, %p205, %p207;
	selp.u32 	%r299, 1, 0, %p208;
	add.s32 	%r300, %r9733, 209;
	cvt.rn.f32.s32 	%f158, %r300;
	setp.leu.f32 	%p209, %f1, %f158;
	add.s32 	%r301, %r9733, 210;
	cvt.rn.f32.s32 	%f159, %r301;
	setp.gt.f32 	%p210, %f1, %f159;
	selp.b32 	%r302, 3, 2, %p210;
	selp.b32 	%r303, 0, %r302, %p209;
	add.s32 	%r304, %r9733, 208;
	cvt.rn.f32.s32 	%f160, %r304;
	setp.gt.f32 	%p211, %f1, %f160;
	and.pred  	%p212, %p209, %p211;
	selp.u32 	%r305, 1, 0, %p212;
	add.s32 	%r306, %r303, %r305;
	add.s32 	%r307, %r9733, 213;
	cvt.rn.f32.s32 	%f161, %r307;
	setp.leu.f32 	%p213, %f1, %f161;
	add.s32 	%r308, %r9733, 214;
	cvt.rn.f32.s32 	%f162, %r308;
	setp.gt.f32 	%p214, %f1, %f162;
	add.s32 	%r309, %r9733, 212;
	cvt.rn.f32.s32 	%f163, %r309;
	setp.gt.f32 	%p215, %f1, %f163;
	and.pred  	%p216, %p213, %p215;
	selp.u32 	%r310, 1, 0, %p216;
	add.s32 	%r311, %r9733, 217;
	cvt.rn.f32.s32 	%f164, %r311;
	setp.leu.f32 	%p217, %f1, %f164;
	add.s32 	%r312, %r9733, 218;
	cvt.rn.f32.s32 	%f165, %r312;
	setp.gt.f32 	%p218, %f1, %f165;
	selp.b32 	%r313, 3, 2, %p218;
	selp.b32 	%r314, 0, %r313, %p217;
	add.s32 	%r315, %r9733, 216;
	cvt.rn.f32.s32 	%f166, %r315;
	setp.gt.f32 	%p219, %f1, %f166;
	and.pred  	%p220, %p217, %p219;
	selp.u32 	%r316, 1, 0, %p220;
	add.s32 	%r317, %r314, %r316;
	add.s32 	%r318, %r9733, 221;
	cvt.rn.f32.s32 	%f167, %r318;
	setp.leu.f32 	%p221, %f1, %f167;
	add.s32 	%r319, %r9733, 222;
	cvt.rn.f32.s32 	%f168, %r319;
	setp.gt.f32 	%p222, %f1, %f168;
	add.s32 	%r320, %r9733, 220;
	cvt.rn.f32.s32 	%f169, %r320;
	setp.gt.f32 	%p223, %f1, %f169;
	and.pred  	%p224, %p221, %p223;
	selp.u32 	%r321, 1, 0, %p224;
	add.s32 	%r322, %r9733, 225;
	cvt.rn.f32.s32 	%f170, %r322;
	setp.leu.f32 	%p225, %f1, %f170;
	add.s32 	%r323, %r9733, 226;
	cvt.rn.f32.s32 	%f171, %r323;
	setp.gt.f32 	%p226, %f1, %f171;
	selp.b32 	%r324, 3, 2, %p226;
	selp.b32 	%r325, 0, %r324, %p225;
	add.s32 	%r326, %r9733, 224;
	cvt.rn.f32.s32 	%f172, %r326;
	setp.gt.f32 	%p227, %f1, %f172;
	and.pred  	%p228, %p225, %p227;
	selp.u32 	%r327, 1, 0, %p228;
	add.s32 	%r328, %r325, %r327;
	add.s32 	%r329, %r9733, 229;
	cvt.rn.f32.s32 	%f173, %r329;
	setp.leu.f32 	%p229, %f1, %f173;
	add.s32 	%r330, %r9733, 230;
	cvt.rn.f32.s32 	%f174, %r330;
	setp.gt.f32 	%p230, %f1, %f174;
	add.s32 	%r331, %r9733, 228;
	cvt.rn.f32.s32 	%f175, %r331;
	setp.gt.f32 	%p231, %f1, %f175;
	and.pred  	%p232, %p229, %p231;
	selp.u32 	%r332, 1, 0, %p232;
	add.s32 	%r333, %r9733, 233;
	cvt.rn.f32.s32 	%f176, %r333;
	setp.leu.f32 	%p233, %f1, %f176;
	add.s32 	%r334, %r9733, 234;
	cvt.rn.f32.s32 	%f177, %r334;
	setp.gt.f32 	%p234, %f1, %f177;
	selp.b32 	%r335, 3, 2, %p234;
	selp.b32 	%r336, 0, %r335, %p233;
	add.s32 	%r337, %r9733, 232;
	cvt.rn.f32.s32 	%f178, %r337;
	setp.gt.f32 	%p235, %f1, %f178;
	and.pred  	%p236, %p233, %p235;
	selp.u32 	%r338, 1, 0, %p236;
	add.s32 	%r339, %r336, %r338;
	add.s32 	%r340, %r9733, 237;
	cvt.rn.f32.s32 	%f179, %r340;
	setp.leu.f32 	%p237, %f1, %f179;
	add.s32 	%r341, %r9733, 238;
	cvt.rn.f32.s32 	%f180, %r341;
	setp.gt.f32 	%p238, %f1, %f180;
	add.s32 	%r342, %r9733, 236;
	cvt.rn.f32.s32 	%f181, %r342;
	setp.gt.f32 	%p239, %f1, %f181;
	and.pred  	%p240, %p237, %p239;
	selp.u32 	%r343, 1, 0, %p240;
	add.s32 	%r344, %r9733, 241;
	cvt.rn.f32.s32 	%f182, %r344;
	setp.leu.f32 	%p241, %f1, %f182;
	add.s32 	%r345, %r9733, 242;
	cvt.rn.f32.s32 	%f183, %r345;
	setp.gt.f32 	%p242, %f1, %f183;
	selp.b32 	%r346, 3, 2, %p242;
	selp.b32 	%r347, 0, %r346, %p241;
	add.s32 	%r348, %r9733, 240;
	cvt.rn.f32.s32 	%f184, %r348;
	setp.gt.f32 	%p243, %f1, %f184;
	and.pred  	%p244, %p241, %p243;
	selp.u32 	%r349, 1, 0, %p244;
	add.s32 	%r350, %r347, %r349;
	add.s32 	%r351, %r9733, 245;
	cvt.rn.f32.s32 	%f185, %r351;
	setp.leu.f32 	%p245, %f1, %f185;
	add.s32 	%r352, %r9733, 246;
	cvt.rn.f32.s32 	%f186, %r352;
	setp.gt.f32 	%p246, %f1, %f186;
	add.s32 	%r353, %r9733, 244;
	cvt.rn.f32.s32 	%f187, %r353;
	setp.gt.f32 	%p247, %f1, %f187;
	and.pred  	%p248, %p245, %p247;
	selp.u32 	%r354, 1, 0, %p248;
	add.s32 	%r355, %r9733, 249;
	cvt.rn.f32.s32 	%f188, %r355;
	setp.leu.f32 	%p249, %f1, %f188;
	add.s32 	%r356, %r9733, 250;
	cvt.rn.f32.s32 	%f189, %r356;
	setp.gt.f32 	%p250, %f1, %f189;
	selp.b32 	%r357, 3, 2, %p250;
	selp.b32 	%r358, 0, %r357, %p249;
	add.s32 	%r359, %r9733, 248;
	cvt.rn.f32.s32 	%f190, %r359;
	setp.gt.f32 	%p251, %f1, %f190;
	and.pred  	%p252, %p249, %p251;
	selp.u32 	%r360, 1, 0, %p252;
	add.s32 	%r361, %r358, %r360;
	add.s32 	%r362, %r9733, 253;
	cvt.rn.f32.s32 	%f191, %r362;
	setp.leu.f32 	%p253, %f1, %f191;
	add.s32 	%r363, %r9733, 254;
	cvt.rn.f32.s32 	%f192, %r363;
	setp.gt.f32 	%p254, %f1, %f192;
	add.s32 	%r364, %r9733, 252;
	cvt.rn.f32.s32 	%f193, %r364;
	setp.gt.f32 	%p255, %f1, %f193;
	and.pred  	%p256, %p253, %p255;
	selp.u32 	%r365, 1, 0, %p256;
	add.s32 	%r366, %r9733, 257;
	cvt.rn.f32.s32 	%f194, %r366;
	setp.leu.f32 	%p257, %f1, %f194;
	add.s32 	%r367, %r9733, 258;
	cvt.rn.f32.s32 	%f195, %r367;
	setp.gt.f32 	%p258, %f1, %f195;
	selp.b32 	%r368, 3, 2, %p258;
	selp.b32 	%r369, 0, %r368, %p257;
	add.s32 	%r370, %r9733, 256;
	cvt.rn.f32.s32 	%f196, %r370;
	setp.gt.f32 	%p259, %f1, %f196;
	and.pred  	%p260, %p257, %p259;
	selp.u32 	%r371, 1, 0, %p260;
	add.s32 	%r372, %r369, %r371;
	add.s32 	%r373, %r9733, 261;
	cvt.rn.f32.s32 	%f197, %r373;
	setp.leu.f32 	%p261, %f1, %f197;
	add.s32 	%r374, %r9733, 262;
	cvt.rn.f32.s32 	%f198, %r374;
	setp.gt.f32 	%p262, %f1, %f198;
	add.s32 	%r375, %r9733, 260;
	cvt.rn.f32.s32 	%f199, %r375;
	setp.gt.f32 	%p263, %f1, %f199;
	and.pred  	%p264, %p261, %p263;
	selp.u32 	%r376, 1, 0, %p264;
	add.s32 	%r377, %r9733, 265;
	cvt.rn.f32.s32 	%f200, %r377;
	setp.leu.f32 	%p265, %f1, %f200;
	add.s32 	%r378, %r9733, 266;
	cvt.rn.f32.s32 	%f201, %r378;
	setp.gt.f32 	%p266, %f1, %f201;
	selp.b32 	%r379, 3, 2, %p266;
	selp.b32 	%r380, 0, %r379, %p265;
	add.s32 	%r381, %r9733, 264;
	cvt.rn.f32.s32 	%f202, %r381;
	setp.gt.f32 	%p267, %f1, %f202;
	and.pred  	%p268, %p265, %p267;
	selp.u32 	%r382, 1, 0, %p268;
	add.s32 	%r383, %r380, %r382;
	add.s32 	%r384, %r9733, 269;
	cvt.rn.f32.s32 	%f203, %r384;
	setp.leu.f32 	%p269, %f1, %f203;
	add.s32 	%r385, %r9733, 270;
	cvt.rn.f32.s32 	%f204, %r385;
	setp.gt.f32 	%p270, %f1, %f204;
	add.s32 	%r386, %r9733, 268;
	cvt.rn.f32.s32 	%f205, %r386;
	setp.gt.f32 	%p271, %f1, %f205;
	and.pred  	%p272, %p269, %p271;
	selp.u32 	%r387, 1, 0, %p272;
	add.s32 	%r388, %r9733, 273;
	cvt.rn.f32.s32 	%f206, %r388;
	setp.leu.f32 	%p273, %f1, %f206;
	add.s32 	%r389, %r9733, 274;
	cvt.rn.f32.s32 	%f207, %r389;
	setp.gt.f32 	%p274, %f1, %f207;
	selp.b32 	%r390, 3, 2, %p274;
	selp.b32 	%r391, 0, %r390, %p273;
	add.s32 	%r392, %r9733, 272;
	cvt.rn.f32.s32 	%f208, %r392;
	setp.gt.f32 	%p275, %f1, %f208;
	and.pred  	%p276, %p273, %p275;
	selp.u32 	%r393, 1, 0, %p276;
	add.s32 	%r394, %r391, %r393;
	add.s32 	%r395, %r9733, 277;
	cvt.rn.f32.s32 	%f209, %r395;
	setp.leu.f32 	%p277, %f1, %f209;
	add.s32 	%r396, %r9733, 278;
	cvt.rn.f32.s32 	%f210, %r396;
	setp.gt.f32 	%p278, %f1, %f210;
	add.s32 	%r397, %r9733, 276;
	cvt.rn.f32.s32 	%f211, %r397;
	setp.gt.f32 	%p279, %f1, %f211;
	and.pred  	%p280, %p277, %p279;
	selp.u32 	%r398, 1, 0, %p280;
	add.s32 	%r399, %r9733, 281;
	cvt.rn.f32.s32 	%f212, %r399;
	setp.leu.f32 	%p281, %f1, %f212;
	add.s32 	%r400, %r9733, 282;
	cvt.rn.f32.s32 	%f213, %r400;
	setp.gt.f32 	%p282, %f1, %f213;
	selp.b32 	%r401, 3, 2, %p282;
	selp.b32 	%r402, 0, %r401, %p281;
	add.s32 	%r403, %r9733, 280;
	cvt.rn.f32.s32 	%f214, %r403;
	setp.gt.f32 	%p283, %f1, %f214;
	and.pred  	%p284, %p281, %p283;
	selp.u32 	%r404, 1, 0, %p284;
	add.s32 	%r405, %r402, %r404;
	add.s32 	%r406, %r9733, 285;
	cvt.rn.f32.s32 	%f215, %r406;
	setp.leu.f32 	%p285, %f1, %f215;
	add.s32 	%r407, %r9733, 286;
	cvt.rn.f32.s32 	%f216, %r407;
	setp.gt.f32 	%p286, %f1, %f216;
	add.s32 	%r408, %r9733, 284;
	cvt.rn.f32.s32 	%f217, %r408;
	setp.gt.f32 	%p287, %f1, %f217;
	and.pred  	%p288, %p285, %p287;
	selp.u32 	%r409, 1, 0, %p288;
	add.s32 	%r410, %r9733, 289;
	cvt.rn.f32.s32 	%f218, %r410;
	setp.leu.f32 	%p289, %f1, %f218;
	add.s32 	%r411, %r9733, 290;
	cvt.rn.f32.s32 	%f219, %r411;
	setp.gt.f32 	%p290, %f1, %f219;
	selp.b32 	%r412, 3, 2, %p290;
	selp.b32 	%r413, 0, %r412, %p289;
	add.s32 	%r414, %r9733, 288;
	cvt.rn.f32.s32 	%f220, %r414;
	setp.gt.f32 	%p291, %f1, %f220;
	and.pred  	%p292, %p289, %p291;
	selp.u32 	%r415, 1, 0, %p292;
	add.s32 	%r416, %r413, %r415;
	add.s32 	%r417, %r9733, 293;
	cvt.rn.f32.s32 	%f221, %r417;
	setp.leu.f32 	%p293, %f1, %f221;
	add.s32 	%r418, %r9733, 294;
	cvt.rn.f32.s32 	%f222, %r418;
	setp.gt.f32 	%p294, %f1, %f222;
	add.s32 	%r419, %r9733, 292;
	cvt.rn.f32.s32 	%f223, %r419;
	setp.gt.f32 	%p295, %f1, %f223;
	and.pred  	%p296, %p293, %p295;
	selp.u32 	%r420, 1, 0, %p296;
	add.s32 	%r421, %r9733, 297;
	cvt.rn.f32.s32 	%f224, %r421;
	setp.leu.f32 	%p297, %f1, %f224;
	add.s32 	%r422, %r9733, 298;
	cvt.rn.f32.s32 	%f225, %r422;
	setp.gt.f32 	%p298, %f1, %f225;
	selp.b32 	%r423, 3, 2, %p298;
	selp.b32 	%r424, 0, %r423, %p297;
	add.s32 	%r425, %r9733, 296;
	cvt.rn.f32.s32 	%f226, %r425;
	setp.gt.f32 	%p299, %f1, %f226;
	and.pred  	%p300, %p297, %p299;
	selp.u32 	%r426, 1, 0, %p300;
	add.s32 	%r427, %r424, %r426;
	add.s32 	%r428, %r9733, 301;
	cvt.rn.f32.s32 	%f227, %r428;
	setp.leu.f32 	%p301, %f1, %f227;
	add.s32 	%r429, %r9733, 302;
	cvt.rn.f32.s32 	%f228, %r429;
	setp.gt.f32 	%p302, %f1, %f228;
	add.s32 	%r430, %r9733, 300;
	cvt.rn.f32.s32 	%f229, %r430;
	setp.gt.f32 	%p303, %f1, %f229;
	and.pred  	%p304, %p301, %p303;
	selp.u32 	%r431, 1, 0, %p304;
	add.s32 	%r432, %r9733, 305;
	cvt.rn.f32.s32 	%f230, %r432;
	setp.leu.f32 	%p305, %f1, %f230;
	add.s32 	%r433, %r9733, 306;
	cvt.rn.f32.s32 	%f231, %r433;
	setp.gt.f32 	%p306, %f1, %f231;
	selp.b32 	%r434, 3, 2, %p306;
	selp.b32 	%r435, 0, %r434, %p305;
	add.s32 	%r436, %r9733, 304;
	cvt.rn.f32.s32 	%f232, %r436;
	setp.gt.f32 	%p307, %f1, %f232;
	and.pred  	%p308, %p305, %p307;
	selp.u32 	%r437, 1, 0, %p308;
	add.s32 	%r438, %r435, %r437;
	add.s32 	%r439, %r9733, 309;
	cvt.rn.f32.s32 	%f233, %r439;
	setp.leu.f32 	%p309, %f1, %f233;
	add.s32 	%r440, %r9733, 310;
	cvt.rn.f32.s32 	%f234, %r440;
	setp.gt.f32 	%p310, %f1, %f234;
	add.s32 	%r441, %r9733, 308;
	cvt.rn.f32.s32 	%f235, %r441;
	setp.gt.f32 	%p311, %f1, %f235;
	and.pred  	%p312, %p309, %p311;
	selp.u32 	%r442, 1, 0, %p312;
	add.s32 	%r443, %r9733, 313;
	cvt.rn.f32.s32 	%f236, %r443;
	setp.leu.f32 	%p313, %f1, %f236;
	add.s32 	%r444, %r9733, 314;
	cvt.rn.f32.s32 	%f237, %r444;
	setp.gt.f32 	%p314, %f1, %f237;
	selp.b32 	%r445, 3, 2, %p314;
	selp.b32 	%r446, 0, %r445, %p313;
	add.s32 	%r447, %r9733, 312;
	cvt.rn.f32.s32 	%f238, %r447;
	setp.gt.f32 	%p315, %f1, %f238;
	and.pred  	%p316, %p313, %p315;
	selp.u32 	%r448, 1, 0, %p316;
	add.s32 	%r449, %r446, %r448;
	add.s32 	%r450, %r9733, 317;
	cvt.rn.f32.s32 	%f239, %r450;
	setp.leu.f32 	%p317, %f1, %f239;
	add.s32 	%r451, %r9733, 318;
	cvt.rn.f32.s32 	%f240, %r451;
	setp.gt.f32 	%p318, %f1, %f240;
	add.s32 	%r452, %r9733, 316;
	cvt.rn.f32.s32 	%f241, %r452;
	setp.gt.f32 	%p319, %f1, %f241;
	and.pred  	%p320, %p317, %p319;
	selp.u32 	%r453, 1, 0, %p320;
	add.s32 	%r454, %r9733, 321;
	cvt.rn.f32.s32 	%f242, %r454;
	setp.leu.f32 	%p321, %f1, %f242;
	add.s32 	%r455, %r9733, 322;
	cvt.rn.f32.s32 	%f243, %r455;
	setp.gt.f32 	%p322, %f1, %f243;
	selp.b32 	%r456, 3, 2, %p322;
	selp.b32 	%r457, 0, %r456, %p321;
	add.s32 	%r458, %r9733, 320;
	cvt.rn.f32.s32 	%f244, %r458;
	setp.gt.f32 	%p323, %f1, %f244;
	and.pred  	%p324, %p321, %p323;
	selp.u32 	%r459, 1, 0, %p324;
	add.s32 	%r460, %r457, %r459;
	add.s32 	%r461, %r9733, 325;
	cvt.rn.f32.s32 	%f245, %r461;
	setp.leu.f32 	%p325, %f1, %f245;
	add.s32 	%r462, %r9733, 326;
	cvt.rn.f32.s32 	%f246, %r462;
	setp.gt.f32 	%p326, %f1, %f246;
	add.s32 	%r463, %r9733, 324;
	cvt.rn.f32.s32 	%f247, %r463;
	setp.gt.f32 	%p327, %f1, %f247;
	and.pred  	%p328, %p325, %p327;
	selp.u32 	%r464, 1, 0, %p328;
	add.s32 	%r465, %r9733, 329;
	cvt.rn.f32.s32 	%f248, %r465;
	setp.leu.f32 	%p329, %f1, %f248;
	add.s32 	%r466, %r9733, 330;
	cvt.rn.f32.s32 	%f249, %r466;
	setp.gt.f32 	%p330, %f1, %f249;
	selp.b32 	%r467, 3, 2, %p330;
	selp.b32 	%r468, 0, %r467, %p329;
	add.s32 	%r469, %r9733, 328;
	cvt.rn.f32.s32 	%f250, %r469;
	setp.gt.f32 	%p331, %f1, %f250;
	and.pred  	%p332, %p329, %p331;
	selp.u32 	%r470, 1, 0, %p332;
	add.s32 	%r471, %r468, %r470;
	add.s32 	%r472, %r9733, 333;
	cvt.rn.f32.s32 	%f251, %r472;
	setp.leu.f32 	%p333, %f1, %f251;
	add.s32 	%r473, %r9733, 334;
	cvt.rn.f32.s32 	%f252, %r473;
	setp.gt.f32 	%p334, %f1, %f252;
	add.s32 	%r474, %r9733, 332;
	cvt.rn.f32.s32 	%f253, %r474;
	setp.gt.f32 	%p335, %f1, %f253;
	and.pred  	%p336, %p333, %p335;
	selp.u32 	%r475, 1, 0, %p336;
	add.s32 	%r476, %r9733, 337;
	cvt.rn.f32.s32 	%f254, %r476;
	setp.leu.f32 	%p337, %f1, %f254;
	add.s32 	%r477, %r9733, 338;
	cvt.rn.f32.s32 	%f255, %r477;
	setp.gt.f32 	%p338, %f1, %f255;
	selp.b32 	%r478, 3, 2, %p338;
	selp.b32 	%r479, 0, %r478, %p337;
	add.s32 	%r480, %r9733, 336;
	cvt.rn.f32.s32 	%f256, %r480;
	setp.gt.f32 	%p339, %f1, %f256;
	and.pred  	%p340, %p337, %p339;
	selp.u32 	%r481, 1, 0, %p340;
	add.s32 	%r482, %r479, %r481;
	add.s32 	%r483, %r9733, 341;
	cvt.rn.f32.s32 	%f257, %r483;
	setp.leu.f32 	%p341, %f1, %f257;
	add.s32 	%r484, %r9733, 342;
	cvt.rn.f32.s32 	%f258, %r484;
	setp.gt.f32 	%p342, %f1, %f258;
	add.s32 	%r485, %r9733, 340;
	cvt.rn.f32.s32 	%f259, %r485;
	setp.gt.f32 	%p343, %f1, %f259;
	and.pred  	%p344, %p341, %p343;
	selp.u32 	%r486, 1, 0, %p344;
	add.s32 	%r487, %r9733, 345;
	cvt.rn.f32.s32 	%f260, %r487;
	setp.leu.f32 	%p345, %f1, %f260;
	add.s32 	%r488, %r9733, 346;
	cvt.rn.f32.s32 	%f261, %r488;
	setp.gt.f32 	%p346, %f1, %f261;
	selp.b32 	%r489, 3, 2, %p346;
	selp.b32 	%r490, 0, %r489, %p345;
	add.s32 	%r491, %r9733, 344;
	cvt.rn.f32.s32 	%f262, %r491;
	setp.gt.f32 	%p347, %f1, %f262;
	and.pred  	%p348, %p345, %p347;
	selp.u32 	%r492, 1, 0, %p348;
	add.s32 	%r493, %r490, %r492;
	add.s32 	%r494, %r9733, 349;
	cvt.rn.f32.s32 	%f263, %r494;
	setp.leu.f32 	%p349, %f1, %f263;
	add.s32 	%r495, %r9733, 350;
	cvt.rn.f32.s32 	%f264, %r495;
	setp.gt.f32 	%p350, %f1, %f264;
	add.s32 	%r496, %r9733, 348;
	cvt.rn.f32.s32 	%f265, %r496;
	setp.gt.f32 	%p351, %f1, %f265;
	and.pred  	%p352, %p349, %p351;
	selp.u32 	%r497, 1, 0, %p352;
	add.s32 	%r498, %r9733, 353;
	cvt.rn.f32.s32 	%f266, %r498;
	setp.leu.f32 	%p353, %f1, %f266;
	add.s32 	%r499, %r9733, 354;
	cvt.rn.f32.s32 	%f267, %r499;
	setp.gt.f32 	%p354, %f1, %f267;
	selp.b32 	%r500, 3, 2, %p354;
	selp.b32 	%r501, 0, %r500, %p353;
	add.s32 	%r502, %r9733, 352;
	cvt.rn.f32.s32 	%f268, %r502;
	setp.gt.f32 	%p355, %f1, %f268;
	and.pred  	%p356, %p353, %p355;
	selp.u32 	%r503, 1, 0, %p356;
	add.s32 	%r504, %r501, %r503;
	add.s32 	%r505, %r9733, 357;
	cvt.rn.f32.s32 	%f269, %r505;
	setp.leu.f32 	%p357, %f1, %f269;
	add.s32 	%r506, %r9733, 358;
	cvt.rn.f32.s32 	%f270, %r506;
	setp.gt.f32 	%p358, %f1, %f270;
	add.s32 	%r507, %r9733, 356;
	cvt.rn.f32.s32 	%f271, %r507;
	setp.gt.f32 	%p359, %f1, %f271;
	and.pred  	%p360, %p357, %p359;
	selp.u32 	%r508, 1, 0, %p360;
	add.s32 	%r509, %r9733, 361;
	cvt.rn.f32.s32 	%f272, %r509;
	setp.leu.f32 	%p361, %f1, %f272;
	add.s32 	%r510, %r9733, 362;
	cvt.rn.f32.s32 	%f273, %r510;
	setp.gt.f32 	%p362, %f1, %f273;
	selp.b32 	%r511, 3, 2, %p362;
	selp.b32 	%r512, 0, %r511, %p361;
	add.s32 	%r513, %r9733, 360;
	cvt.rn.f32.s32 	%f274, %r513;
	setp.gt.f32 	%p363, %f1, %f274;
	and.pred  	%p364, %p361, %p363;
	selp.u32 	%r514, 1, 0, %p364;
	add.s32 	%r515, %r512, %r514;
	add.s32 	%r516, %r9733, 365;
	cvt.rn.f32.s32 	%f275, %r516;
	setp.leu.f32 	%p365, %f1, %f275;
	add.s32 	%r517, %r9733, 366;
	cvt.rn.f32.s32 	%f276, %r517;
	setp.gt.f32 	%p366, %f1, %f276;
	add.s32 	%r518, %r9733, 364;
	cvt.rn.f32.s32 	%f277, %r518;
	setp.gt.f32 	%p367, %f1, %f277;
	and.pred  	%p368, %p365, %p367;
	selp.u32 	%r519, 1, 0, %p368;
	add.s32 	%r520, %r9733, 369;
	cvt.rn.f32.s32 	%f278, %r520;
	setp.leu.f32 	%p369, %f1, %f278;
	add.s32 	%r521, %r9733, 370;
	cvt.rn.f32.s32 	%f279, %r521;
	setp.gt.f32 	%p370, %f1, %f279;
	selp.b32 	%r522, 3, 2, %p370;
	selp.b32 	%r523, 0, %r522, %p369;
	add.s32 	%r524, %r9733, 368;
	cvt.rn.f32.s32 	%f280, %r524;
	setp.gt.f32 	%p371, %f1, %f280;
	and.pred  	%p372, %p369, %p371;
	selp.u32 	%r525, 1, 0, %p372;
	add.s32 	%r526, %r523, %r525;
	add.s32 	%r527, %r9733, 373;
	cvt.rn.f32.s32 	%f281, %r527;
	setp.leu.f32 	%p373, %f1, %f281;
	add.s32 	%r528, %r9733, 374;
	cvt.rn.f32.s32 	%f282, %r528;
	setp.gt.f32 	%p374, %f1, %f282;
	add.s32 	%r529, %r9733, 372;
	cvt.rn.f32.s32 	%f283, %r529;
	setp.gt.f32 	%p375, %f1, %f283;
	and.pred  	%p376, %p373, %p375;
	selp.u32 	%r530, 1, 0, %p376;
	add.s32 	%r531, %r9733, 377;
	cvt.rn.f32.s32 	%f284, %r531;
	setp.leu.f32 	%p377, %f1, %f284;
	add.s32 	%r532, %r9733, 378;
	cvt.rn.f32.s32 	%f285, %r532;
	setp.gt.f32 	%p378, %f1, %f285;
	selp.b32 	%r533, 3, 2, %p378;
	selp.b32 	%r534, 0, %r533, %p377;
	add.s32 	%r535, %r9733, 376;
	cvt.rn.f32.s32 	%f286, %r535;
	setp.gt.f32 	%p379, %f1, %f286;
	and.pred  	%p380, %p377, %p379;
	selp.u32 	%r536, 1, 0, %p380;
	add.s32 	%r537, %r534, %r536;
	add.s32 	%r538, %r9733, 381;
	cvt.rn.f32.s32 	%f287, %r538;
	setp.leu.f32 	%p381, %f1, %f287;
	add.s32 	%r539, %r9733, 382;
	cvt.rn.f32.s32 	%f288, %r539;
	setp.gt.f32 	%p382, %f1, %f288;
	add.s32 	%r540, %r9733, 380;
	cvt.rn.f32.s32 	%f289, %r540;
	setp.gt.f32 	%p383, %f1, %f289;
	and.pred  	%p384, %p381, %p383;
	selp.u32 	%r541, 1, 0, %p384;
	add.s32 	%r542, %r9733, 385;
	cvt.rn.f32.s32 	%f290, %r542;
	setp.leu.f32 	%p385, %f1, %f290;
	add.s32 	%r543, %r9733, 386;
	cvt.rn.f32.s32 	%f291, %r543;
	setp.gt.f32 	%p386, %f1, %f291;
	selp.b32 	%r544, 3, 2, %p386;
	selp.b32 	%r545, 0, %r544, %p385;
	add.s32 	%r546, %r9733, 384;
	cvt.rn.f32.s32 	%f292, %r546;
	setp.gt.f32 	%p387, %f1, %f292;
	and.pred  	%p388, %p385, %p387;
	selp.u32 	%r547, 1, 0, %p388;
	add.s32 	%r548, %r545, %r547;
	add.s32 	%r549, %r9733, 389;
	cvt.rn.f32.s32 	%f293, %r549;
	setp.leu.f32 	%p389, %f1, %f293;
	add.s32 	%r550, %r9733, 390;
	cvt.rn.f32.s32 	%f294, %r550;
	setp.gt.f32 	%p390, %f1, %f294;
	add.s32 	%r551, %r9733, 388;
	cvt.rn.f32.s32 	%f295, %r551;
	setp.gt.f32 	%p391, %f1, %f295;
	and.pred  	%p392, %p389, %p391;
	selp.u32 	%r552, 1, 0, %p392;
	add.s32 	%r553, %r9733, 393;
	cvt.rn.f32.s32 	%f296, %r553;
	setp.leu.f32 	%p393, %f1, %f296;
	add.s32 	%r554, %r9733, 394;
	cvt.rn.f32.s32 	%f297, %r554;
	setp.gt.f32 	%p394, %f1, %f297;
	selp.b32 	%r555, 3, 2, %p394;
	selp.b32 	%r556, 0, %r555, %p393;
	add.s32 	%r557, %r9733, 392;
	cvt.rn.f32.s32 	%f298, %r557;
	setp.gt.f32 	%p395, %f1, %f298;
	and.pred  	%p396, %p393, %p395;
	selp.u32 	%r558, 1, 0, %p396;
	add.s32 	%r559, %r556, %r558;
	add.s32 	%r560, %r9733, 397;
	cvt.rn.f32.s32 	%f299, %r560;
	setp.leu.f32 	%p397, %f1, %f299;
	add.s32 	%r561, %r9733, 398;
	cvt.rn.f32.s32 	%f300, %r561;
	setp.gt.f32 	%p398, %f1, %f300;
	add.s32 	%r562, %r9733, 396;
	cvt.rn.f32.s32 	%f301, %r562;
	setp.gt.f32 	%p399, %f1, %f301;
	and.pred  	%p400, %p397, %p399;
	selp.u32 	%r563, 1, 0, %p400;
	add.s32 	%r564, %r9733, 401;
	cvt.rn.f32.s32 	%f302, %r564;
	setp.leu.f32 	%p401, %f1, %f302;
	add.s32 	%r565, %r9733, 402;
	cvt.rn.f32.s32 	%f303, %r565;
	setp.gt.f32 	%p402, %f1, %f303;
	selp.b32 	%r566, 3, 2, %p402;
	selp.b32 	%r567, 0, %r566, %p401;
	add.s32 	%r568, %r9733, 400;
	cvt.rn.f32.s32 	%f304, %r568;
	setp.gt.f32 	%p403, %f1, %f304;
	and.pred  	%p404, %p401, %p403;
	selp.u32 	%r569, 1, 0, %p404;
	add.s32 	%r570, %r567, %r569;
	add.s32 	%r571, %r9733, 405;
	cvt.rn.f32.s32 	%f305, %r571;
	setp.leu.f32 	%p405, %f1, %f305;
	add.s32 	%r572, %r9733, 406;
	cvt.rn.f32.s32 	%f306, %r572;
	setp.gt.f32 	%p406, %f1, %f306;
	add.s32 	%r573, %r9733, 404;
	cvt.rn.f32.s32 	%f307, %r573;
	setp.gt.f32 	%p407, %f1, %f307;
	and.pred  	%p408, %p405, %p407;
	selp.u32 	%r574, 1, 0, %p408;
	add.s32 	%r575, %r9733, 409;
	cvt.rn.f32.s32 	%f308, %r575;
	setp.leu.f32 	%p409, %f1, %f308;
	add.s32 	%r576, %r9733, 410;
	cvt.rn.f32.s32 	%f309, %r576;
	setp.gt.f32 	%p410, %f1, %f309;
	selp.b32 	%r577, 3, 2, %p410;
	selp.b32 	%r578, 0, %r577, %p409;
	add.s32 	%r579, %r9733, 408;
	cvt.rn.f32.s32 	%f310, %r579;
	setp.gt.f32 	%p411, %f1, %f310;
	and.pred  	%p412, %p409, %p411;
	selp.u32 	%r580, 1, 0, %p412;
	add.s32 	%r581, %r578, %r580;
	add.s32 	%r582, %r9733, 413;
	cvt.rn.f32.s32 	%f311, %r582;
	setp.leu.f32 	%p413, %f1, %f311;
	add.s32 	%r583, %r9733, 414;
	cvt.rn.f32.s32 	%f312, %r583;
	setp.gt.f32 	%p414, %f1, %f312;
	add.s32 	%r584, %r9733, 412;
	cvt.rn.f32.s32 	%f313, %r584;
	setp.gt.f32 	%p415, %f1, %f313;
	and.pred  	%p416, %p413, %p415;
	selp.u32 	%r585, 1, 0, %p416;
	add.s32 	%r586, %r9733, 417;
	cvt.rn.f32.s32 	%f314, %r586;
	setp.leu.f32 	%p417, %f1, %f314;
	add.s32 	%r587, %r9733, 418;
	cvt.rn.f32.s32 	%f315, %r587;
	setp.gt.f32 	%p418, %f1, %f315;
	selp.b32 	%r588, 3, 2, %p418;
	selp.b32 	%r589, 0, %r588, %p417;
	add.s32 	%r590, %r9733, 416;
	cvt.rn.f32.s32 	%f316, %r590;
	setp.gt.f32 	%p419, %f1, %f316;
	and.pred  	%p420, %p417, %p419;
	selp.u32 	%r591, 1, 0, %p420;
	add.s32 	%r592, %r589, %r591;
	add.s32 	%r593, %r9733, 421;
	cvt.rn.f32.s32 	%f317, %r593;
	setp.leu.f32 	%p421, %f1, %f317;
	add.s32 	%r594, %r9733, 422;
	cvt.rn.f32.s32 	%f318, %r594;
	setp.gt.f32 	%p422, %f1, %f318;
	add.s32 	%r595, %r9733, 420;
	cvt.rn.f32.s32 	%f319, %r595;
	setp.gt.f32 	%p423, %f1, %f319;
	and.pred  	%p424, %p421, %p423;
	selp.u32 	%r596, 1, 0, %p424;
	add.s32 	%r597, %r9733, 425;
	cvt.rn.f32.s32 	%f320, %r597;
	setp.leu.f32 	%p425, %f1, %f320;
	add.s32 	%r598, %r9733, 426;
	cvt.rn.f32.s32 	%f321, %r598;
	setp.gt.f32 	%p426, %f1, %f321;
	selp.b32 	%r599, 3, 2, %p426;
	selp.b32 	%r600, 0, %r599, %p425;
	add.s32 	%r601, %r9733, 424;
	cvt.rn.f32.s32 	%f322, %r601;
	setp.gt.f32 	%p427, %f1, %f322;
	and.pred  	%p428, %p425, %p427;
	selp.u32 	%r602, 1, 0, %p428;
	add.s32 	%r603, %r600, %r602;
	add.s32 	%r604, %r9733, 429;
	cvt.rn.f32.s32 	%f323, %r604;
	setp.leu.f32 	%p429, %f1, %f323;
	add.s32 	%r605, %r9733, 430;
	cvt.rn.f32.s32 	%f324, %r605;
	setp.gt.f32 	%p430, %f1, %f324;
	add.s32 	%r606, %r9733, 428;
	cvt.rn.f32.s32 	%f325, %r606;
	setp.gt.f32 	%p431, %f1, %f325;
	and.pred  	%p432, %p429, %p431;
	selp.u32 	%r607, 1, 0, %p432;
	add.s32 	%r608, %r9733, 433;
	cvt.rn.f32.s32 	%f326, %r608;
	setp.leu.f32 	%p433, %f1, %f326;
	add.s32 	%r609, %r9733, 434;
	cvt.rn.f32.s32 	%f327, %r609;
	setp.gt.f32 	%p434, %f1, %f327;
	selp.b32 	%r610, 3, 2, %p434;
	selp.b32 	%r611, 0, %r610, %p433;
	add.s32 	%r612, %r9733, 432;
	cvt.rn.f32.s32 	%f328, %r612;
	setp.gt.f32 	%p435, %f1, %f328;
	and.pred  	%p436, %p433, %p435;
	selp.u32 	%r613, 1, 0, %p436;
	add.s32 	%r614, %r611, %r613;
	add.s32 	%r615, %r9733, 437;
	cvt.rn.f32.s32 	%f329, %r615;
	setp.leu.f32 	%p437, %f1, %f329;
	add.s32 	%r616, %r9733, 438;
	cvt.rn.f32.s32 	%f330, %r616;
	setp.gt.f32 	%p438, %f1, %f330;
	add.s32 	%r617, %r9733, 436;
	cvt.rn.f32.s32 	%f331, %r617;
	setp.gt.f32 	%p439, %f1, %f331;
	and.pred  	%p440, %p437, %p439;
	selp.u32 	%r618, 1, 0, %p440;
	add.s32 	%r619, %r9733, 441;
	cvt.rn.f32.s32 	%f332, %r619;
	setp.leu.f32 	%p441, %f1, %f332;
	add.s32 	%r620, %r9733, 442;
	cvt.rn.f32.s32 	%f333, %r620;
	setp.gt.f32 	%p442, %f1, %f333;
	selp.b32 	%r621, 3, 2, %p442;
	selp.b32 	%r622, 0, %r621, %p441;
	add.s32 	%r623, %r9733, 440;
	cvt.rn.f32.s32 	%f334, %r623;
	setp.gt.f32 	%p443, %f1, %f334;
	and.pred  	%p444, %p441, %p443;
	selp.u32 	%r624, 1, 0, %p444;
	add.s32 	%r625, %r622, %r624;
	add.s32 	%r626, %r9733, 445;
	cvt.rn.f32.s32 	%f335, %r626;
	setp.leu.f32 	%p445, %f1, %f335;
	add.s32 	%r627, %r9733, 446;
	cvt.rn.f32.s32 	%f336, %r627;
	setp.gt.f32 	%p446, %f1, %f336;
	add.s32 	%r628, %r9733, 444;
	cvt.rn.f32.s32 	%f337, %r628;
	setp.gt.f32 	%p447, %f1, %f337;
	and.pred  	%p448, %p445, %p447;
	selp.u32 	%r629, 1, 0, %p448;
	add.s32 	%r630, %r9733, 449;
	cvt.rn.f32.s32 	%f338, %r630;
	setp.leu.f32 	%p449, %f1, %f338;
	add.s32 	%r631, %r9733, 450;
	cvt.rn.f32.s32 	%f339, %r631;
	setp.gt.f32 	%p450, %f1, %f339;
	selp.b32 	%r632, 3, 2, %p450;
	selp.b32 	%r633, 0, %r632, %p449;
	add.s32 	%r634, %r9733, 448;
	cvt.rn.f32.s32 	%f340, %r634;
	setp.gt.f32 	%p451, %f1, %f340;
	and.pred  	%p452, %p449, %p451;
	selp.u32 	%r635, 1, 0, %p452;
	add.s32 	%r636, %r633, %r635;
	add.s32 	%r637, %r9733, 453;
	cvt.rn.f32.s32 	%f341, %r637;
	setp.leu.f32 	%p453, %f1, %f341;
	add.s32 	%r638, %r9733, 454;
	cvt.rn.f32.s32 	%f342, %r638;
	setp.gt.f32 	%p454, %f1, %f342;
	add.s32 	%r639, %r9733, 452;
	cvt.rn.f32.s32 	%f343, %r639;
	setp.gt.f32 	%p455, %f1, %f343;
	and.pred  	%p456, %p453, %p455;
	selp.u32 	%r640, 1, 0, %p456;
	add.s32 	%r641, %r9733, 457;
	cvt.rn.f32.s32 	%f344, %r641;
	setp.leu.f32 	%p457, %f1, %f344;
	add.s32 	%r642, %r9733, 458;
	cvt.rn.f32.s32 	%f345, %r642;
	setp.gt.f32 	%p458, %f1, %f345;
	selp.b32 	%r643, 3, 2, %p458;
	selp.b32 	%r644, 0, %r643, %p457;
	add.s32 	%r645, %r9733, 456;
	cvt.rn.f32.s32 	%f346, %r645;
	setp.gt.f32 	%p459, %f1, %f346;
	and.pred  	%p460, %p457, %p459;
	selp.u32 	%r646, 1, 0, %p460;
	add.s32 	%r647, %r644, %r646;
	add.s32 	%r648, %r9733, 461;
	cvt.rn.f32.s32 	%f347, %r648;
	setp.leu.f32 	%p461, %f1, %f347;
	add.s32 	%r649, %r9733, 462;
	cvt.rn.f32.s32 	%f348, %r649;
	setp.gt.f32 	%p462, %f1, %f348;
	add.s32 	%r650, %r9733, 460;
	cvt.rn.f32.s32 	%f349, %r650;
	setp.gt.f32 	%p463, %f1, %f349;
	and.pred  	%p464, %p461, %p463;
	selp.u32 	%r651, 1, 0, %p464;
	add.s32 	%r652, %r9733, 465;
	cvt.rn.f32.s32 	%f350, %r652;
	setp.leu.f32 	%p465, %f1, %f350;
	add.s32 	%r653, %r9733, 466;
	cvt.rn.f32.s32 	%f351, %r653;
	setp.gt.f32 	%p466, %f1, %f351;
	selp.b32 	%r654, 3, 2, %p466;
	selp.b32 	%r655, 0, %r654, %p465;
	add.s32 	%r656, %r9733, 464;
	cvt.rn.f32.s32 	%f352, %r656;
	setp.gt.f32 	%p467, %f1, %f352;
	and.pred  	%p468, %p465, %p467;
	selp.u32 	%r657, 1, 0, %p468;
	add.s32 	%r658, %r655, %r657;
	add.s32 	%r659, %r9733, 469;
	cvt.rn.f32.s32 	%f353, %r659;
	setp.leu.f32 	%p469, %f1, %f353;
	add.s32 	%r660, %r9733, 470;
	cvt.rn.f32.s32 	%f354, %r660;
	setp.gt.f32 	%p470, %f1, %f354;
	add.s32 	%r661, %r9733, 468;
	cvt.rn.f32.s32 	%f355, %r661;
	setp.gt.f32 	%p471, %f1, %f355;
	and.pred  	%p472, %p469, %p471;
	selp.u32 	%r662, 1, 0, %p472;
	add.s32 	%r663, %r9733, 473;
	cvt.rn.f32.s32 	%f356, %r663;
	setp.leu.f32 	%p473, %f1, %f356;
	add.s32 	%r664, %r9733, 474;
	cvt.rn.f32.s32 	%f357, %r664;
	setp.gt.f32 	%p474, %f1, %f357;
	selp.b32 	%r665, 3, 2, %p474;
	selp.b32 	%r666, 0, %r665, %p473;
	add.s32 	%r667, %r9733, 472;
	cvt.rn.f32.s32 	%f358, %r667;
	setp.gt.f32 	%p475, %f1, %f358;
	and.pred  	%p476, %p473, %p475;
	selp.u32 	%r668, 1, 0, %p476;
	add.s32 	%r669, %r666, %r668;
	add.s32 	%r670, %r9733, 477;
	cvt.rn.f32.s32 	%f359, %r670;
	setp.leu.f32 	%p477, %f1, %f359;
	add.s32 	%r671, %r9733, 478;
	cvt.rn.f32.s32 	%f360, %r671;
	setp.gt.f32 	%p478, %f1, %f360;
	add.s32 	%r672, %r9733, 476;
	cvt.rn.f32.s32 	%f361, %r672;
	setp.gt.f32 	%p479, %f1, %f361;
	and.pred  	%p480, %p477, %p479;
	selp.u32 	%r673, 1, 0, %p480;
	add.s32 	%r674, %r9733, 481;
	cvt.rn.f32.s32 	%f362, %r674;
	setp.leu.f32 	%p481, %f1, %f362;
	add.s32 	%r675, %r9733, 482;
	cvt.rn.f32.s32 	%f363, %r675;
	setp.gt.f32 	%p482, %f1, %f363;
	selp.b32 	%r676, 3, 2, %p482;
	selp.b32 	%r677, 0, %r676, %p481;
	add.s32 	%r678, %r9733, 480;
	cvt.rn.f32.s32 	%f364, %r678;
	setp.gt.f32 	%p483, %f1, %f364;
	and.pred  	%p484, %p481, %p483;
	selp.u32 	%r679, 1, 0, %p484;
	add.s32 	%r680, %r677, %r679;
	add.s32 	%r681, %r9733, 485;
	cvt.rn.f32.s32 	%f365, %r681;
	setp.leu.f32 	%p485, %f1, %f365;
	add.s32 	%r682, %r9733, 486;
	cvt.rn.f32.s32 	%f366, %r682;
	setp.gt.f32 	%p486, %f1, %f366;
	add.s32 	%r683, %r9733, 484;
	cvt.rn.f32.s32 	%f367, %r683;
	setp.gt.f32 	%p487, %f1, %f367;
	and.pred  	%p488, %p485, %p487;
	selp.u32 	%r684, 1, 0, %p488;
	add.s32 	%r685, %r9733, 489;
	cvt.rn.f32.s32 	%f368, %r685;
	setp.leu.f32 	%p489, %f1, %f368;
	add.s32 	%r686, %r9733, 490;
	cvt.rn.f32.s32 	%f369, %r686;
	setp.gt.f32 	%p490, %f1, %f369;
	selp.b32 	%r687, 3, 2, %p490;
	selp.b32 	%r688, 0, %r687, %p489;
	add.s32 	%r689, %r9733, 488;
	cvt.rn.f32.s32 	%f370, %r689;
	setp.gt.f32 	%p491, %f1, %f370;
	and.pred  	%p492, %p489, %p491;
	selp.u32 	%r690, 1, 0, %p492;
	add.s32 	%r691, %r688, %r690;
	add.s32 	%r692, %r9733, 493;
	cvt.rn.f32.s32 	%f371, %r692;
	setp.leu.f32 	%p493, %f1, %f371;
	add.s32 	%r693, %r9733, 494;
	cvt.rn.f32.s32 	%f372, %r693;
	setp.gt.f32 	%p494, %f1, %f372;
	add.s32 	%r694, %r9733, 492;
	cvt.rn.f32.s32 	%f373, %r694;
	setp.gt.f32 	%p495, %f1, %f373;
	and.pred  	%p496, %p493, %p495;
	selp.u32 	%r695, 1, 0, %p496;
	add.s32 	%r696, %r9733, 497;
	cvt.rn.f32.s32 	%f374, %r696;
	setp.leu.f32 	%p497, %f1, %f374;
	add.s32 	%r697, %r9733, 498;
	cvt.rn.f32.s32 	%f375, %r697;
	setp.gt.f32 	%p498, %f1, %f375;
	selp.b32 	%r698, 3, 2, %p498;
	selp.b32 	%r699, 0, %r698, %p497;
	add.s32 	%r700, %r9733, 496;
	cvt.rn.f32.s32 	%f376, %r700;
	setp.gt.f32 	%p499, %f1, %f376;
	and.pred  	%p500, %p497, %p499;
	selp.u32 	%r701, 1, 0, %p500;
	add.s32 	%r702, %r699, %r701;
	add.s32 	%r703, %r9733, 501;
	cvt.rn.f32.s32 	%f377, %r703;
	setp.leu.f32 	%p501, %f1, %f377;
	add.s32 	%r704, %r9733, 502;
	cvt.rn.f32.s32 	%f378, %r704;
	setp.gt.f32 	%p502, %f1, %f378;
	add.s32 	%r705, %r9733, 500;
	cvt.rn.f32.s32 	%f379, %r705;
	setp.gt.f32 	%p503, %f1, %f379;
	and.pred  	%p504, %p501, %p503;
	selp.u32 	%r706, 1, 0, %p504;
	add.s32 	%r707, %r9733, 505;
	cvt.rn.f32.s32 	%f380, %r707;
	setp.leu.f32 	%p505, %f1, %f380;
	add.s32 	%r708, %r9733, 506;
	cvt.rn.f32.s32 	%f381, %r708;
	setp.gt.f32 	%p506, %f1, %f381;
	selp.b32 	%r709, 3, 2, %p506;
	selp.b32 	%r710, 0, %r709, %p505;
	add.s32 	%r711, %r9733, 504;
	cvt.rn.f32.s32 	%f382, %r711;
	setp.gt.f32 	%p507, %f1, %f382;
	and.pred  	%p508, %p505, %p507;
	selp.u32 	%r712, 1, 0, %p508;
	add.s32 	%r713, %r710, %r712;
	add.s32 	%r714, %r9733, 509;
	cvt.rn.f32.s32 	%f383, %r714;
	setp.leu.f32 	%p509, %f1, %f383;
	add.s32 	%r715, %r9733, 510;
	cvt.rn.f32.s32 	%f384, %r715;
	setp.gt.f32 	%p510, %f1, %f384;
	add.s32 	%r716, %r9733, 508;
	cvt.rn.f32.s32 	%f385, %r716;
	setp.gt.f32 	%p511, %f1, %f385;
	and.pred  	%p512, %p509, %p511;
	selp.u32 	%r717, 1, 0, %p512;
	add.s32 	%r718, %r9733, 513;
	cvt.rn.f32.s32 	%f386, %r718;
	setp.leu.f32 	%p513, %f1, %f386;
	add.s32 	%r719, %r9733, 514;
	cvt.rn.f32.s32 	%f387, %r719;
	setp.gt.f32 	%p514, %f1, %f387;
	selp.b32 	%r720, 3, 2, %p514;
	selp.b32 	%r721, 0, %r720, %p513;
	add.s32 	%r722, %r9733, 512;
	cvt.rn.f32.s32 	%f388, %r722;
	setp.gt.f32 	%p515, %f1, %f388;
	and.pred  	%p516, %p513, %p515;
	selp.u32 	%r723, 1, 0, %p516;
	add.s32 	%r724, %r721, %r723;
	add.s32 	%r725, %r9733, 517;
	cvt.rn.f32.s32 	%f389, %r725;
	setp.leu.f32 	%p517, %f1, %f389;
	add.s32 	%r726, %r9733, 518;
	cvt.rn.f32.s32 	%f390, %r726;
	setp.gt.f32 	%p518, %f1, %f390;
	add.s32 	%r727, %r9733, 516;
	cvt.rn.f32.s32 	%f391, %r727;
	setp.gt.f32 	%p519, %f1, %f391;
	and.pred  	%p520, %p517, %p519;
	selp.u32 	%r728, 1, 0, %p520;
	add.s32 	%r729, %r9733, 521;
	cvt.rn.f32.s32 	%f392, %r729;
	setp.leu.f32 	%p521, %f1, %f392;
	add.s32 	%r730, %r9733, 522;
	cvt.rn.f32.s32 	%f393, %r730;
	setp.gt.f32 	%p522, %f1, %f393;
	selp.b32 	%r731, 3, 2, %p522;
	selp.b32 	%r732, 0, %r731, %p521;
	add.s32 	%r733, %r9733, 520;
	cvt.rn.f32.s32 	%f394, %r733;
	setp.gt.f32 	%p523, %f1, %f394;
	and.pred  	%p524, %p521, %p523;
	selp.u32 	%r734, 1, 0, %p524;
	add.s32 	%r735, %r732, %r734;
	add.s32 	%r736, %r9733, 525;
	cvt.rn.f32.s32 	%f395, %r736;
	setp.leu.f32 	%p525, %f1, %f395;
	add.s32 	%r737, %r9733, 526;
	cvt.rn.f32.s32 	%f396, %r737;
	setp.gt.f32 	%p526, %f1, %f396;
	add.s32 	%r738, %r9733, 524;
	cvt.rn.f32.s32 	%f397, %r738;
	setp.gt.f32 	%p527, %f1, %f397;
	and.pred  	%p528, %p525, %p527;
	selp.u32 	%r739, 1, 0, %p528;
	add.s32 	%r740, %r9733, 529;
	cvt.rn.f32.s32 	%f398, %r740;
	setp.leu.f32 	%p529, %f1, %f398;
	add.s32 	%r741, %r9733, 530;
	cvt.rn.f32.s32 	%f399, %r741;
	setp.gt.f32 	%p530, %f1, %f399;
	selp.b32 	%r742, 3, 2, %p530;
	selp.b32 	%r743, 0, %r742, %p529;
	add.s32 	%r744, %r9733, 528;
	cvt.rn.f32.s32 	%f400, %r744;
	setp.gt.f32 	%p531, %f1, %f400;
	and.pred  	%p532, %p529, %p531;
	selp.u32 	%r745, 1, 0, %p532;
	add.s32 	%r746, %r743, %r745;
	add.s32 	%r747, %r9733, 533;
	cvt.rn.f32.s32 	%f401, %r747;
	setp.leu.f32 	%p533, %f1, %f401;
	add.s32 	%r748, %r9733, 534;
	cvt.rn.f32.s32 	%f402, %r748;
	setp.gt.f32 	%p534, %f1, %f402;
	add.s32 	%r749, %r9733, 532;
	cvt.rn.f32.s32 	%f403, %r749;
	setp.gt.f32 	%p535, %f1, %f403;
	and.pred  	%p536, %p533, %p535;
	selp.u32 	%r750, 1, 0, %p536;
	add.s32 	%r751, %r9733, 537;
	cvt.rn.f32.s32 	%f404, %r751;
	setp.leu.f32 	%p537, %f1, %f404;
	add.s32 	%r752, %r9733, 538;
	cvt.rn.f32.s32 	%f405, %r752;
	setp.gt.f32 	%p538, %f1, %f405;
	selp.b32 	%r753, 3, 2, %p538;
	selp.b32 	%r754, 0, %r753, %p537;
	add.s32 	%r755, %r9733, 536;
	cvt.rn.f32.s32 	%f406, %r755;
	setp.gt.f32 	%p539, %f1, %f406;
	and.pred  	%p540, %p537, %p539;
	selp.u32 	%r756, 1, 0, %p540;
	add.s32 	%r757, %r754, %r756;
	add.s32 	%r758, %r9733, 541;
	cvt.rn.f32.s32 	%f407, %r758;
	setp.leu.f32 	%p541, %f1, %f407;
	add.s32 	%r759, %r9733, 542;
	cvt.rn.f32.s32 	%f408, %r759;
	setp.gt.f32 	%p542, %f1, %f408;
	add.s32 	%r760, %r9733, 540;
	cvt.rn.f32.s32 	%f409, %r760;
	setp.gt.f32 	%p543, %f1, %f409;
	and.pred  	%p544, %p541, %p543;
	selp.u32 	%r761, 1, 0, %p544;
	add.s32 	%r762, %r9733, 545;
	cvt.rn.f32.s32 	%f410, %r762;
	setp.leu.f32 	%p545, %f1, %f410;
	add.s32 	%r763, %r9733, 546;
	cvt.rn.f32.s32 	%f411, %r763;
	setp.gt.f32 	%p546, %f1, %f411;
	selp.b32 	%r764, 3, 2, %p546;
	selp.b32 	%r765, 0, %r764, %p545;
	add.s32 	%r766, %r9733, 544;
	cvt.rn.f32.s32 	%f412, %r766;
	setp.gt.f32 	%p547, %f1, %f412;
	and.pred  	%p548, %p545, %p547;
	selp.u32 	%r767, 1, 0, %p548;
	add.s32 	%r768, %r765, %r767;
	add.s32 	%r769, %r9733, 549;
	cvt.rn.f32.s32 	%f413, %r769;
	setp.leu.f32 	%p549, %f1, %f413;
	add.s32 	%r770, %r9733, 550;
	cvt.rn.f32.s32 	%f414, %r770;
	setp.gt.f32 	%p550, %f1, %f414;
	add.s32 	%r771, %r9733, 548;
	cvt.rn.f32.s32 	%f415, %r771;
	setp.gt.f32 	%p551, %f1, %f415;
	and.pred  	%p552, %p549, %p551;
	selp.u32 	%r772, 1, 0, %p552;
	add.s32 	%r773, %r9733, 553;
	cvt.rn.f32.s32 	%f416, %r773;
	setp.leu.f32 	%p553, %f1, %f416;
	add.s32 	%r774, %r9733, 554;
	cvt.rn.f32.s32 	%f417, %r774;
	setp.gt.f32 	%p554, %f1, %f417;
	selp.b32 	%r775, 3, 2, %p554;
	selp.b32 	%r776, 0, %r775, %p553;
	add.s32 	%r777, %r9733, 552;
	cvt.rn.f32.s32 	%f418, %r777;
	setp.gt.f32 	%p555, %f1, %f418;
	and.pred  	%p556, %p553, %p555;
	selp.u32 	%r778, 1, 0, %p556;
	add.s32 	%r779, %r776, %r778;
	add.s32 	%r780, %r9733, 557;
	cvt.rn.f32.s32 	%f419, %r780;
	setp.leu.f32 	%p557, %f1, %f419;
	add.s32 	%r781, %r9733, 558;
	cvt.rn.f32.s32 	%f420, %r781;
	setp.gt.f32 	%p558, %f1, %f420;
	add.s32 	%r782, %r9733, 556;
	cvt.rn.f32.s32 	%f421, %r782;
	setp.gt.f32 	%p559, %f1, %f421;
	and.pred  	%p560, %p557, %p559;
	selp.u32 	%r783, 1, 0, %p560;
	add.s32 	%r784, %r9733, 561;
	cvt.rn.f32.s32 	%f422, %r784;
	setp.leu.f32 	%p561, %f1, %f422;
	add.s32 	%r785, %r9733, 562;
	cvt.rn.f32.s32 	%f423, %r785;
	setp.gt.f32 	%p562, %f1, %f423;
	selp.b32 	%r786, 3, 2, %p562;
	selp.b32 	%r787, 0, %r786, %p561;
	add.s32 	%r788, %r9733, 560;
	cvt.rn.f32.s32 	%f424, %r788;
	setp.gt.f32 	%p563, %f1, %f424;
	and.pred  	%p564, %p561, %p563;
	selp.u32 	%r789, 1, 0, %p564;
	add.s32 	%r790, %r787, %r789;
	add.s32 	%r791, %r9733, 565;
	cvt.rn.f32.s32 	%f425, %r791;
	setp.leu.f32 	%p565, %f1, %f425;
	add.s32 	%r792, %r9733, 566;
	cvt.rn.f32.s32 	%f426, %r792;
	setp.gt.f32 	%p566, %f1, %f426;
	add.s32 	%r793, %r9733, 564;
	cvt.rn.f32.s32 	%f427, %r793;
	setp.gt.f32 	%p567, %f1, %f427;
	and.pred  	%p568, %p565, %p567;
	selp.u32 	%r794, 1, 0, %p568;
	add.s32 	%r795, %r9733, 569;
	cvt.rn.f32.s32 	%f428, %r795;
	setp.leu.f32 	%p569, %f1, %f428;
	add.s32 	%r796, %r9733, 570;
	cvt.rn.f32.s32 	%f429, %r796;
	setp.gt.f32 	%p570, %f1, %f429;
	selp.b32 	%r797, 3, 2, %p570;
	selp.b32 	%r798, 0, %r797, %p569;
	add.s32 	%r799, %r9733, 568;
	cvt.rn.f32.s32 	%f430, %r799;
	setp.gt.f32 	%p571, %f1, %f430;
	and.pred  	%p572, %p569, %p571;
	selp.u32 	%r800, 1, 0, %p572;
	add.s32 	%r801, %r798, %r800;
	add.s32 	%r802, %r9733, 573;
	cvt.rn.f32.s32 	%f431, %r802;
	setp.leu.f32 	%p573, %f1, %f431;
	add.s32 	%r803, %r9733, 574;
	cvt.rn.f32.s32 	%f432, %r803;
	setp.gt.f32 	%p574, %f1, %f432;
	add.s32 	%r804, %r9733, 572;
	cvt.rn.f32.s32 	%f433, %r804;
	setp.gt.f32 	%p575, %f1, %f433;
	and.pred  	%p576, %p573, %p575;
	selp.u32 	%r805, 1, 0, %p576;
	add.s32 	%r806, %r9733, 577;
	cvt.rn.f32.s32 	%f434, %r806;
	setp.leu.f32 	%p577, %f1, %f434;
	add.s32 	%r807, %r9733, 578;
	cvt.rn.f32.s32 	%f435, %r807;
	setp.gt.f32 	%p578, %f1, %f435;
	selp.b32 	%r808, 3, 2, %p578;
	selp.b32 	%r809, 0, %r808, %p577;
	add.s32 	%r810, %r9733, 576;
	cvt.rn.f32.s32 	%f436, %r810;
	setp.gt.f32 	%p579, %f1, %f436;
	and.pred  	%p580, %p577, %p579;
	selp.u32 	%r811, 1, 0, %p580;
	add.s32 	%r812, %r809, %r811;
	add.s32 	%r813, %r9733, 581;
	cvt.rn.f32.s32 	%f437, %r813;
	setp.leu.f32 	%p581, %f1, %f437;
	add.s32 	%r814, %r9733, 582;
	cvt.rn.f32.s32 	%f438, %r814;
	setp.gt.f32 	%p582, %f1, %f438;
	add.s32 	%r815, %r9733, 580;
	cvt.rn.f32.s32 	%f439, %r815;
	setp.gt.f32 	%p583, %f1, %f439;
	and.pred  	%p584, %p581, %p583;
	selp.u32 	%r816, 1, 0, %p584;
	add.s32 	%r817, %r9733, 585;
	cvt.rn.f32.s32 	%f440, %r817;
	setp.leu.f32 	%p585, %f1, %f440;
	add.s32 	%r818, %r9733, 586;
	cvt.rn.f32.s32 	%f441, %r818;
	setp.gt.f32 	%p586, %f1, %f441;
	selp.b32 	%r819, 3, 2, %p586;
	selp.b32 	%r820, 0, %r819, %p585;
	add.s32 	%r821, %r9733, 584;
	cvt.rn.f32.s32 	%f442, %r821;
	setp.gt.f32 	%p587, %f1, %f442;
	and.pred  	%p588, %p585, %p587;
	selp.u32 	%r822, 1, 0, %p588;
	add.s32 	%r823, %r820, %r822;
	add.s32 	%r824, %r9733, 589;
	cvt.rn.f32.s32 	%f443, %r824;
	setp.leu.f32 	%p589, %f1, %f443;
	add.s32 	%r825, %r9733, 590;
	cvt.rn.f32.s32 	%f444, %r825;
	setp.gt.f32 	%p590, %f1, %f444;
	add.s32 	%r826, %r9733, 588;
	cvt.rn.f32.s32 	%f445, %r826;
	setp.gt.f32 	%p591, %f1, %f445;
	and.pred  	%p592, %p589, %p591;
	selp.u32 	%r827, 1, 0, %p592;
	add.s32 	%r828, %r9733, 593;
	cvt.rn.f32.s32 	%f446, %r828;
	setp.leu.f32 	%p593, %f1, %f446;
	add.s32 	%r829, %r9733, 594;
	cvt.rn.f32.s32 	%f447, %r829;
	setp.gt.f32 	%p594, %f1, %f447;
	selp.b32 	%r830, 3, 2, %p594;
	selp.b32 	%r831, 0, %r830, %p593;
	add.s32 	%r832, %r9733, 592;
	cvt.rn.f32.s32 	%f448, %r832;
	setp.gt.f32 	%p595, %f1, %f448;
	and.pred  	%p596, %p593, %p595;
	selp.u32 	%r833, 1, 0, %p596;
	add.s32 	%r834, %r831, %r833;
	add.s32 	%r835, %r9733, 597;
	cvt.rn.f32.s32 	%f449, %r835;
	setp.leu.f32 	%p597, %f1, %f449;
	add.s32 	%r836, %r9733, 598;
	cvt.rn.f32.s32 	%f450, %r836;
	setp.gt.f32 	%p598, %f1, %f450;
	add.s32 	%r837, %r9733, 596;
	cvt.rn.f32.s32 	%f451, %r837;
	setp.gt.f32 	%p599, %f1, %f451;
	and.pred  	%p600, %p597, %p599;
	selp.u32 	%r838, 1, 0, %p600;
	add.s32 	%r839, %r9733, 601;
	cvt.rn.f32.s32 	%f452, %r839;
	setp.leu.f32 	%p601, %f1, %f452;
	add.s32 	%r840, %r9733, 602;
	cvt.rn.f32.s32 	%f453, %r840;
	setp.gt.f32 	%p602, %f1, %f453;
	selp.b32 	%r841, 3, 2, %p602;
	selp.b32 	%r842, 0, %r841, %p601;
	add.s32 	%r843, %r9733, 600;
	cvt.rn.f32.s32 	%f454, %r843;
	setp.gt.f32 	%p603, %f1, %f454;
	and.pred  	%p604, %p601, %p603;
	selp.u32 	%r844, 1, 0, %p604;
	add.s32 	%r845, %r842, %r844;
	add.s32 	%r846, %r9733, 605;
	cvt.rn.f32.s32 	%f455, %r846;
	setp.leu.f32 	%p605, %f1, %f455;
	add.s32 	%r847, %r9733, 606;
	cvt.rn.f32.s32 	%f456, %r847;
	setp.gt.f32 	%p606, %f1, %f456;
	add.s32 	%r848, %r9733, 604;
	cvt.rn.f32.s32 	%f457, %r848;
	setp.gt.f32 	%p607, %f1, %f457;
	and.pred  	%p608, %p605, %p607;
	selp.u32 	%r849, 1, 0, %p608;
	add.s32 	%r850, %r9733, 609;
	cvt.rn.f32.s32 	%f458, %r850;
	setp.leu.f32 	%p609, %f1, %f458;
	add.s32 	%r851, %r9733, 610;
	cvt.rn.f32.s32 	%f459, %r851;
	setp.gt.f32 	%p610, %f1, %f459;
	selp.b32 	%r852, 3, 2, %p610;
	selp.b32 	%r853, 0, %r852, %p609;
	add.s32 	%r854, %r9733, 608;
	cvt.rn.f32.s32 	%f460, %r854;
	setp.gt.f32 	%p611, %f1, %f460;
	and.pred  	%p612, %p609, %p611;
	selp.u32 	%r855, 1, 0, %p612;
	add.s32 	%r856, %r853, %r855;
	add.s32 	%r857, %r9733, 613;
	cvt.rn.f32.s32 	%f461, %r857;
	setp.leu.f32 	%p613, %f1, %f461;
	add.s32 	%r858, %r9733, 614;
	cvt.rn.f32.s32 	%f462, %r858;
	setp.gt.f32 	%p614, %f1, %f462;
	add.s32 	%r859, %r9733, 612;
	cvt.rn.f32.s32 	%f463, %r859;
	setp.gt.f32 	%p615, %f1, %f463;
	and.pred  	%p616, %p613, %p615;
	selp.u32 	%r860, 1, 0, %p616;
	add.s32 	%r861, %r9733, 617;
	cvt.rn.f32.s32 	%f464, %r861;
	setp.leu.f32 	%p617, %f1, %f464;
	add.s32 	%r862, %r9733, 618;
	cvt.rn.f32.s32 	%f465, %r862;
	setp.gt.f32 	%p618, %f1, %f465;
	selp.b32 	%r863, 3, 2, %p618;
	selp.b32 	%r864, 0, %r863, %p617;
	add.s32 	%r865, %r9733, 616;
	cvt.rn.f32.s32 	%f466, %r865;
	setp.gt.f32 	%p619, %f1, %f466;
	and.pred  	%p620, %p617, %p619;
	selp.u32 	%r866, 1, 0, %p620;
	add.s32 	%r867, %r864, %r866;
	add.s32 	%r868, %r9733, 621;
	cvt.rn.f32.s32 	%f467, %r868;
	setp.leu.f32 	%p621, %f1, %f467;
	add.s32 	%r869, %r9733, 622;
	cvt.rn.f32.s32 	%f468, %r869;
	setp.gt.f32 	%p622, %f1, %f468;
	add.s32 	%r870, %r9733, 620;
	cvt.rn.f32.s32 	%f469, %r870;
	setp.gt.f32 	%p623, %f1, %f469;
	and.pred  	%p624, %p621, %p623;
	selp.u32 	%r871, 1, 0, %p624;
	add.s32 	%r872, %r9733, 625;
	cvt.rn.f32.s32 	%f470, %r872;
	setp.leu.f32 	%p625, %f1, %f470;
	add.s32 	%r873, %r9733, 626;
	cvt.rn.f32.s32 	%f471, %r873;
	setp.gt.f32 	%p626, %f1, %f471;
	selp.b32 	%r874, 3, 2, %p626;
	selp.b32 	%r875, 0, %r874, %p625;
	add.s32 	%r876, %r9733, 624;
	cvt.rn.f32.s32 	%f472, %r876;
	setp.gt.f32 	%p627, %f1, %f472;
	and.pred  	%p628, %p625, %p627;
	selp.u32 	%r877, 1, 0, %p628;
	add.s32 	%r878, %r875, %r877;
	add.s32 	%r879, %r9733, 629;
	cvt.rn.f32.s32 	%f473, %r879;
	setp.leu.f32 	%p629, %f1, %f473;
	add.s32 	%r880, %r9733, 630;
	cvt.rn.f32.s32 	%f474, %r880;
	setp.gt.f32 	%p630, %f1, %f474;
	add.s32 	%r881, %r9733, 628;
	cvt.rn.f32.s32 	%f475, %r881;
	setp.gt.f32 	%p631, %f1, %f475;
	and.pred  	%p632, %p629, %p631;
	selp.u32 	%r882, 1, 0, %p632;
	add.s32 	%r883, %r9733, 633;
	cvt.rn.f32.s32 	%f476, %r883;
	setp.leu.f32 	%p633, %f1, %f476;
	add.s32 	%r884, %r9733, 634;
	cvt.rn.f32.s32 	%f477, %r884;
	setp.gt.f32 	%p634, %f1, %f477;
	selp.b32 	%r885, 3, 2, %p634;
	selp.b32 	%r886, 0, %r885, %p633;
	add.s32 	%r887, %r9733, 632;
	cvt.rn.f32.s32 	%f478, %r887;
	setp.gt.f32 	%p635, %f1, %f478;
	and.pred  	%p636, %p633, %p635;
	selp.u32 	%r888, 1, 0, %p636;
	add.s32 	%r889, %r886, %r888;
	add.s32 	%r890, %r9733, 637;
	cvt.rn.f32.s32 	%f479, %r890;
	setp.leu.f32 	%p637, %f1, %f479;
	add.s32 	%r891, %r9733, 638;
	cvt.rn.f32.s32 	%f480, %r891;
	setp.gt.f32 	%p638, %f1, %f480;
	add.s32 	%r892, %r9733, 636;
	cvt.rn.f32.s32 	%f481, %r892;
	setp.gt.f32 	%p639, %f1, %f481;
	and.pred  	%p640, %p637, %p639;
	selp.u32 	%r893, 1, 0, %p640;
	add.s32 	%r894, %r9733, 641;
	cvt.rn.f32.s32 	%f482, %r894;
	setp.leu.f32 	%p641, %f1, %f482;
	add.s32 	%r895, %r9733, 642;
	cvt.rn.f32.s32 	%f483, %r895;
	setp.gt.f32 	%p642, %f1, %f483;
	selp.b32 	%r896, 3, 2, %p642;
	selp.b32 	%r897, 0, %r896, %p641;
	add.s32 	%r898, %r9733, 640;
	cvt.rn.f32.s32 	%f484, %r898;
	setp.gt.f32 	%p643, %f1, %f484;
	and.pred  	%p644, %p641, %p643;
	selp.u32 	%r899, 1, 0, %p644;
	add.s32 	%r900, %r897, %r899;
	add.s32 	%r901, %r9733, 645;
	cvt.rn.f32.s32 	%f485, %r901;
	setp.leu.f32 	%p645, %f1, %f485;
	add.s32 	%r902, %r9733, 646;
	cvt.rn.f32.s32 	%f486, %r902;
	setp.gt.f32 	%p646, %f1, %f486;
	add.s32 	%r903, %r9733, 644;
	cvt.rn.f32.s32 	%f487, %r903;
	setp.gt.f32 	%p647, %f1, %f487;
	and.pred  	%p648, %p645, %p647;
	selp.u32 	%r904, 1, 0, %p648;
	add.s32 	%r905, %r9733, 649;
	cvt.rn.f32.s32 	%f488, %r905;
	setp.leu.f32 	%p649, %f1, %f488;
	add.s32 	%r906, %r9733, 650;
	cvt.rn.f32.s32 	%f489, %r906;
	setp.gt.f32 	%p650, %f1, %f489;
	selp.b32 	%r907, 3, 2, %p650;
	selp.b32 	%r908, 0, %r907, %p649;
	add.s32 	%r909, %r9733, 648;
	cvt.rn.f32.s32 	%f490, %r909;
	setp.gt.f32 	%p651, %f1, %f490;
	and.pred  	%p652, %p649, %p651;
	selp.u32 	%r910, 1, 0, %p652;
	add.s32 	%r911, %r908, %r910;
	add.s32 	%r912, %r9733, 653;
	cvt.rn.f32.s32 	%f491, %r912;
	setp.leu.f32 	%p653, %f1, %f491;
	add.s32 	%r913, %r9733, 654;
	cvt.rn.f32.s32 	%f492, %r913;
	setp.gt.f32 	%p654, %f1, %f492;
	add.s32 	%r914, %r9733, 652;
	cvt.rn.f32.s32 	%f493, %r914;
	setp.gt.f32 	%p655, %f1, %f493;
	and.pred  	%p656, %p653, %p655;
	selp.u32 	%r915, 1, 0, %p656;
	add.s32 	%r916, %r9733, 657;
	cvt.rn.f32.s32 	%f494, %r916;
	setp.leu.f32 	%p657, %f1, %f494;
	add.s32 	%r917, %r9733, 658;
	cvt.rn.f32.s32 	%f495, %r917;
	setp.gt.f32 	%p658, %f1, %f495;
	selp.b32 	%r918, 3, 2, %p658;
	selp.b32 	%r919, 0, %r918, %p657;
	add.s32 	%r920, %r9733, 656;
	cvt.rn.f32.s32 	%f496, %r920;
	setp.gt.f32 	%p659, %f1, %f496;
	and.pred  	%p660, %p657, %p659;
	selp.u32 	%r921, 1, 0, %p660;
	add.s32 	%r922, %r919, %r921;
	add.s32 	%r923, %r9733, 661;
	cvt.rn.f32.s32 	%f497, %r923;
	setp.leu.f32 	%p661, %f1, %f497;
	add.s32 	%r924, %r9733, 662;
	cvt.rn.f32.s32 	%f498, %r924;
	setp.gt.f32 	%p662, %f1, %f498;
	add.s32 	%r925, %r9733, 660;
	cvt.rn.f32.s32 	%f499, %r925;
	setp.gt.f32 	%p663, %f1, %f499;
	and.pred  	%p664, %p661, %p663;
	selp.u32 	%r926, 1, 0, %p664;
	add.s32 	%r927, %r9733, 665;
	cvt.rn.f32.s32 	%f500, %r927;
	setp.leu.f32 	%p665, %f1, %f500;
	add.s32 	%r928, %r9733, 666;
	cvt.rn.f32.s32 	%f501, %r928;
	setp.gt.f32 	%p666, %f1, %f501;
	selp.b32 	%r929, 3, 2, %p666;
	selp.b32 	%r930, 0, %r929, %p665;
	add.s32 	%r931, %r9733, 664;
	cvt.rn.f32.s32 	%f502, %r931;
	setp.gt.f32 	%p667, %f1, %f502;
	and.pred  	%p668, %p665, %p667;
	selp.u32 	%r932, 1, 0, %p668;
	add.s32 	%r933, %r930, %r932;
	add.s32 	%r934, %r9733, 669;
	cvt.rn.f32.s32 	%f503, %r934;
	setp.leu.f32 	%p669, %f1, %f503;
	add.s32 	%r935, %r9733, 670;
	cvt.rn.f32.s32 	%f504, %r935;
	setp.gt.f32 	%p670, %f1, %f504;
	add.s32 	%r936, %r9733, 668;
	cvt.rn.f32.s32 	%f505, %r936;
	setp.gt.f32 	%p671, %f1, %f505;
	and.pred  	%p672, %p669, %p671;
	selp.u32 	%r937, 1, 0, %p672;
	add.s32 	%r938, %r9733, 673;
	cvt.rn.f32.s32 	%f506, %r938;
	setp.leu.f32 	%p673, %f1, %f506;
	add.s32 	%r939, %r9733, 674;
	cvt.rn.f32.s32 	%f507, %r939;
	setp.gt.f32 	%p674, %f1, %f507;
	selp.b32 	%r940, 3, 2, %p674;
	selp.b32 	%r941, 0, %r940, %p673;
	add.s32 	%r942, %r9733, 672;
	cvt.rn.f32.s32 	%f508, %r942;
	setp.gt.f32 	%p675, %f1, %f508;
	and.pred  	%p676, %p673, %p675;
	selp.u32 	%r943, 1, 0, %p676;
	add.s32 	%r944, %r941, %r943;
	add.s32 	%r945, %r9733, 677;
	cvt.rn.f32.s32 	%f509, %r945;
	setp.leu.f32 	%p677, %f1, %f509;
	add.s32 	%r946, %r9733, 678;
	cvt.rn.f32.s32 	%f510, %r946;
	setp.gt.f32 	%p678, %f1, %f510;
	add.s32 	%r947, %r9733, 676;
	cvt.rn.f32.s32 	%f511, %r947;
	setp.gt.f32 	%p679, %f1, %f511;
	and.pred  	%p680, %p677, %p679;
	selp.u32 	%r948, 1, 0, %p680;
	add.s32 	%r949, %r9733, 681;
	cvt.rn.f32.s32 	%f512, %r949;
	setp.leu.f32 	%p681, %f1, %f512;
	add.s32 	%r950, %r9733, 682;
	cvt.rn.f32.s32 	%f513, %r950;
	setp.gt.f32 	%p682, %f1, %f513;
	selp.b32 	%r951, 3, 2, %p682;
	selp.b32 	%r952, 0, %r951, %p681;
	add.s32 	%r953, %r9733, 680;
	cvt.rn.f32.s32 	%f514, %r953;
	setp.gt.f32 	%p683, %f1, %f514;
	and.pred  	%p684, %p681, %p683;
	selp.u32 	%r954, 1, 0, %p684;
	add.s32 	%r955, %r952, %r954;
	add.s32 	%r956, %r9733, 685;
	cvt.rn.f32.s32 	%f515, %r956;
	setp.leu.f32 	%p685, %f1, %f515;
	add.s32 	%r957, %r9733, 686;
	cvt.rn.f32.s32 	%f516, %r957;
	setp.gt.f32 	%p686, %f1, %f516;
	add.s32 	%r958, %r9733, 684;
	cvt.rn.f32.s32 	%f517, %r958;
	setp.gt.f32 	%p687, %f1, %f517;
	and.pred  	%p688, %p685, %p687;
	selp.u32 	%r959, 1, 0, %p688;
	add.s32 	%r960, %r9733, 689;
	cvt.rn.f32.s32 	%f518, %r960;
	setp.leu.f32 	%p689, %f1, %f518;
	add.s32 	%r961, %r9733, 690;
	cvt.rn.f32.s32 	%f519, %r961;
	setp.gt.f32 	%p690, %f1, %f519;
	selp.b32 	%r962, 3, 2, %p690;
	selp.b32 	%r963, 0, %r962, %p689;
	add.s32 	%r964, %r9733, 688;
	cvt.rn.f32.s32 	%f520, %r964;
	setp.gt.f32 	%p691, %f1, %f520;
	and.pred  	%p692, %p689, %p691;
	selp.u32 	%r965, 1, 0, %p692;
	add.s32 	%r966, %r963, %r965;
	add.s32 	%r967, %r9733, 693;
	cvt.rn.f32.s32 	%f521, %r967;
	setp.leu.f32 	%p693, %f1, %f521;
	add.s32 	%r968, %r9733, 694;
	cvt.rn.f32.s32 	%f522, %r968;
	setp.gt.f32 	%p694, %f1, %f522;
	add.s32 	%r969, %r9733, 692;
	cvt.rn.f32.s32 	%f523, %r969;
	setp.gt.f32 	%p695, %f1, %f523;
	and.pred  	%p696, %p693, %p695;
	selp.u32 	%r970, 1, 0, %p696;
	add.s32 	%r971, %r9733, 697;
	cvt.rn.f32.s32 	%f524, %r971;
	setp.leu.f32 	%p697, %f1, %f524;
	add.s32 	%r972, %r9733, 698;
	cvt.rn.f32.s32 	%f525, %r972;
	setp.gt.f32 	%p698, %f1, %f525;
	selp.b32 	%r973, 3, 2, %p698;
	selp.b32 	%r974, 0, %r973, %p697;
	add.s32 	%r975, %r9733, 696;
	cvt.rn.f32.s32 	%f526, %r975;
	setp.gt.f32 	%p699, %f1, %f526;
	and.pred  	%p700, %p697, %p699;
	selp.u32 	%r976, 1, 0, %p700;
	add.s32 	%r977, %r974, %r976;
	add.s32 	%r978, %r9733, 701;
	cvt.rn.f32.s32 	%f527, %r978;
	setp.leu.f32 	%p701, %f1, %f527;
	add.s32 	%r979, %r9733, 702;
	cvt.rn.f32.s32 	%f528, %r979;
	setp.gt.f32 	%p702, %f1, %f528;
	add.s32 	%r980, %r9733, 700;
	cvt.rn.f32.s32 	%f529, %r980;
	setp.gt.f32 	%p703, %f1, %f529;
	and.pred  	%p704, %p701, %p703;
	selp.u32 	%r981, 1, 0, %p704;
	add.s32 	%r982, %r9733, 705;
	cvt.rn.f32.s32 	%f530, %r982;
	setp.leu.f32 	%p705, %f1, %f530;
	add.s32 	%r983, %r9733, 706;
	cvt.rn.f32.s32 	%f531, %r983;
	setp.gt.f32 	%p706, %f1, %f531;
	selp.b32 	%r984, 3, 2, %p706;
	selp.b32 	%r985, 0, %r984, %p705;
	add.s32 	%r986, %r9733, 704;
	cvt.rn.f32.s32 	%f532, %r986;
	setp.gt.f32 	%p707, %f1, %f532;
	and.pred  	%p708, %p705, %p707;
	selp.u32 	%r987, 1, 0, %p708;
	add.s32 	%r988, %r985, %r987;
	add.s32 	%r989, %r9733, 709;
	cvt.rn.f32.s32 	%f533, %r989;
	setp.leu.f32 	%p709, %f1, %f533;
	add.s32 	%r990, %r9733, 710;
	cvt.rn.f32.s32 	%f534, %r990;
	setp.gt.f32 	%p710, %f1, %f534;
	add.s32 	%r991, %r9733, 708;
	cvt.rn.f32.s32 	%f535, %r991;
	setp.gt.f32 	%p711, %f1, %f535;
	and.pred  	%p712, %p709, %p711;
	selp.u32 	%r992, 1, 0, %p712;
	add.s32 	%r993, %r9733, 713;
	cvt.rn.f32.s32 	%f536, %r993;
	setp.leu.f32 	%p713, %f1, %f536;
	add.s32 	%r994, %r9733, 714;
	cvt.rn.f32.s32 	%f537, %r994;
	setp.gt.f32 	%p714, %f1, %f537;
	selp.b32 	%r995, 3, 2, %p714;
	selp.b32 	%r996, 0, %r995, %p713;
	add.s32 	%r997, %r9733, 712;
	cvt.rn.f32.s32 	%f538, %r997;
	setp.gt.f32 	%p715, %f1, %f538;
	and.pred  	%p716, %p713, %p715;
	selp.u32 	%r998, 1, 0, %p716;
	add.s32 	%r999, %r996, %r998;
	add.s32 	%r1000, %r9733, 717;
	cvt.rn.f32.s32 	%f539, %r1000;
	setp.leu.f32 	%p717, %f1, %f539;
	add.s32 	%r1001, %r9733, 718;
	cvt.rn.f32.s32 	%f540, %r1001;
	setp.gt.f32 	%p718, %f1, %f540;
	add.s32 	%r1002, %r9733, 716;
	cvt.rn.f32.s32 	%f541, %r1002;
	setp.gt.f32 	%p719, %f1, %f541;
	and.pred  	%p720, %p717, %p719;
	selp.u32 	%r1003, 1, 0, %p720;
	add.s32 	%r1004, %r9733, 721;
	cvt.rn.f32.s32 	%f542, %r1004;
	setp.leu.f32 	%p721, %f1, %f542;
	add.s32 	%r1005, %r9733, 722;
	cvt.rn.f32.s32 	%f543, %r1005;
	setp.gt.f32 	%p722, %f1, %f543;
	selp.b32 	%r1006, 3, 2, %p722;
	selp.b32 	%r1007, 0, %r1006, %p721;
	add.s32 	%r1008, %r9733, 720;
	cvt.rn.f32.s32 	%f544, %r1008;
	setp.gt.f32 	%p723, %f1, %f544;
	and.pred  	%p724, %p721, %p723;
	selp.u32 	%r1009, 1, 0, %p724;
	add.s32 	%r1010, %r1007, %r1009;
	add.s32 	%r1011, %r9733, 725;
	cvt.rn.f32.s32 	%f545, %r1011;
	setp.leu.f32 	%p725, %f1, %f545;
	add.s32 	%r1012, %r9733, 726;
	cvt.rn.f32.s32 	%f546, %r1012;
	setp.gt.f32 	%p726, %f1, %f546;
	add.s32 	%r1013, %r9733, 724;
	cvt.rn.f32.s32 	%f547, %r1013;
	setp.gt.f32 	%p727, %f1, %f547;
	and.pred  	%p728, %p725, %p727;
	selp.u32 	%r1014, 1, 0, %p728;
	add.s32 	%r1015, %r9733, 729;
	cvt.rn.f32.s32 	%f548, %r1015;
	setp.leu.f32 	%p729, %f1, %f548;
	add.s32 	%r1016, %r9733, 730;
	cvt.rn.f32.s32 	%f549, %r1016;
	setp.gt.f32 	%p730, %f1, %f549;
	selp.b32 	%r1017, 3, 2, %p730;
	selp.b32 	%r1018, 0, %r1017, %p729;
	add.s32 	%r1019, %r9733, 728;
	cvt.rn.f32.s32 	%f550, %r1019;
	setp.gt.f32 	%p731, %f1, %f550;
	and.pred  	%p732, %p729, %p731;
	selp.u32 	%r1020, 1, 0, %p732;
	add.s32 	%r1021, %r1018, %r1020;
	add.s32 	%r1022, %r9733, 733;
	cvt.rn.f32.s32 	%f551, %r1022;
	setp.leu.f32 	%p733, %f1, %f551;
	add.s32 	%r1023, %r9733, 734;
	cvt.rn.f32.s32 	%f552, %r1023;
	setp.gt.f32 	%p734, %f1, %f552;
	add.s32 	%r1024, %r9733, 732;
	cvt.rn.f32.s32 	%f553, %r1024;
	setp.gt.f32 	%p735, %f1, %f553;
	and.pred  	%p736, %p733, %p735;
	selp.u32 	%r1025, 1, 0, %p736;
	add.s32 	%r1026, %r9733, 737;
	cvt.rn.f32.s32 	%f554, %r1026;
	setp.leu.f32 	%p737, %f1, %f554;
	add.s32 	%r1027, %r9733, 738;
	cvt.rn.f32.s32 	%f555, %r1027;
	setp.gt.f32 	%p738, %f1, %f555;
	selp.b32 	%r1028, 3, 2, %p738;
	selp.b32 	%r1029, 0, %r1028, %p737;
	add.s32 	%r1030, %r9733, 736;
	cvt.rn.f32.s32 	%f556, %r1030;
	setp.gt.f32 	%p739, %f1, %f556;
	and.pred  	%p740, %p737, %p739;
	selp.u32 	%r1031, 1, 0, %p740;
	add.s32 	%r1032, %r1029, %r1031;
	add.s32 	%r1033, %r9733, 741;
	cvt.rn.f32.s32 	%f557, %r1033;
	setp.leu.f32 	%p741, %f1, %f557;
	add.s32 	%r1034, %r9733, 742;
	cvt.rn.f32.s32 	%f558, %r1034;
	setp.gt.f32 	%p742, %f1, %f558;
	add.s32 	%r1035, %r9733, 740;
	cvt.rn.f32.s32 	%f559, %r1035;
	setp.gt.f32 	%p743, %f1, %f559;
	and.pred  	%p744, %p741, %p743;
	selp.u32 	%r1036, 1, 0, %p744;
	add.s32 	%r1037, %r9733, 745;
	cvt.rn.f32.s32 	%f560, %r1037;
	setp.leu.f32 	%p745, %f1, %f560;
	add.s32 	%r1038, %r9733, 746;
	cvt.rn.f32.s32 	%f561, %r1038;
	setp.gt.f32 	%p746, %f1, %f561;
	selp.b32 	%r1039, 3, 2, %p746;
	selp.b32 	%r1040, 0, %r1039, %p745;
	add.s32 	%r1041, %r9733, 744;
	cvt.rn.f32.s32 	%f562, %r1041;
	setp.gt.f32 	%p747, %f1, %f562;
	and.pred  	%p748, %p745, %p747;
	selp.u32 	%r1042, 1, 0, %p748;
	add.s32 	%r1043, %r1040, %r1042;
	add.s32 	%r1044, %r9733, 749;
	cvt.rn.f32.s32 	%f563, %r1044;
	setp.leu.f32 	%p749, %f1, %f563;
	add.s32 	%r1045, %r9733, 750;
	cvt.rn.f32.s32 	%f564, %r1045;
	setp.gt.f32 	%p750, %f1, %f564;
	add.s32 	%r1046, %r9733, 748;
	cvt.rn.f32.s32 	%f565, %r1046;
	setp.gt.f32 	%p751, %f1, %f565;
	and.pred  	%p752, %p749, %p751;
	selp.u32 	%r1047, 1, 0, %p752;
	add.s32 	%r1048, %r9733, 753;
	cvt.rn.f32.s32 	%f566, %r1048;
	setp.leu.f32 	%p753, %f1, %f566;
	add.s32 	%r1049, %r9733, 754;
	cvt.rn.f32.s32 	%f567, %r1049;
	setp.gt.f32 	%p754, %f1, %f567;
	selp.b32 	%r1050, 3, 2, %p754;
	selp.b32 	%r1051, 0, %r1050, %p753;
	add.s32 	%r1052, %r9733, 752;
	cvt.rn.f32.s32 	%f568, %r1052;
	setp.gt.f32 	%p755, %f1, %f568;
	and.pred  	%p756, %p753, %p755;
	selp.u32 	%r1053, 1, 0, %p756;
	add.s32 	%r1054, %r1051, %r1053;
	add.s32 	%r1055, %r9733, 757;
	cvt.rn.f32.s32 	%f569, %r1055;
	setp.leu.f32 	%p757, %f1, %f569;
	add.s32 	%r1056, %r9733, 758;
	cvt.rn.f32.s32 	%f570, %r1056;
	setp.gt.f32 	%p758, %f1, %f570;
	add.s32 	%r1057, %r9733, 756;
	cvt.rn.f32.s32 	%f571, %r1057;
	setp.gt.f32 	%p759, %f1, %f571;
	and.pred  	%p760, %p757, %p759;
	selp.u32 	%r1058, 1, 0, %p760;
	add.s32 	%r1059, %r9733, 761;
	cvt.rn.f32.s32 	%f572, %r1059;
	setp.leu.f32 	%p761, %f1, %f572;
	add.s32 	%r1060, %r9733, 762;
	cvt.rn.f32.s32 	%f573, %r1060;
	setp.gt.f32 	%p762, %f1, %f573;
	selp.b32 	%r1061, 3, 2, %p762;
	selp.b32 	%r1062, 0, %r1061, %p761;
	add.s32 	%r1063, %r9733, 760;
	cvt.rn.f32.s32 	%f574, %r1063;
	setp.gt.f32 	%p763, %f1, %f574;
	and.pred  	%p764, %p761, %p763;
	selp.u32 	%r1064, 1, 0, %p764;
	add.s32 	%r1065, %r1062, %r1064;
	add.s32 	%r1066, %r9733, 765;
	cvt.rn.f32.s32 	%f575, %r1066;
	setp.leu.f32 	%p765, %f1, %f575;
	add.s32 	%r1067, %r9733, 766;
	cvt.rn.f32.s32 	%f576, %r1067;
	setp.gt.f32 	%p766, %f1, %f576;
	add.s32 	%r1068, %r9733, 764;
	cvt.rn.f32.s32 	%f577, %r1068;
	setp.gt.f32 	%p767, %f1, %f577;
	and.pred  	%p768, %p765, %p767;
	selp.u32 	%r1069, 1, 0, %p768;
	add.s32 	%r1070, %r9733, 769;
	cvt.rn.f32.s32 	%f578, %r1070;
	setp.leu.f32 	%p769, %f1, %f578;
	add.s32 	%r1071, %r9733, 770;
	cvt.rn.f32.s32 	%f579, %r1071;
	setp.gt.f32 	%p770, %f1, %f579;
	selp.b32 	%r1072, 3, 2, %p770;
	selp.b32 	%r1073, 0, %r1072, %p769;
	add.s32 	%r1074, %r9733, 768;
	cvt.rn.f32.s32 	%f580, %r1074;
	setp.gt.f32 	%p771, %f1, %f580;
	and.pred  	%p772, %p769, %p771;
	selp.u32 	%r1075, 1, 0, %p772;
	add.s32 	%r1076, %r1073, %r1075;
	add.s32 	%r1077, %r9733, 773;
	cvt.rn.f32.s32 	%f581, %r1077;
	setp.leu.f32 	%p773, %f1, %f581;
	add.s32 	%r1078, %r9733, 774;
	cvt.rn.f32.s32 	%f582, %r1078;
	setp.gt.f32 	%p774, %f1, %f582;
	add.s32 	%r1079, %r9733, 772;
	cvt.rn.f32.s32 	%f583, %r1079;
	setp.gt.f32 	%p775, %f1, %f583;
	and.pred  	%p776, %p773, %p775;
	selp.u32 	%r1080, 1, 0, %p776;
	add.s32 	%r1081, %r9733, 777;
	cvt.rn.f32.s32 	%f584, %r1081;
	setp.leu.f32 	%p777, %f1, %f584;
	add.s32 	%r1082, %r9733, 778;
	cvt.rn.f32.s32 	%f585, %r1082;
	setp.gt.f32 	%p778, %f1, %f585;
	selp.b32 	%r1083, 3, 2, %p778;
	selp.b32 	%r1084, 0, %r1083, %p777;
	add.s32 	%r1085, %r9733, 776;
	cvt.rn.f32.s32 	%f586, %r1085;
	setp.gt.f32 	%p779, %f1, %f586;
	and.pred  	%p780, %p777, %p779;
	selp.u32 	%r1086, 1, 0, %p780;
	add.s32 	%r1087, %r1084, %r1086;
	add.s32 	%r1088, %r9733, 781;
	cvt.rn.f32.s32 	%f587, %r1088;
	setp.leu.f32 	%p781, %f1, %f587;
	add.s32 	%r1089, %r9733, 782;
	cvt.rn.f32.s32 	%f588, %r1089;
	setp.gt.f32 	%p782, %f1, %f588;
	add.s32 	%r1090, %r9733, 780;
	cvt.rn.f32.s32 	%f589, %r1090;
	setp.gt.f32 	%p783, %f1, %f589;
	and.pred  	%p784, %p781, %p783;
	selp.u32 	%r1091, 1, 0, %p784;
	add.s32 	%r1092, %r9733, 785;
	cvt.rn.f32.s32 	%f590, %r1092;
	setp.leu.f32 	%p785, %f1, %f590;
	add.s32 	%r1093, %r9733, 786;
	cvt.rn.f32.s32 	%f591, %r1093;
	setp.gt.f32 	%p786, %f1, %f591;
	selp.b32 	%r1094, 3, 2, %p786;
	selp.b32 	%r1095, 0, %r1094, %p785;
	add.s32 	%r1096, %r9733, 784;
	cvt.rn.f32.s32 	%f592, %r1096;
	setp.gt.f32 	%p787, %f1, %f592;
	and.pred  	%p788, %p785, %p787;
	selp.u32 	%r1097, 1, 0, %p788;
	add.s32 	%r1098, %r1095, %r1097;
	add.s32 	%r1099, %r9733, 789;
	cvt.rn.f32.s32 	%f593, %r1099;
	setp.leu.f32 	%p789, %f1, %f593;
	add.s32 	%r1100, %r9733, 790;
	cvt.rn.f32.s32 	%f594, %r1100;
	setp.gt.f32 	%p790, %f1, %f594;
	add.s32 	%r1101, %r9733, 788;
	cvt.rn.f32.s32 	%f595, %r1101;
	setp.gt.f32 	%p791, %f1, %f595;
	and.pred  	%p792, %p789, %p791;
	selp.u32 	%r1102, 1, 0, %p792;
	add.s32 	%r1103, %r9733, 793;
	cvt.rn.f32.s32 	%f596, %r1103;
	setp.leu.f32 	%p793, %f1, %f596;
	add.s32 	%r1104, %r9733, 794;
	cvt.rn.f32.s32 	%f597, %r1104;
	setp.gt.f32 	%p794, %f1, %f597;
	selp.b32 	%r1105, 3, 2, %p794;
	selp.b32 	%r1106, 0, %r1105, %p793;
	add.s32 	%r1107, %r9733, 792;
	cvt.rn.f32.s32 	%f598, %r1107;
	setp.gt.f32 	%p795, %f1, %f598;
	and.pred  	%p796, %p793, %p795;
	selp.u32 	%r1108, 1, 0, %p796;
	add.s32 	%r1109, %r1106, %r1108;
	add.s32 	%r1110, %r9733, 797;
	cvt.rn.f32.s32 	%f599, %r1110;
	setp.leu.f32 	%p797, %f1, %f599;
	add.s32 	%r1111, %r9733, 798;
	cvt.rn.f32.s32 	%f600, %r1111;
	setp.gt.f32 	%p798, %f1, %f600;
	add.s32 	%r1112, %r9733, 796;
	cvt.rn.f32.s32 	%f601, %r1112;
	setp.gt.f32 	%p799, %f1, %f601;
	and.pred  	%p800, %p797, %p799;
	selp.u32 	%r1113, 1, 0, %p800;
	add.s32 	%r1114, %r9733, 801;
	cvt.rn.f32.s32 	%f602, %r1114;
	setp.leu.f32 	%p801, %f1, %f602;
	add.s32 	%r1115, %r9733, 802;
	cvt.rn.f32.s32 	%f603, %r1115;
	setp.gt.f32 	%p802, %f1, %f603;
	selp.b32 	%r1116, 3, 2, %p802;
	selp.b32 	%r1117, 0, %r1116, %p801;
	add.s32 	%r1118, %r9733, 800;
	cvt.rn.f32.s32 	%f604, %r1118;
	setp.gt.f32 	%p803, %f1, %f604;
	and.pred  	%p804, %p801, %p803;
	selp.u32 	%r1119, 1, 0, %p804;
	add.s32 	%r1120, %r1117, %r1119;
	add.s32 	%r1121, %r9733, 805;
	cvt.rn.f32.s32 	%f605, %r1121;
	setp.leu.f32 	%p805, %f1, %f605;
	add.s32 	%r1122, %r9733, 806;
	cvt.rn.f32.s32 	%f606, %r1122;
	setp.gt.f32 	%p806, %f1, %f606;
	add.s32 	%r1123, %r9733, 804;
	cvt.rn.f32.s32 	%f607, %r1123;
	setp.gt.f32 	%p807, %f1, %f607;
	and.pred  	%p808, %p805, %p807;
	selp.u32 	%r1124, 1, 0, %p808;
	add.s32 	%r1125, %r9733, 809;
	cvt.rn.f32.s32 	%f608, %r1125;
	setp.leu.f32 	%p809, %f1, %f608;
	add.s32 	%r1126, %r9733, 810;
	cvt.rn.f32.s32 	%f609, %r1126;
	setp.gt.f32 	%p810, %f1, %f609;
	selp.b32 	%r1127, 3, 2, %p810;
	selp.b32 	%r1128, 0, %r1127, %p809;
	add.s32 	%r1129, %r9733, 808;
	cvt.rn.f32.s32 	%f610, %r1129;
	setp.gt.f32 	%p811, %f1, %f610;
	and.pred  	%p812, %p809, %p811;
	selp.u32 	%r1130, 1, 0, %p812;
	add.s32 	%r1131, %r1128, %r1130;
	add.s32 	%r1132, %r9733, 813;
	cvt.rn.f32.s32 	%f611, %r1132;
	setp.leu.f32 	%p813, %f1, %f611;
	add.s32 	%r1133, %r9733, 814;
	cvt.rn.f32.s32 	%f612, %r1133;
	setp.gt.f32 	%p814, %f1, %f612;
	add.s32 	%r1134, %r9733, 812;
	cvt.rn.f32.s32 	%f613, %r1134;
	setp.gt.f32 	%p815, %f1, %f613;
	and.pred  	%p816, %p813, %p815;
	selp.u32 	%r1135, 1, 0, %p816;
	add.s32 	%r1136, %r9733, 817;
	cvt.rn.f32.s32 	%f614, %r1136;
	setp.leu.f32 	%p817, %f1, %f614;
	add.s32 	%r1137, %r9733, 818;
	cvt.rn.f32.s32 	%f615, %r1137;
	setp.gt.f32 	%p818, %f1, %f615;
	selp.b32 	%r1138, 3, 2, %p818;
	selp.b32 	%r1139, 0, %r1138, %p817;
	add.s32 	%r1140, %r9733, 816;
	cvt.rn.f32.s32 	%f616, %r1140;
	setp.gt.f32 	%p819, %f1, %f616;
	and.pred  	%p820, %p817, %p819;
	selp.u32 	%r1141, 1, 0, %p820;
	add.s32 	%r1142, %r1139, %r1141;
	add.s32 	%r1143, %r9733, 821;
	cvt.rn.f32.s32 	%f617, %r1143;
	setp.leu.f32 	%p821, %f1, %f617;
	add.s32 	%r1144, %r9733, 822;
	cvt.rn.f32.s32 	%f618, %r1144;
	setp.gt.f32 	%p822, %f1, %f618;
	add.s32 	%r1145, %r9733, 820;
	cvt.rn.f32.s32 	%f619, %r1145;
	setp.gt.f32 	%p823, %f1, %f619;
	and.pred  	%p824, %p821, %p823;
	selp.u32 	%r1146, 1, 0, %p824;
	add.s32 	%r1147, %r9733, 825;
	cvt.rn.f32.s32 	%f620, %r1147;
	setp.leu.f32 	%p825, %f1, %f620;
	add.s32 	%r1148, %r9733, 826;
	cvt.rn.f32.s32 	%f621, %r1148;
	setp.gt.f32 	%p826, %f1, %f621;
	selp.b32 	%r1149, 3, 2, %p826;
	selp.b32 	%r1150, 0, %r1149, %p825;
	add.s32 	%r1151, %r9733, 824;
	cvt.rn.f32.s32 	%f622, %r1151;
	setp.gt.f32 	%p827, %f1, %f622;
	and.pred  	%p828, %p825, %p827;
	selp.u32 	%r1152, 1, 0, %p828;
	add.s32 	%r1153, %r1150, %r1152;
	add.s32 	%r1154, %r9733, 829;
	cvt.rn.f32.s32 	%f623, %r1154;
	setp.leu.f32 	%p829, %f1, %f623;
	add.s32 	%r1155, %r9733, 830;
	cvt.rn.f32.s32 	%f624, %r1155;
	setp.gt.f32 	%p830, %f1, %f624;
	add.s32 	%r1156, %r9733, 828;
	cvt.rn.f32.s32 	%f625, %r1156;
	setp.gt.f32 	%p831, %f1, %f625;
	and.pred  	%p832, %p829, %p831;
	selp.u32 	%r1157, 1, 0, %p832;
	add.s32 	%r1158, %r9733, 833;
	cvt.rn.f32.s32 	%f626, %r1158;
	setp.leu.f32 	%p833, %f1, %f626;
	add.s32 	%r1159, %r9733, 834;
	cvt.rn.f32.s32 	%f627, %r1159;
	setp.gt.f32 	%p834, %f1, %f627;
	selp.b32 	%r1160, 3, 2, %p834;
	selp.b32 	%r1161, 0, %r1160, %p833;
	add.s32 	%r1162, %r9733, 832;
	cvt.rn.f32.s32 	%f628, %r1162;
	setp.gt.f32 	%p835, %f1, %f628;
	and.pred  	%p836, %p833, %p835;
	selp.u32 	%r1163, 1, 0, %p836;
	add.s32 	%r1164, %r1161, %r1163;
	add.s32 	%r1165, %r9733, 837;
	cvt.rn.f32.s32 	%f629, %r1165;
	setp.leu.f32 	%p837, %f1, %f629;
	add.s32 	%r1166, %r9733, 838;
	cvt.rn.f32.s32 	%f630, %r1166;
	setp.gt.f32 	%p838, %f1, %f630;
	add.s32 	%r1167, %r9733, 836;
	cvt.rn.f32.s32 	%f631, %r1167;
	setp.gt.f32 	%p839, %f1, %f631;
	and.pred  	%p840, %p837, %p839;
	selp.u32 	%r1168, 1, 0, %p840;
	add.s32 	%r1169, %r9733, 841;
	cvt.rn.f32.s32 	%f632, %r1169;
	setp.leu.f32 	%p841, %f1, %f632;
	add.s32 	%r1170, %r9733, 842;
	cvt.rn.f32.s32 	%f633, %r1170;
	setp.gt.f32 	%p842, %f1, %f633;
	selp.b32 	%r1171, 3, 2, %p842;
	selp.b32 	%r1172, 0, %r1171, %p841;
	add.s32 	%r1173, %r9733, 840;
	cvt.rn.f32.s32 	%f634, %r1173;
	setp.gt.f32 	%p843, %f1, %f634;
	and.pred  	%p844, %p841, %p843;
	selp.u32 	%r1174, 1, 0, %p844;
	add.s32 	%r1175, %r1172, %r1174;
	add.s32 	%r1176, %r9733, 845;
	cvt.rn.f32.s32 	%f635, %r1176;
	setp.leu.f32 	%p845, %f1, %f635;
	add.s32 	%r1177, %r9733, 846;
	cvt.rn.f32.s32 	%f636, %r1177;
	setp.gt.f32 	%p846, %f1, %f636;
	add.s32 	%r1178, %r9733, 844;
	cvt.rn.f32.s32 	%f637, %r1178;
	setp.gt.f32 	%p847, %f1, %f637;
	and.pred  	%p848, %p845, %p847;
	selp.u32 	%r1179, 1, 0, %p848;
	add.s32 	%r1180, %r9733, 849;
	cvt.rn.f32.s32 	%f638, %r1180;
	setp.leu.f32 	%p849, %f1, %f638;
	add.s32 	%r1181, %r9733, 850;
	cvt.rn.f32.s32 	%f639, %r1181;
	setp.gt.f32 	%p850, %f1, %f639;
	selp.b32 	%r1182, 3, 2, %p850;
	selp.b32 	%r1183, 0, %r1182, %p849;
	add.s32 	%r1184, %r9733, 848;
	cvt.rn.f32.s32 	%f640, %r1184;
	setp.gt.f32 	%p851, %f1, %f640;
	and.pred  	%p852, %p849, %p851;
	selp.u32 	%r1185, 1, 0, %p852;
	add.s32 	%r1186, %r1183, %r1185;
	add.s32 	%r1187, %r9733, 853;
	cvt.rn.f32.s32 	%f641, %r1187;
	setp.leu.f32 	%p853, %f1, %f641;
	add.s32 	%r1188, %r9733, 854;
	cvt.rn.f32.s32 	%f642, %r1188;
	setp.gt.f32 	%p854, %f1, %f642;
	add.s32 	%r1189, %r9733, 852;
	cvt.rn.f32.s32 	%f643, %r1189;
	setp.gt.f32 	%p855, %f1, %f643;
	and.pred  	%p856, %p853, %p855;
	selp.u32 	%r1190, 1, 0, %p856;
	add.s32 	%r1191, %r9733, 857;
	cvt.rn.f32.s32 	%f644, %r1191;
	setp.leu.f32 	%p857, %f1, %f644;
	add.s32 	%r1192, %r9733, 858;
	cvt.rn.f32.s32 	%f645, %r1192;
	setp.gt.f32 	%p858, %f1, %f645;
	selp.b32 	%r1193, 3, 2, %p858;
	selp.b32 	%r1194, 0, %r1193, %p857;
	add.s32 	%r1195, %r9733, 856;
	cvt.rn.f32.s32 	%f646, %r1195;
	setp.gt.f32 	%p859, %f1, %f646;
	and.pred  	%p860, %p857, %p859;
	selp.u32 	%r1196, 1, 0, %p860;
	add.s32 	%r1197, %r1194, %r1196;
	add.s32 	%r1198, %r9733, 861;
	cvt.rn.f32.s32 	%f647, %r1198;
	setp.leu.f32 	%p861, %f1, %f647;
	add.s32 	%r1199, %r9733, 862;
	cvt.rn.f32.s32 	%f648, %r1199;
	setp.gt.f32 	%p862, %f1, %f648;
	add.s32 	%r1200, %r9733, 860;
	cvt.rn.f32.s32 	%f649, %r1200;
	setp.gt.f32 	%p863, %f1, %f649;
	and.pred  	%p864, %p861, %p863;
	selp.u32 	%r1201, 1, 0, %p864;
	add.s32 	%r1202, %r9733, 865;
	cvt.rn.f32.s32 	%f650, %r1202;
	setp.leu.f32 	%p865, %f1, %f650;
	add.s32 	%r1203, %r9733, 866;
	cvt.rn.f32.s32 	%f651, %r1203;
	setp.gt.f32 	%p866, %f1, %f651;
	selp.b32 	%r1204, 3, 2, %p866;
	selp.b32 	%r1205, 0, %r1204, %p865;
	add.s32 	%r1206, %r9733, 864;
	cvt.rn.f32.s32 	%f652, %r1206;
	setp.gt.f32 	%p867, %f1, %f652;
	and.pred  	%p868, %p865, %p867;
	selp.u32 	%r1207, 1, 0, %p868;
	add.s32 	%r1208, %r1205, %r1207;
	add.s32 	%r1209, %r9733, 869;
	cvt.rn.f32.s32 	%f653, %r1209;
	setp.leu.f32 	%p869, %f1, %f653;
	add.s32 	%r1210, %r9733, 870;
	cvt.rn.f32.s32 	%f654, %r1210;
	setp.gt.f32 	%p870, %f1, %f654;
	add.s32 	%r1211, %r9733, 868;
	cvt.rn.f32.s32 	%f655, %r1211;
	setp.gt.f32 	%p871, %f1, %f655;
	and.pred  	%p872, %p869, %p871;
	selp.u32 	%r1212, 1, 0, %p872;
	add.s32 	%r1213, %r9733, 873;
	cvt.rn.f32.s32 	%f656, %r1213;
	setp.leu.f32 	%p873, %f1, %f656;
	add.s32 	%r1214, %r9733, 874;
	cvt.rn.f32.s32 	%f657, %r1214;
	setp.gt.f32 	%p874, %f1, %f657;
	selp.b32 	%r1215, 3, 2, %p874;
	selp.b32 	%r1216, 0, %r1215, %p873;
	add.s32 	%r1217, %r9733, 872;
	cvt.rn.f32.s32 	%f658, %r1217;
	setp.gt.f32 	%p875, %f1, %f658;
	and.pred  	%p876, %p873, %p875;
	selp.u32 	%r1218, 1, 0, %p876;
	add.s32 	%r1219, %r1216, %r1218;
	add.s32 	%r1220, %r9733, 877;
	cvt.rn.f32.s32 	%f659, %r1220;
	setp.leu.f32 	%p877, %f1, %f659;
	add.s32 	%r1221, %r9733, 878;
	cvt.rn.f32.s32 	%f660, %r1221;
	setp.gt.f32 	%p878, %f1, %f660;
	add.s32 	%r1222, %r9733, 876;
	cvt.rn.f32.s32 	%f661, %r1222;
	setp.gt.f32 	%p879, %f1, %f661;
	and.pred  	%p880, %p877, %p879;
	selp.u32 	%r1223, 1, 0, %p880;
	add.s32 	%r1224, %r9733, 881;
	cvt.rn.f32.s32 	%f662, %r1224;
	setp.leu.f32 	%p881, %f1, %f662;
	add.s32 	%r1225, %r9733, 882;
	cvt.rn.f32.s32 	%f663, %r1225;
	setp.gt.f32 	%p882, %f1, %f663;
	selp.b32 	%r1226, 3, 2, %p882;
	selp.b32 	%r1227, 0, %r1226, %p881;
	add.s32 	%r1228, %r9733, 880;
	cvt.rn.f32.s32 	%f664, %r1228;
	setp.gt.f32 	%p883, %f1, %f664;
	and.pred  	%p884, %p881, %p883;
	selp.u32 	%r1229, 1, 0, %p884;
	add.s32 	%r1230, %r1227, %r1229;
	add.s32 	%r1231, %r9733, 885;
	cvt.rn.f32.s32 	%f665, %r1231;
	setp.leu.f32 	%p885, %f1, %f665;
	add.s32 	%r1232, %r9733, 886;
	cvt.rn.f32.s32 	%f666, %r1232;
	setp.gt.f32 	%p886, %f1, %f666;
	add.s32 	%r1233, %r9733, 884;
	cvt.rn.f32.s32 	%f667, %r1233;
	setp.gt.f32 	%p887, %f1, %f667;
	and.pred  	%p888, %p885, %p887;
	selp.u32 	%r1234, 1, 0, %p888;
	add.s32 	%r1235, %r9733, 889;
	cvt.rn.f32.s32 	%f668, %r1235;
	setp.leu.f32 	%p889, %f1, %f668;
	add.s32 	%r1236, %r9733, 890;
	cvt.rn.f32.s32 	%f669, %r1236;
	setp.gt.f32 	%p890, %f1, %f669;
	selp.b32 	%r1237, 3, 2, %p890;
	selp.b32 	%r1238, 0, %r1237, %p889;
	add.s32 	%r1239, %r9733, 888;
	cvt.rn.f32.s32 	%f670, %r1239;
	setp.gt.f32 	%p891, %f1, %f670;
	and.pred  	%p892, %p889, %p891;
	selp.u32 	%r1240, 1, 0, %p892;
	add.s32 	%r1241, %r1238, %r1240;
	add.s32 	%r1242, %r9733, 893;
	cvt.rn.f32.s32 	%f671, %r1242;
	setp.leu.f32 	%p893, %f1, %f671;
	add.s32 	%r1243, %r9733, 894;
	cvt.rn.f32.s32 	%f672, %r1243;
	setp.gt.f32 	%p894, %f1, %f672;
	add.s32 	%r1244, %r9733, 892;
	cvt.rn.f32.s32 	%f673, %r1244;
	setp.gt.f32 	%p895, %f1, %f673;
	and.pred  	%p896, %p893, %p895;
	selp.u32 	%r1245, 1, 0, %p896;
	add.s32 	%r1246, %r9733, 897;
	cvt.rn.f32.s32 	%f674, %r1246;
	setp.leu.f32 	%p897, %f1, %f674;
	add.s32 	%r1247, %r9733, 898;
	cvt.rn.f32.s32 	%f675, %r1247;
	setp.gt.f32 	%p898, %f1, %f675;
	selp.b32 	%r1248, 3, 2, %p898;
	selp.b32 	%r1249, 0, %r1248, %p897;
	add.s32 	%r1250, %r9733, 896;
	cvt.rn.f32.s32 	%f676, %r1250;
	setp.gt.f32 	%p899, %f1, %f676;
	and.pred  	%p900, %p897, %p899;
	selp.u32 	%r1251, 1, 0, %p900;
	add.s32 	%r1252, %r1249, %r1251;
	add.s32 	%r1253, %r9733, 901;
	cvt.rn.f32.s32 	%f677, %r1253;
	setp.leu.f32 	%p901, %f1, %f677;
	add.s32 	%r1254, %r9733, 902;
	cvt.rn.f32.s32 	%f678, %r1254;
	setp.gt.f32 	%p902, %f1, %f678;
	add.s32 	%r1255, %r9733, 900;
	cvt.rn.f32.s32 	%f679, %r1255;
	setp.gt.f32 	%p903, %f1, %f679;
	and.pred  	%p904, %p901, %p903;
	selp.u32 	%r1256, 1, 0, %p904;
	add.s32 	%r1257, %r9733, 905;
	cvt.rn.f32.s32 	%f680, %r1257;
	setp.leu.f32 	%p905, %f1, %f680;
	add.s32 	%r1258, %r9733, 906;
	cvt.rn.f32.s32 	%f681, %r1258;
	setp.gt.f32 	%p906, %f1, %f681;
	selp.b32 	%r1259, 3, 2, %p906;
	selp.b32 	%r1260, 0, %r1259, %p905;
	add.s32 	%r1261, %r9733, 904;
	cvt.rn.f32.s32 	%f682, %r1261;
	setp.gt.f32 	%p907, %f1, %f682;
	and.pred  	%p908, %p905, %p907;
	selp.u32 	%r1262, 1, 0, %p908;
	add.s32 	%r1263, %r1260, %r1262;
	add.s32 	%r1264, %r9733, 909;
	cvt.rn.f32.s32 	%f683, %r1264;
	setp.leu.f32 	%p909, %f1, %f683;
	add.s32 	%r1265, %r9733, 910;
	cvt.rn.f32.s32 	%f684, %r1265;
	setp.gt.f32 	%p910, %f1, %f684;
	add.s32 	%r1266, %r9733, 908;
	cvt.rn.f32.s32 	%f685, %r1266;
	setp.gt.f32 	%p911, %f1, %f685;
	and.pred  	%p912, %p909, %p911;
	selp.u32 	%r1267, 1, 0, %p912;
	add.s32 	%r1268, %r9733, 913;
	cvt.rn.f32.s32 	%f686, %r1268;
	setp.leu.f32 	%p913, %f1, %f686;
	add.s32 	%r1269, %r9733, 914;
	cvt.rn.f32.s32 	%f687, %r1269;
	setp.gt.f32 	%p914, %f1, %f687;
	selp.b32 	%r1270, 3, 2, %p914;
	selp.b32 	%r1271, 0, %r1270, %p913;
	add.s32 	%r1272, %r9733, 912;
	cvt.rn.f32.s32 	%f688, %r1272;
	setp.gt.f32 	%p915, %f1, %f688;
	and.pred  	%p916, %p913, %p915;
	selp.u32 	%r1273, 1, 0, %p916;
	add.s32 	%r1274, %r1271, %r1273;
	add.s32 	%r1275, %r9733, 917;
	cvt.rn.f32.s32 	%f689, %r1275;
	setp.leu.f32 	%p917, %f1, %f689;
	add.s32 	%r1276, %r9733, 918;
	cvt.rn.f32.s32 	%f690, %r1276;
	setp.gt.f32 	%p918, %f1, %f690;
	add.s32 	%r1277, %r9733, 916;
	cvt.rn.f32.s32 	%f691, %r1277;
	setp.gt.f32 	%p919, %f1, %f691;
	and.pred  	%p920, %p917, %p919;
	selp.u32 	%r1278, 1, 0, %p920;
	add.s32 	%r1279, %r9733, 921;
	cvt.rn.f32.s32 	%f692, %r1279;
	setp.leu.f32 	%p921, %f1, %f692;
	add.s32 	%r1280, %r9733, 922;
	cvt.rn.f32.s32 	%f693, %r1280;
	setp.gt.f32 	%p922, %f1, %f693;
	selp.b32 	%r1281, 3, 2, %p922;
	selp.b32 	%r1282, 0, %r1281, %p921;
	add.s32 	%r1283, %r9733, 920;
	cvt.rn.f32.s32 	%f694, %r1283;
	setp.gt.f32 	%p923, %f1, %f694;
	and.pred  	%p924, %p921, %p923;
	selp.u32 	%r1284, 1, 0, %p924;
	add.s32 	%r1285, %r1282, %r1284;
	add.s32 	%r1286, %r9733, 925;
	cvt.rn.f32.s32 	%f695, %r1286;
	setp.leu.f32 	%p925, %f1, %f695;
	add.s32 	%r1287, %r9733, 926;
	cvt.rn.f32.s32 	%f696, %r1287;
	setp.gt.f32 	%p926, %f1, %f696;
	add.s32 	%r1288, %r9733, 924;
	cvt.rn.f32.s32 	%f697, %r1288;
	setp.gt.f32 	%p927, %f1, %f697;
	and.pred  	%p928, %p925, %p927;
	selp.u32 	%r1289, 1, 0, %p928;
	add.s32 	%r1290, %r9733, 929;
	cvt.rn.f32.s32 	%f698, %r1290;
	setp.leu.f32 	%p929, %f1, %f698;
	add.s32 	%r1291, %r9733, 930;
	cvt.rn.f32.s32 	%f699, %r1291;
	setp.gt.f32 	%p930, %f1, %f699;
	selp.b32 	%r1292, 3, 2, %p930;
	selp.b32 	%r1293, 0, %r1292, %p929;
	add.s32 	%r1294, %r9733, 928;
	cvt.rn.f32.s32 	%f700, %r1294;
	setp.gt.f32 	%p931, %f1, %f700;
	and.pred  	%p932, %p929, %p931;
	selp.u32 	%r1295, 1, 0, %p932;
	add.s32 	%r1296, %r1293, %r1295;
	add.s32 	%r1297, %r9733, 933;
	cvt.rn.f32.s32 	%f701, %r1297;
	setp.leu.f32 	%p933, %f1, %f701;
	add.s32 	%r1298, %r9733, 934;
	cvt.rn.f32.s32 	%f702, %r1298;
	setp.gt.f32 	%p934, %f1, %f702;
	add.s32 	%r1299, %r9733, 932;
	cvt.rn.f32.s32 	%f703, %r1299;
	setp.gt.f32 	%p935, %f1, %f703;
	and.pred  	%p936, %p933, %p935;
	selp.u32 	%r1300, 1, 0, %p936;
	add.s32 	%r1301, %r9733, 937;
	cvt.rn.f32.s32 	%f704, %r1301;
	setp.leu.f32 	%p937, %f1, %f704;
	add.s32 	%r1302, %r9733, 938;
	cvt.rn.f32.s32 	%f705, %r1302;
	setp.gt.f32 	%p938, %f1, %f705;
	selp.b32 	%r1303, 3, 2, %p938;
	selp.b32 	%r1304, 0, %r1303, %p937;
	add.s32 	%r1305, %r9733, 936;
	cvt.rn.f32.s32 	%f706, %r1305;
	setp.gt.f32 	%p939, %f1, %f706;
	and.pred  	%p940, %p937, %p939;
	selp.u32 	%r1306, 1, 0, %p940;
	add.s32 	%r1307, %r1304, %r1306;
	add.s32 	%r1308, %r9733, 941;
	cvt.rn.f32.s32 	%f707, %r1308;
	setp.leu.f32 	%p941, %f1, %f707;
	add.s32 	%r1309, %r9733, 942;
	cvt.rn.f32.s32 	%f708, %r1309;
	setp.gt.f32 	%p942, %f1, %f708;
	add.s32 	%r1310, %r9733, 940;
	cvt.rn.f32.s32 	%f709, %r1310;
	setp.gt.f32 	%p943, %f1, %f709;
	and.pred  	%p944, %p941, %p943;
	selp.u32 	%r1311, 1, 0, %p944;
	add.s32 	%r1312, %r9733, 945;
	cvt.rn.f32.s32 	%f710, %r1312;
	setp.leu.f32 	%p945, %f1, %f710;
	add.s32 	%r1313, %r9733, 946;
	cvt.rn.f32.s32 	%f711, %r1313;
	setp.gt.f32 	%p946, %f1, %f711;
	selp.b32 	%r1314, 3, 2, %p946;
	selp.b32 	%r1315, 0, %r1314, %p945;
	add.s32 	%r1316, %r9733, 944;
	cvt.rn.f32.s32 	%f712, %r1316;
	setp.gt.f32 	%p947, %f1, %f712;
	and.pred  	%p948, %p945, %p947;
	selp.u32 	%r1317, 1, 0, %p948;
	add.s32 	%r1318, %r1315, %r1317;
	add.s32 	%r1319, %r9733, 949;
	cvt.rn.f32.s32 	%f713, %r1319;
	setp.leu.f32 	%p949, %f1, %f713;
	add.s32 	%r1320, %r9733, 950;
	cvt.rn.f32.s32 	%f714, %r1320;
	setp.gt.f32 	%p950, %f1, %f714;
	add.s32 	%r1321, %r9733, 948;
	cvt.rn.f32.s32 	%f715, %r1321;
	setp.gt.f32 	%p951, %f1, %f715;
	and.pred  	%p952, %p949, %p951;
	selp.u32 	%r1322, 1, 0, %p952;
	add.s32 	%r1323, %r9733, 953;
	cvt.rn.f32.s32 	%f716, %r1323;
	setp.leu.f32 	%p953, %f1, %f716;
	add.s32 	%r1324, %r9733, 954;
	cvt.rn.f32.s32 	%f717, %r1324;
	setp.gt.f32 	%p954, %f1, %f717;
	selp.b32 	%r1325, 3, 2, %p954;
	selp.b32 	%r1326, 0, %r1325, %p953;
	add.s32 	%r1327, %r9733, 952;
	cvt.rn.f32.s32 	%f718, %r1327;
	setp.gt.f32 	%p955, %f1, %f718;
	and.pred  	%p956, %p953, %p955;
	selp.u32 	%r1328, 1, 0, %p956;
	add.s32 	%r1329, %r1326, %r1328;
	add.s32 	%r1330, %r9733, 957;
	cvt.rn.f32.s32 	%f719, %r1330;
	setp.leu.f32 	%p957, %f1, %f719;
	add.s32 	%r1331, %r9733, 958;
	cvt.rn.f32.s32 	%f720, %r1331;
	setp.gt.f32 	%p958, %f1, %f720;
	add.s32 	%r1332, %r9733, 956;
	cvt.rn.f32.s32 	%f721, %r1332;
	setp.gt.f32 	%p959, %f1, %f721;
	and.pred  	%p960, %p957, %p959;
	selp.u32 	%r1333, 1, 0, %p960;
	add.s32 	%r1334, %r9733, 961;
	cvt.rn.f32.s32 	%f722, %r1334;
	setp.leu.f32 	%p961, %f1, %f722;
	add.s32 	%r1335, %r9733, 962;
	cvt.rn.f32.s32 	%f723, %r1335;
	setp.gt.f32 	%p962, %f1, %f723;
	selp.b32 	%r1336, 3, 2, %p962;
	selp.b32 	%r1337, 0, %r1336, %p961;
	add.s32 	%r1338, %r9733, 960;
	cvt.rn.f32.s32 	%f724, %r1338;
	setp.gt.f32 	%p963, %f1, %f724;
	and.pred  	%p964, %p961, %p963;
	selp.u32 	%r1339, 1, 0, %p964;
	add.s32 	%r1340, %r1337, %r1339;
	add.s32 	%r1341, %r9733, 965;
	cvt.rn.f32.s32 	%f725, %r1341;
	setp.leu.f32 	%p965, %f1, %f725;
	add.s32 	%r1342, %r9733, 966;
	cvt.rn.f32.s32 	%f726, %r1342;
	setp.gt.f32 	%p966, %f1, %f726;
	add.s32 	%r1343, %r9733, 964;
	cvt.rn.f32.s32 	%f727, %r1343;
	setp.gt.f32 	%p967, %f1, %f727;
	and.pred  	%p968, %p965, %p967;
	selp.u32 	%r1344, 1, 0, %p968;
	add.s32 	%r1345, %r9733, 969;
	cvt.rn.f32.s32 	%f728, %r1345;
	setp.leu.f32 	%p969, %f1, %f728;
	add.s32 	%r1346, %r9733, 970;
	cvt.rn.f32.s32 	%f729, %r1346;
	setp.gt.f32 	%p970, %f1, %f729;
	selp.b32 	%r1347, 3, 2, %p970;
	selp.b32 	%r1348, 0, %r1347, %p969;
	add.s32 	%r1349, %r9733, 968;
	cvt.rn.f32.s32 	%f730, %r1349;
	setp.gt.f32 	%p971, %f1, %f730;
	and.pred  	%p972, %p969, %p971;
	selp.u32 	%r1350, 1, 0, %p972;
	add.s32 	%r1351, %r1348, %r1350;
	add.s32 	%r1352, %r9733, 973;
	cvt.rn.f32.s32 	%f731, %r1352;
	setp.leu.f32 	%p973, %f1, %f731;
	add.s32 	%r1353, %r9733, 974;
	cvt.rn.f32.s32 	%f732, %r1353;
	setp.gt.f32 	%p974, %f1, %f732;
	add.s32 	%r1354, %r9733, 972;
	cvt.rn.f32.s32 	%f733, %r1354;
	setp.gt.f32 	%p975, %f1, %f733;
	and.pred  	%p976, %p973, %p975;
	selp.u32 	%r1355, 1, 0, %p976;
	add.s32 	%r1356, %r9733, 977;
	cvt.rn.f32.s32 	%f734, %r1356;
	setp.leu.f32 	%p977, %f1, %f734;
	add.s32 	%r1357, %r9733, 978;
	cvt.rn.f32.s32 	%f735, %r1357;
	setp.gt.f32 	%p978, %f1, %f735;
	selp.b32 	%r1358, 3, 2, %p978;
	selp.b32 	%r1359, 0, %r1358, %p977;
	add.s32 	%r1360, %r9733, 976;
	cvt.rn.f32.s32 	%f736, %r1360;
	setp.gt.f32 	%p979, %f1, %f736;
	and.pred  	%p980, %p977, %p979;
	selp.u32 	%r1361, 1, 0, %p980;
	add.s32 	%r1362, %r1359, %r1361;
	add.s32 	%r1363, %r9733, 981;
	cvt.rn.f32.s32 	%f737, %r1363;
	setp.leu.f32 	%p981, %f1, %f737;
	add.s32 	%r1364, %r9733, 982;
	cvt.rn.f32.s32 	%f738, %r1364;
	setp.gt.f32 	%p982, %f1, %f738;
	add.s32 	%r1365, %r9733, 980;
	cvt.rn.f32.s32 	%f739, %r1365;
	setp.gt.f32 	%p983, %f1, %f739;
	and.pred  	%p984, %p981, %p983;
	selp.u32 	%r1366, 1, 0, %p984;
	add.s32 	%r1367, %r9733, 985;
	cvt.rn.f32.s32 	%f740, %r1367;
	setp.leu.f32 	%p985, %f1, %f740;
	add.s32 	%r1368, %r9733, 986;
	cvt.rn.f32.s32 	%f741, %r1368;
	setp.gt.f32 	%p986, %f1, %f741;
	selp.b32 	%r1369, 3, 2, %p986;
	selp.b32 	%r1370, 0, %r1369, %p985;
	add.s32 	%r1371, %r9733, 984;
	cvt.rn.f32.s32 	%f742, %r1371;
	setp.gt.f32 	%p987, %f1, %f742;
	and.pred  	%p988, %p985, %p987;
	selp.u32 	%r1372, 1, 0, %p988;
	add.s32 	%r1373, %r1370, %r1372;
	add.s32 	%r1374, %r9733, 989;
	cvt.rn.f32.s32 	%f743, %r1374;
	setp.leu.f32 	%p989, %f1, %f743;
	add.s32 	%r1375, %r9733, 990;
	cvt.rn.f32.s32 	%f744, %r1375;
	setp.gt.f32 	%p990, %f1, %f744;
	add.s32 	%r1376, %r9733, 988;
	cvt.rn.f32.s32 	%f745, %r1376;
	setp.gt.f32 	%p991, %f1, %f745;
	and.pred  	%p992, %p989, %p991;
	selp.u32 	%r1377, 1, 0, %p992;
	add.s32 	%r1378, %r9733, 993;
	cvt.rn.f32.s32 	%f746, %r1378;
	setp.leu.f32 	%p993, %f1, %f746;
	add.s32 	%r1379, %r9733, 994;
	cvt.rn.f32.s32 	%f747, %r1379;
	setp.gt.f32 	%p994, %f1, %f747;
	selp.b32 	%r1380, 3, 2, %p994;
	selp.b32 	%r1381, 0, %r1380, %p993;
	add.s32 	%r1382, %r9733, 992;
	cvt.rn.f32.s32 	%f748, %r1382;
	setp.gt.f32 	%p995, %f1, %f748;
	and.pred  	%p996, %p993, %p995;
	selp.u32 	%r1383, 1, 0, %p996;
	add.s32 	%r1384, %r1381, %r1383;
	add.s32 	%r1385, %r9733, 997;
	cvt.rn.f32.s32 	%f749, %r1385;
	setp.leu.f32 	%p997, %f1, %f749;
	add.s32 	%r1386, %r9733, 998;
	cvt.rn.f32.s32 	%f750, %r1386;
	setp.gt.f32 	%p998, %f1, %f750;
	add.s32 	%r1387, %r9733, 996;
	cvt.rn.f32.s32 	%f751, %r1387;
	setp.gt.f32 	%p999, %f1, %f751;
	and.pred  	%p1000, %p997, %p999;
	selp.u32 	%r1388, 1, 0, %p1000;
	add.s32 	%r1389, %r9733, 1001;
	cvt.rn.f32.s32 	%f752, %r1389;
	setp.leu.f32 	%p1001, %f1, %f752;
	add.s32 	%r1390, %r9733, 1002;
	cvt.rn.f32.s32 	%f753, %r1390;
	setp.gt.f32 	%p1002, %f1, %f753;
	selp.b32 	%r1391, 3, 2, %p1002;
	selp.b32 	%r1392, 0, %r1391, %p1001;
	add.s32 	%r1393, %r9733, 1000;
	cvt.rn.f32.s32 	%f754, %r1393;
	setp.gt.f32 	%p1003, %f1, %f754;
	and.pred  	%p1004, %p1001, %p1003;
	selp.u32 	%r1394, 1, 0, %p1004;
	add.s32 	%r1395, %r1392, %r1394;
	add.s32 	%r1396, %r9733, 1005;
	cvt.rn.f32.s32 	%f755, %r1396;
	setp.leu.f32 	%p1005, %f1, %f755;
	add.s32 	%r1397, %r9733, 1006;
	cvt.rn.f32.s32 	%f756, %r1397;
	setp.gt.f32 	%p1006, %f1, %f756;
	add.s32 	%r1398, %r9733, 1004;
	cvt.rn.f32.s32 	%f757, %r1398;
	setp.gt.f32 	%p1007, %f1, %f757;
	and.pred  	%p1008, %p1005, %p1007;
	selp.u32 	%r1399, 1, 0, %p1008;
	add.s32 	%r1400, %r9733, 1009;
	cvt.rn.f32.s32 	%f758, %r1400;
	setp.leu.f32 	%p1009, %f1, %f758;
	add.s32 	%r1401, %r9733, 1010;
	cvt.rn.f32.s32 	%f759, %r1401;
	setp.gt.f32 	%p1010, %f1, %f759;
	selp.b32 	%r1402, 3, 2, %p1010;
	selp.b32 	%r1403, 0, %r1402, %p1009;
	add.s32 	%r1404, %r9733, 1008;
	cvt.rn.f32.s32 	%f760, %r1404;
	setp.gt.f32 	%p1011, %f1, %f760;
	and.pred  	%p1012, %p1009, %p1011;
	selp.u32 	%r1405, 1, 0, %p1012;
	add.s32 	%r1406, %r1403, %r1405;
	add.s32 	%r1407, %r9733, 1013;
	cvt.rn.f32.s32 	%f761, %r1407;
	setp.leu.f32 	%p1013, %f1, %f761;
	add.s32 	%r1408, %r9733, 1014;
	cvt.rn.f32.s32 	%f762, %r1408;
	setp.gt.f32 	%p1014, %f1, %f762;
	add.s32 	%r1409, %r9733, 1012;
	cvt.rn.f32.s32 	%f763, %r1409;
	setp.gt.f32 	%p1015, %f1, %f763;
	and.pred  	%p1016, %p1013, %p1015;
	selp.u32 	%r1410, 1, 0, %p1016;
	add.s32 	%r1411, %r9733, 1017;
	cvt.rn.f32.s32 	%f764, %r1411;
	setp.leu.f32 	%p1017, %f1, %f764;
	add.s32 	%r1412, %r9733, 1018;
	cvt.rn.f32.s32 	%f765, %r1412;
	setp.gt.f32 	%p1018, %f1, %f765;
	selp.b32 	%r1413, 3, 2, %p1018;
	selp.b32 	%r1414, 0, %r1413, %p1017;
	add.s32 	%r1415, %r9733, 1016;
	cvt.rn.f32.s32 	%f766, %r1415;
	setp.gt.f32 	%p1019, %f1, %f766;
	and.pred  	%p1020, %p1017, %p1019;
	selp.u32 	%r1416, 1, 0, %p1020;
	add.s32 	%r1417, %r1414, %r1416;
	add.s32 	%r1418, %r9733, 1021;
	cvt.rn.f32.s32 	%f767, %r1418;
	setp.leu.f32 	%p1021, %f1, %f767;
	add.s32 	%r1419, %r9733, 1022;
	cvt.rn.f32.s32 	%f768, %r1419;
	setp.gt.f32 	%p1022, %f1, %f768;
	add.s32 	%r1420, %r9733, 1020;
	cvt.rn.f32.s32 	%f769, %r1420;
	setp.gt.f32 	%p1023, %f1, %f769;
	and.pred  	%p1024, %p1021, %p1023;
	selp.u32 	%r1421, 1, 0, %p1024;
	add.s32 	%r1422, %r9733, 3;
	cvt.rn.f32.s32 	%f770, %r1422;
	setp.leu.f32 	%p1025, %f1, %f770;
	selp.b32 	%r1423, 5, 4, %p8;
	selp.b32 	%r1424, %r1423, 4, %p6;
	add.s32 	%r1425, %r1424, %r23;
	selp.b32 	%r1426, %r19, %r1425, %p1025;
	add.s32 	%r1427, %r9733, 11;
	cvt.rn.f32.s32 	%f771, %r1427;
	setp.leu.f32 	%p1026, %f1, %f771;
	selp.b32 	%r1428, 7, 6, %p14;
	selp.b32 	%r1429, 4, %r1428, %p13;
	add.s32 	%r1430, %r1429, %r35;
	selp.b32 	%r1431, %r31, %r1430, %p1026;
	add.s32 	%r1432, %r9733, 19;
	cvt.rn.f32.s32 	%f772, %r1432;
	setp.leu.f32 	%p1027, %f1, %f772;
	selp.b32 	%r1433, 7, 6, %p22;
	selp.b32 	%r1434, 4, %r1433, %p21;
	add.s32 	%r1435, %r1434, %r46;
	selp.b32 	%r1436, %r42, %r1435, %p1027;
	add.s32 	%r1437, %r9733, 27;
	cvt.rn.f32.s32 	%f773, %r1437;
	setp.leu.f32 	%p1028, %f1, %f773;
	selp.b32 	%r1438, 7, 6, %p30;
	selp.b32 	%r1439, 4, %r1438, %p29;
	add.s32 	%r1440, %r1439, %r57;
	selp.b32 	%r1441, %r53, %r1440, %p1028;
	add.s32 	%r1442, %r9733, 35;
	cvt.rn.f32.s32 	%f774, %r1442;
	setp.leu.f32 	%p1029, %f1, %f774;
	selp.b32 	%r1443, 7, 6, %p38;
	selp.b32 	%r1444, 4, %r1443, %p37;
	add.s32 	%r1445, %r1444, %r68;
	selp.b32 	%r1446, %r64, %r1445, %p1029;
	add.s32 	%r1447, %r9733, 43;
	cvt.rn.f32.s32 	%f775, %r1447;
	setp.leu.f32 	%p1030, %f1, %f775;
	selp.b32 	%r1448, 7, 6, %p46;
	selp.b32 	%r1449, 4, %r1448, %p45;
	add.s32 	%r1450, %r1449, %r79;
	selp.b32 	%r1451, %r75, %r1450, %p1030;
	add.s32 	%r1452, %r9733, 51;
	cvt.rn.f32.s32 	%f776, %r1452;
	setp.leu.f32 	%p1031, %f1, %f776;
	selp.b32 	%r1453, 7, 6, %p54;
	selp.b32 	%r1454, 4, %r1453, %p53;
	add.s32 	%r1455, %r1454, %r90;
	selp.b32 	%r1456, %r86, %r1455, %p1031;
	add.s32 	%r1457, %r9733, 59;
	cvt.rn.f32.s32 	%f777, %r1457;
	setp.leu.f32 	%p1032, %f1, %f777;
	selp.b32 	%r1458, 7, 6, %p62;
	selp.b32 	%r1459, 4, %r1458, %p61;
	add.s32 	%r1460, %r1459, %r101;
	selp.b32 	%r1461, %r97, %r1460, %p1032;
	add.s32 	%r1462, %r9733, 67;
	cvt.rn.f32.s32 	%f778, %r1462;
	setp.leu.f32 	%p1033, %f1, %f778;
	selp.b32 	%r1463, 7, 6, %p70;
	selp.b32 	%r1464, 4, %r1463, %p69;
	add.s32 	%r1465, %r1464, %r112;
	selp.b32 	%r1466, %r108, %r1465, %p1033;
	add.s32 	%r1467, %r9733, 75;
	cvt.rn.f32.s32 	%f779, %r1467;
	setp.leu.f32 	%p1034, %f1, %f779;
	selp.b32 	%r1468, 7, 6, %p78;
	selp.b32 	%r1469, 4, %r1468, %p77;
	add.s32 	%r1470, %r1469, %r123;
	selp.b32 	%r1471, %r119, %r1470, %p1034;
	add.s32 	%r1472, %r9733, 83;
	cvt.rn.f32.s32 	%f780, %r1472;
	setp.leu.f32 	%p1035, %f1, %f780;
	selp.b32 	%r1473, 7, 6, %p86;
	selp.b32 	%r1474, 4, %r1473, %p85;
	add.s32 	%r1475, %r1474, %r134;
	selp.b32 	%r1476, %r130, %r1475, %p1035;
	add.s32 	%r1477, %r9733, 91;
	cvt.rn.f32.s32 	%f781, %r1477;
	setp.leu.f32 	%p1036, %f1, %f781;
	selp.b32 	%r1478, 7, 6, %p94;
	selp.b32 	%r1479, 4, %r1478, %p93;
	add.s32 	%r1480, %r1479, %r145;
	selp.b32 	%r1481, %r141, %r1480, %p1036;
	add.s32 	%r1482, %r9733, 99;
	cvt.rn.f32.s32 	%f782, %r1482;
	setp.leu.f32 	%p1037, %f1, %f782;
	selp.b32 	%r1483, 7, 6, %p102;
	selp.b32 	%r1484, 4, %r1483, %p101;
	add.s32 	%r1485, %r1484, %r156;
	selp.b32 	%r1486, %r152, %r1485, %p1037;
	add.s32 	%r1487, %r9733, 107;
	cvt.rn.f32.s32 	%f783, %r1487;
	setp.leu.f32 	%p1038, %f1, %f783;
	selp.b32 	%r1488, 7, 6, %p110;
	selp.b32 	%r1489, 4, %r1488, %p109;
	add.s32 	%r1490, %r1489, %r167;
	selp.b32 	%r1491, %r163, %r1490, %p1038;
	add.s32 	%r1492, %r9733, 115;
	cvt.rn.f32.s32 	%f784, %r1492;
	setp.leu.f32 	%p1039, %f1, %f784;
	selp.b32 	%r1493, 7, 6, %p118;
	selp.b32 	%r1494, 4, %r1493, %p117;
	add.s32 	%r1495, %r1494, %r178;
	selp.b32 	%r1496, %r174, %r1495, %p1039;
	add.s32 	%r1497, %r9733, 123;
	cvt.rn.f32.s32 	%f785, %r1497;
	setp.leu.f32 	%p1040, %f1, %f785;
	selp.b32 	%r1498, 7, 6, %p126;
	selp.b32 	%r1499, 4, %r1498, %p125;
	add.s32 	%r1500, %r1499, %r189;
	selp.b32 	%r1501, %r185, %r1500, %p1040;
	add.s32 	%r1502, %r9733, 131;
	cvt.rn.f32.s32 	%f786, %r1502;
	setp.leu.f32 	%p1041, %f1, %f786;
	selp.b32 	%r1503, 7, 6, %p134;
	selp.b32 	%r1504, 4, %r1503, %p133;
	add.s32 	%r1505, %r1504, %r200;
	selp.b32 	%r1506, %r196, %r1505, %p1041;
	add.s32 	%r1507, %r9733, 139;
	cvt.rn.f32.s32 	%f787, %r1507;
	setp.leu.f32 	%p1042, %f1, %f787;
	selp.b32 	%r1508, 7, 6, %p142;
	selp.b32 	%r1509, 4, %r1508, %p141;
	add.s32 	%r1510, %r1509, %r211;
	selp.b32 	%r1511, %r207, %r1510, %p1042;
	add.s32 	%r1512, %r9733, 147;
	cvt.rn.f32.s32 	%f788, %r1512;
	setp.leu.f32 	%p1043, %f1, %f788;
	selp.b32 	%r1513, 7, 6, %p150;
	selp.b32 	%r1514, 4, %r1513, %p149;
	add.s32 	%r1515, %r1514, %r222;
	selp.b32 	%r1516, %r218, %r1515, %p1043;
	add.s32 	%r1517, %r9733, 155;
	cvt.rn.f32.s32 	%f789, %r1517;
	setp.leu.f32 	%p1044, %f1, %f789;
	selp.b32 	%r1518, 7, 6, %p158;
	selp.b32 	%r1519, 4, %r1518, %p157;
	add.s32 	%r1520, %r1519, %r233;
	selp.b32 	%r1521, %r229, %r1520, %p1044;
	add.s32 	%r1522, %r9733, 163;
	cvt.rn.f32.s32 	%f790, %r1522;
	setp.leu.f32 	%p1045, %f1, %f790;
	selp.b32 	%r1523, 7, 6, %p166;
	selp.b32 	%r1524, 4, %r1523, %p165;
	add.s32 	%r1525, %r1524, %r244;
	selp.b32 	%r1526, %r240, %r1525, %p1045;
	add.s32 	%r1527, %r9733, 171;
	cvt.rn.f32.s32 	%f791, %r1527;
	setp.leu.f32 	%p1046, %f1, %f791;
	selp.b32 	%r1528, 7, 6, %p174;
	selp.b32 	%r1529, 4, %r1528, %p173;
	add.s32 	%r1530, %r1529, %r255;
	selp.b32 	%r1531, %r251, %r1530, %p1046;
	add.s32 	%r1532, %r9733, 179;
	cvt.rn.f32.s32 	%f792, %r1532;
	setp.leu.f32 	%p1047, %f1, %f792;
	selp.b32 	%r1533, 7, 6, %p182;
	selp.b32 	%r1534, 4, %r1533, %p181;
	add.s32 	%r1535, %r1534, %r266;
	selp.b32 	%r1536, %r262, %r1535, %p1047;
	add.s32 	%r1537, %r9733, 187;
	cvt.rn.f32.s32 	%f793, %r1537;
	setp.leu.f32 	%p1048, %f1, %f793;
	selp.b32 	%r1538, 7, 6, %p190;
	selp.b32 	%r1539, 4, %r1538, %p189;
	add.s32 	%r1540, %r1539, %r277;
	selp.b32 	%r1541, %r273, %r1540, %p1048;
	add.s32 	%r1542, %r9733, 195;
	cvt.rn.f32.s32 	%f794, %r1542;
	setp.leu.f32 	%p1049, %f1, %f794;
	selp.b32 	%r1543, 7, 6, %p198;
	selp.b32 	%r1544, 4, %r1543, %p197;
	add.s32 	%r1545, %r1544, %r288;
	selp.b32 	%r1546, %r284, %r1545, %p1049;
	add.s32 	%r1547, %r9733, 203;
	cvt.rn.f32.s32 	%f795, %r1547;
	setp.leu.f32 	%p1050, %f1, %f795;
	selp.b32 	%r1548, 7, 6, %p206;
	selp.b32 	%r1549, 4, %r1548, %p205;
	add.s32 	%r1550, %r1549, %r299;
	selp.b32 	%r1551, %r295, %r1550, %p1050;
	add.s32 	%r1552, %r9733, 211;
	cvt.rn.f32.s32 	%f796, %r1552;
	setp.leu.f32 	%p1051, %f1, %f796;
	selp.b32 	%r1553, 7, 6, %p214;
	selp.b32 	%r1554, 4, %r1553, %p213;
	add.s32 	%r1555, %r1554, %r310;
	selp.b32 	%r1556, %r306, %r1555, %p1051;
	add.s32 	%r1557, %r9733, 219;
	cvt.rn.f32.s32 	%f797, %r1557;
	setp.leu.f32 	%p1052, %f1, %f797;
	selp.b32 	%r1558, 7, 6, %p222;
	selp.b32 	%r1559, 4, %r1558, %p221;
	add.s32 	%r1560, %r1559, %r321;
	selp.b32 	%r1561, %r317, %r1560, %p1052;
	add.s32 	%r1562, %r9733, 227;
	cvt.rn.f32.s32 	%f798, %r1562;
	setp.leu.f32 	%p1053, %f1, %f798;
	selp.b32 	%r1563, 7, 6, %p230;
	selp.b32 	%r1564, 4, %r1563, %p229;
	add.s32 	%r1565, %r1564, %r332;
	selp.b32 	%r1566, %r328, %r1565, %p1053;
	add.s32 	%r1567, %r9733, 235;
	cvt.rn.f32.s32 	%f799, %r1567;
	setp.leu.f32 	%p1054, %f1, %f799;
	selp.b32 	%r1568, 7, 6, %p238;
	selp.b32 	%r1569, 4, %r1568, %p237;
	add.s32 	%r1570, %r1569, %r343;
	selp.b32 	%r1571, %r339, %r1570, %p1054;
	add.s32 	%r1572, %r9733, 243;
	cvt.rn.f32.s32 	%f800, %r1572;
	setp.leu.f32 	%p1055, %f1, %f800;
	selp.b32 	%r1573, 7, 6, %p246;
	selp.b32 	%r1574, 4, %r1573, %p245;
	add.s32 	%r1575, %r1574, %r354;
	selp.b32 	%r1576, %r350, %r1575, %p1055;
	add.s32 	%r1577, %r9733, 251;
	cvt.rn.f32.s32 	%f801, %r1577;
	setp.leu.f32 	%p1056, %f1, %f801;
	selp.b32 	%r1578, 7, 6, %p254;
	selp.b32 	%r1579, 4, %r1578, %p253;
	add.s32 	%r1580, %r1579, %r365;
	selp.b32 	%r1581, %r361, %r1580, %p1056;
	add.s32 	%r1582, %r9733, 259;
	cvt.rn.f32.s32 	%f802, %r1582;
	setp.leu.f32 	%p1057, %f1, %f802;
	selp.b32 	%r1583, 7, 6, %p262;
	selp.b32 	%r1584, 4, %r1583, %p261;
	add.s32 	%r1585, %r1584, %r376;
	selp.b32 	%r1586, %r372, %r1585, %p1057;
	add.s32 	%r1587, %r9733, 267;
	cvt.rn.f32.s32 	%f803, %r1587;
	setp.leu.f32 	%p1058, %f1, %f803;
	selp.b32 	%r1588, 7, 6, %p270;
	selp.b32 	%r1589, 4, %r1588, %p269;
	add.s32 	%r1590, %r1589, %r387;
	selp.b32 	%r1591, %r383, %r1590, %p1058;
	add.s32 	%r1592, %r9733, 275;
	cvt.rn.f32.s32 	%f804, %r1592;
	setp.leu.f32 	%p1059, %f1, %f804;
	selp.b32 	%r1593, 7, 6, %p278;
	selp.b32 	%r1594, 4, %r1593, %p277;
	add.s32 	%r1595, %r1594, %r398;
	selp.b32 	%r1596, %r394, %r1595, %p1059;
	add.s32 	%r1597, %r9733, 283;
	cvt.rn.f32.s32 	%f805, %r1597;
	setp.leu.f32 	%p1060, %f1, %f805;
	selp.b32 	%r1598, 7, 6, %p286;
	selp.b32 	%r1599, 4, %r1598, %p285;
	add.s32 	%r1600, %r1599, %r409;
	selp.b32 	%r1601, %r405, %r1600, %p1060;
	add.s32 	%r1602, %r9733, 291;
	cvt.rn.f32.s32 	%f806, %r1602;
	setp.leu.f32 	%p1061, %f1, %f806;
	selp.b32 	%r1603, 7, 6, %p294;
	selp.b32 	%r1604, 4, %r1603, %p293;
	add.s32 	%r1605, %r1604, %r420;
	selp.b32 	%r1606, %r416, %r1605, %p1061;
	add.s32 	%r1607, %r9733, 299;
	cvt.rn.f32.s32 	%f807, %r1607;
	setp.leu.f32 	%p1062, %f1, %f807;
	selp.b32 	%r1608, 7, 6, %p302;
	selp.b32 	%r1609, 4, %r1608, %p301;
	add.s32 	%r1610, %r1609, %r431;
	selp.b32 	%r1611, %r427, %r1610, %p1062;
	add.s32 	%r1612, %r9733, 307;
	cvt.rn.f32.s32 	%f808, %r1612;
	setp.leu.f32 	%p1063, %f1, %f808;
	selp.b32 	%r1613, 7, 6, %p310;
	selp.b32 	%r1614, 4, %r1613, %p309;
	add.s32 	%r1615, %r1614, %r442;
	selp.b32 	%r1616, %r438, %r1615, %p1063;
	add.s32 	%r1617, %r9733, 315;
	cvt.rn.f32.s32 	%f809, %r1617;
	setp.leu.f32 	%p1064, %f1, %f809;
	selp.b32 	%r1618, 7, 6, %p318;
	selp.b32 	%r1619, 4, %r1618, %p317;
	add.s32 	%r1620, %r1619, %r453;
	selp.b32 	%r1621, %r449, %r1620, %p1064;
	add.s32 	%r1622, %r9733, 323;
	cvt.rn.f32.s32 	%f810, %r1622;
	setp.leu.f32 	%p1065, %f1, %f810;
	selp.b32 	%r1623, 7, 6, %p326;
	selp.b32 	%r1624, 4, %r1623, %p325;
	add.s32 	%r1625, %r1624, %r464;
	selp.b32 	%r1626, %r460, %r1625, %p1065;
	add.s32 	%r1627, %r9733, 331;
	cvt.rn.f32.s32 	%f811, %r1627;
	setp.leu.f32 	%p1066, %f1, %f811;
	selp.b32 	%r1628, 7, 6, %p334;
	selp.b32 	%r1629, 4, %r1628, %p333;
	add.s32 	%r1630, %r1629, %r475;
	selp.b32 	%r1631, %r471, %r1630, %p1066;
	add.s32 	%r1632, %r9733, 339;
	cvt.rn.f32.s32 	%f812, %r1632;
	setp.leu.f32 	%p1067, %f1, %f812;
	selp.b32 	%r1633, 7, 6, %p342;
	selp.b32 	%r1634, 4, %r1633, %p341;
	add.s32 	%r1635, %r1634, %r486;
	selp.b32 	%r1636, %r482, %r1635, %p1067;
	add.s32 	%r1637, %r9733, 347;
	cvt.rn.f32.s32 	%f813, %r1637;
	setp.leu.f32 	%p1068, %f1, %f813;
	selp.b32 	%r1638, 7, 6, %p350;
	selp.b32 	%r1639, 4, %r1638, %p349;
	add.s32 	%r1640, %r1639, %r497;
	selp.b32 	%r1641, %r493, %r1640, %p1068;
	add.s32 	%r1642, %r9733, 355;
	cvt.rn.f32.s32 	%f814, %r1642;
	setp.leu.f32 	%p1069, %f1, %f814;
	selp.b32 	%r1643, 7, 6, %p358;
	selp.b32 	%r1644, 4, %r1643, %p357;
	add.s32 	%r1645, %r1644, %r508;
	selp.b32 	%r1646, %r504, %r1645, %p1069;
	add.s32 	%r1647, %r9733, 363;
	cvt.rn.f32.s32 	%f815, %r1647;
	setp.leu.f32 	%p1070, %f1, %f815;
	selp.b32 	%r1648, 7, 6, %p366;
	selp.b32 	%r1649, 4, %r1648, %p365;
	add.s32 	%r1650, %r1649, %r519;
	selp.b32 	%r1651, %r515, %r1650, %p1070;
	add.s32 	%r1652, %r9733, 371;
	cvt.rn.f32.s32 	%f816, %r1652;
	setp.leu.f32 	%p1071, %f1, %f816;
	selp.b32 	%r1653, 7, 6, %p374;
	selp.b32 	%r1654, 4, %r1653, %p373;
	add.s32 	%r1655, %r1654, %r530;
	selp.b32 	%r1656, %r526, %r1655, %p1071;
	add.s32 	%r1657, %r9733, 379;
	cvt.rn.f32.s32 	%f817, %r1657;
	setp.leu.f32 	%p1072, %f1, %f817;
	selp.b32 	%r1658, 7, 6, %p382;
	selp.b32 	%r1659, 4, %r1658, %p381;
	add.s32 	%r1660, %r1659, %r541;
	selp.b32 	%r1661, %r537, %r1660, %p1072;
	add.s32 	%r1662, %r9733, 387;
	cvt.rn.f32.s32 	%f818, %r1662;
	setp.leu.f32 	%p1073, %f1, %f818;
	selp.b32 	%r1663, 7, 6, %p390;
	selp.b32 	%r1664, 4, %r1663, %p389;
	add.s32 	%r1665, %r1664, %r552;
	selp.b32 	%r1666, %r548, %r1665, %p1073;
	add.s32 	%r1667, %r9733, 395;
	cvt.rn.f32.s32 	%f819, %r1667;
	setp.leu.f32 	%p1074, %f1, %f819;
	selp.b32 	%r1668, 7, 6, %p398;
	selp.b32 	%r1669, 4, %r1668, %p397;
	add.s32 	%r1670, %r1669, %r563;
	selp.b32 	%r1671, %r559, %r1670, %p1074;
	add.s32 	%r1672, %r9733, 403;
	cvt.rn.f32.s32 	%f820, %r1672;
	setp.leu.f32 	%p1075, %f1, %f820;
	selp.b32 	%r1673, 7, 6, %p406;
	selp.b32 	%r1674, 4, %r1673, %p405;
	add.s32 	%r1675, %r1674, %r574;
	selp.b32 	%r1676, %r570, %r1675, %p1075;
	add.s32 	%r1677, %r9733, 411;
	cvt.rn.f32.s32 	%f821, %r1677;
	setp.leu.f32 	%p1076, %f1, %f821;
	selp.b32 	%r1678, 7, 6, %p414;
	selp.b32 	%r1679, 4, %r1678, %p413;
	add.s32 	%r1680, %r1679, %r585;
	selp.b32 	%r1681, %r581, %r1680, %p1076;
	add.s32 	%r1682, %r9733, 419;
	cvt.rn.f32.s32 	%f822, %r1682;
	setp.leu.f32 	%p1077, %f1, %f822;
	selp.b32 	%r1683, 7, 6, %p422;
	selp.b32 	%r1684, 4, %r1683, %p421;
	add.s32 	%r1685, %r1684, %r596;
	selp.b32 	%r1686, %r592, %r1685, %p1077;
	add.s32 	%r1687, %r9733, 427;
	cvt.rn.f32.s32 	%f823, %r1687;
	setp.leu.f32 	%p1078, %f1, %f823;
	selp.b32 	%r1688, 7, 6, %p430;
	selp.b32 	%r1689, 4, %r1688, %p429;
	add.s32 	%r1690, %r1689, %r607;
	selp.b32 	%r1691, %r603, %r1690, %p1078;
	add.s32 	%r1692, %r9733, 435;
	cvt.rn.f32.s32 	%f824, %r1692;
	setp.leu.f32 	%p1079, %f1, %f824;
	selp.b32 	%r1693, 7, 6, %p438;
	selp.b32 	%r1694, 4, %r1693, %p437;
	add.s32 	%r1695, %r1694, %r618;
	selp.b32 	%r1696, %r614, %r1695, %p1079;
	add.s32 	%r1697, %r9733, 443;
	cvt.rn.f32.s32 	%f825, %r1697;
	setp.leu.f32 	%p1080, %f1, %f825;
	selp.b32 	%r1698, 7, 6, %p446;
	selp.b32 	%r1699, 4, %r1698, %p445;
	add.s32 	%r1700, %r1699, %r629;
	selp.b32 	%r1701, %r625, %r1700, %p1080;
	add.s32 	%r1702, %r9733, 451;
	cvt.rn.f32.s32 	%f826, %r1702;
	setp.leu.f32 	%p1081, %f1, %f826;
	selp.b32 	%r1703, 7, 6, %p454;
	selp.b32 	%r1704, 4, %r1703, %p453;
	add.s32 	%r1705, %r1704, %r640;
	selp.b32 	%r1706, %r636, %r1705, %p1081;
	add.s32 	%r1707, %r9733, 459;
	cvt.rn.f32.s32 	%f827, %r1707;
	setp.leu.f32 	%p1082, %f1, %f827;
	selp.b32 	%r1708, 7, 6, %p462;
	selp.b32 	%r1709, 4, %r1708, %p461;
	add.s32 	%r1710, %r1709, %r651;
	selp.b32 	%r1711, %r647, %r1710, %p1082;
	add.s32 	%r1712, %r9733, 467;
	cvt.rn.f32.s32 	%f828, %r1712;
	setp.leu.f32 	%p1083, %f1, %f828;
	selp.b32 	%r1713, 7, 6, %p470;
	selp.b32 	%r1714, 4, %r1713, %p469;
	add.s32 	%r1715, %r1714, %r662;
	selp.b32 	%r1716, %r658, %r1715, %p1083;
	add.s32 	%r1717, %r9733, 475;
	cvt.rn.f32.s32 	%f829, %r1717;
	setp.leu.f32 	%p1084, %f1, %f829;
	selp.b32 	%r1718, 7, 6, %p478;
	selp.b32 	%r1719, 4, %r1718, %p477;
	add.s32 	%r1720, %r1719, %r673;
	selp.b32 	%r1721, %r669, %r1720, %p1084;
	add.s32 	%r1722, %r9733, 483;
	cvt.rn.f32.s32 	%f830, %r1722;
	setp.leu.f32 	%p1085, %f1, %f830;
	selp.b32 	%r1723, 7, 6, %p486;
	selp.b32 	%r1724, 4, %r1723, %p485;
	add.s32 	%r1725, %r1724, %r684;
	selp.b32 	%r1726, %r680, %r1725, %p1085;
	add.s32 	%r1727, %r9733, 491;
	cvt.rn.f32.s32 	%f831, %r1727;
	setp.leu.f32 	%p1086, %f1, %f831;
	selp.b32 	%r1728, 7, 6, %p494;
	selp.b32 	%r1729, 4, %r1728, %p493;
	add.s32 	%r1730, %r1729, %r695;
	selp.b32 	%r1731, %r691, %r1730, %p1086;
	add.s32 	%r1732, %r9733, 499;
	cvt.rn.f32.s32 	%f832, %r1732;
	setp.leu.f32 	%p1087, %f1, %f832;
	selp.b32 	%r1733, 7, 6, %p502;
	selp.b32 	%r1734, 4, %r1733, %p501;
	add.s32 	%r1735, %r1734, %r706;
	selp.b32 	%r1736, %r702, %r1735, %p1087;
	add.s32 	%r1737, %r9733, 507;
	cvt.rn.f32.s32 	%f833, %r1737;
	setp.leu.f32 	%p1088, %f1, %f833;
	selp.b32 	%r1738, 7, 6, %p510;
	selp.b32 	%r1739, 4, %r1738, %p509;
	add.s32 	%r1740, %r1739, %r717;
	selp.b32 	%r1741, %r713, %r1740, %p1088;
	add.s32 	%r1742, %r9733, 515;
	cvt.rn.f32.s32 	%f834, %r1742;
	setp.leu.f32 	%p1089, %f1, %f834;
	selp.b32 	%r1743, 7, 6, %p518;
	selp.b32 	%r1744, 4, %r1743, %p517;
	add.s32 	%r1745, %r1744, %r728;
	selp.b32 	%r1746, %r724, %r1745, %p1089;
	add.s32 	%r1747, %r9733, 523;
	cvt.rn.f32.s32 	%f835, %r1747;
	setp.leu.f32 	%p1090, %f1, %f835;
	selp.b32 	%r1748, 7, 6, %p526;
	selp.b32 	%r1749, 4, %r1748, %p525;
	add.s32 	%r1750, %r1749, %r739;
	selp.b32 	%r1751, %r735, %r1750, %p1090;
	add.s32 	%r1752, %r9733, 531;
	cvt.rn.f32.s32 	%f836, %r1752;
	setp.leu.f32 	%p1091, %f1, %f836;
	selp.b32 	%r1753, 7, 6, %p534;
	selp.b32 	%r1754, 4, %r1753, %p533;
	add.s32 	%r1755, %r1754, %r750;
	selp.b32 	%r1756, %r746, %r1755, %p1091;
	add.s32 	%r1757, %r9733, 539;
	cvt.rn.f32.s32 	%f837, %r1757;
	setp.leu.f32 	%p1092, %f1, %f837;
	selp.b32 	%r1758, 7, 6, %p542;
	selp.b32 	%r1759, 4, %r1758, %p541;
	add.s32 	%r1760, %r1759, %r761;
	selp.b32 	%r1761, %r757, %r1760, %p1092;
	add.s32 	%r1762, %r9733, 547;
	cvt.rn.f32.s32 	%f838, %r1762;
	setp.leu.f32 	%p1093, %f1, %f838;
	selp.b32 	%r1763, 7, 6, %p550;
	selp.b32 	%r1764, 4, %r1763, %p549;
	add.s32 	%r1765, %r1764, %r772;
	selp.b32 	%r1766, %r768, %r1765, %p1093;
	add.s32 	%r1767, %r9733, 555;
	cvt.rn.f32.s32 	%f839, %r1767;
	setp.leu.f32 	%p1094, %f1, %f839;
	selp.b32 	%r1768, 7, 6, %p558;
	selp.b32 	%r1769, 4, %r1768, %p557;
	add.s32 	%r1770, %r1769, %r783;
	selp.b32 	%r1771, %r779, %r1770, %p1094;
	add.s32 	%r1772, %r9733, 563;
	cvt.rn.f32.s32 	%f840, %r1772;
	setp.leu.f32 	%p1095, %f1, %f840;
	selp.b32 	%r1773, 7, 6, %p566;
	selp.b32 	%r1774, 4, %r1773, %p565;
	add.s32 	%r1775, %r1774, %r794;
	selp.b32 	%r1776, %r790, %r1775, %p1095;
	add.s32 	%r1777, %r9733, 571;
	cvt.rn.f32.s32 	%f841, %r1777;
	setp.leu.f32 	%p1096, %f1, %f841;
	selp.b32 	%r1778, 7, 6, %p574;
	selp.b32 	%r1779, 4, %r1778, %p573;
	add.s32 	%r1780, %r1779, %r805;
	selp.b32 	%r1781, %r801, %r1780, %p1096;
	add.s32 	%r1782, %r9733, 579;
	cvt.rn.f32.s32 	%f842, %r1782;
	setp.leu.f32 	%p1097, %f1, %f842;
	selp.b32 	%r1783, 7, 6, %p582;
	selp.b32 	%r1784, 4, %r1783, %p581;
	add.s32 	%r1785, %r1784, %r816;
	selp.b32 	%r1786, %r812, %r1785, %p1097;
	add.s32 	%r1787, %r9733, 587;
	cvt.rn.f32.s32 	%f843, %r1787;
	setp.leu.f32 	%p1098, %f1, %f843;
	selp.b32 	%r1788, 7, 6, %p590;
	selp.b32 	%r1789, 4, %r1788, %p589;
	add.s32 	%r1790, %r1789, %r827;
	selp.b32 	%r1791, %r823, %r1790, %p1098;
	add.s32 	%r1792, %r9733, 595;
	cvt.rn.f32.s32 	%f844, %r1792;
	setp.leu.f32 	%p1099, %f1, %f844;
	selp.b32 	%r1793, 7, 6, %p598;
	selp.b32 	%r1794, 4, %r1793, %p597;
	add.s32 	%r1795, %r1794, %r838;
	selp.b32 	%r1796, %r834, %r1795, %p1099;
	add.s32 	%r1797, %r9733, 603;
	cvt.rn.f32.s32 	%f845, %r1797;
	setp.leu.f32 	%p1100, %f1, %f845;
	selp.b32 	%r1798, 7, 6, %p606;
	selp.b32 	%r1799, 4, %r1798, %p605;
	add.s32 	%r1800, %r1799, %r849;
	selp.b32 	%r1801, %r845, %r1800, %p1100;
	add.s32 	%r1802, %r9733, 611;
	cvt.rn.f32.s32 	%f846, %r1802;
	setp.leu.f32 	%p1101, %f1, %f846;
	selp.b32 	%r1803, 7, 6, %p614;
	selp.b32 	%r1804, 4, %r1803, %p613;
	add.s32 	%r1805, %r1804, %r860;
	selp.b32 	%r1806, %r856, %r1805, %p1101;
	add.s32 	%r1807, %r9733, 619;
	cvt.rn.f32.s32 	%f847, %r1807;
	setp.leu.f32 	%p1102, %f1, %f847;
	selp.b32 	%r1808, 7, 6, %p622;
	selp.b32 	%r1809, 4, %r1808, %p621;
	add.s32 	%r1810, %r1809, %r871;
	selp.b32 	%r1811, %r867, %r1810, %p1102;
	add.s32 	%r1812, %r9733, 627;
	cvt.rn.f32.s32 	%f848, %r1812;
	setp.leu.f32 	%p1103, %f1, %f848;
	selp.b32 	%r1813, 7, 6, %p630;
	selp.b32 	%r1814, 4, %r1813, %p629;
	add.s32 	%r1815, %r1814, %r882;
	selp.b32 	%r1816, %r878, %r1815, %p1103;
	add.s32 	%r1817, %r9733, 635;
	cvt.rn.f32.s32 	%f849, %r1817;
	setp.leu.f32 	%p1104, %f1, %f849;
	selp.b32 	%r1818, 7, 6, %p638;
	selp.b32 	%r1819, 4, %r1818, %p637;
	add.s32 	%r1820, %r1819, %r893;
	selp.b32 	%r1821, %r889, %r1820, %p1104;
	add.s32 	%r1822, %r9733, 643;
	cvt.rn.f32.s32 	%f850, %r1822;
	setp.leu.f32 	%p1105, %f1, %f850;
	selp.b32 	%r1823, 7, 6, %p646;
	selp.b32 	%r1824, 4, %r1823, %p645;
	add.s32 	%r1825, %r1824, %r904;
	selp.b32 	%r1826, %r900, %r1825, %p1105;
	add.s32 	%r1827, %r9733, 651;
	cvt.rn.f32.s32 	%f851, %r1827;
	setp.leu.f32 	%p1106, %f1, %f851;
	selp.b32 	%r1828, 7, 6, %p654;
	selp.b32 	%r1829, 4, %r1828, %p653;
	add.s32 	%r1830, %r1829, %r915;
	selp.b32 	%r1831, %r911, %r1830, %p1106;
	add.s32 	%r1832, %r9733, 659;
	cvt.rn.f32.s32 	%f852, %r1832;
	setp.leu.f32 	%p1107, %f1, %f852;
	selp.b32 	%r1833, 7, 6, %p662;
	selp.b32 	%r1834, 4, %r1833, %p661;
	add.s32 	%r1835, %r1834, %r926;
	selp.b32 	%r1836, %r922, %r1835, %p1107;
	add.s32 	%r1837, %r9733, 667;
	cvt.rn.f32.s32 	%f853, %r1837;
	setp.leu.f32 	%p1108, %f1, %f853;
	selp.b32 	%r1838, 7, 6, %p670;
	selp.b32 	%r1839, 4, %r1838, %p669;
	add.s32 	%r1840, %r1839, %r937;
	selp.b32 	%r1841, %r933, %r1840, %p1108;
	add.s32 	%r1842, %r9733, 675;
	cvt.rn.f32.s32 	%f854, %r1842;
	setp.leu.f32 	%p1109, %f1, %f854;
	selp.b32 	%r1843, 7, 6, %p678;
	selp.b32 	%r1844, 4, %r1843, %p677;
	add.s32 	%r1845, %r1844, %r948;
	selp.b32 	%r1846, %r944, %r1845, %p1109;
	add.s32 	%r1847, %r9733, 683;
	cvt.rn.f32.s32 	%f855, %r1847;
	setp.leu.f32 	%p1110, %f1, %f855;
	selp.b32 	%r1848, 7, 6, %p686;
	selp.b32 	%r1849, 4, %r1848, %p685;
	add.s32 	%r1850, %r1849, %r959;
	selp.b32 	%r1851, %r955, %r1850, %p1110;
	add.s32 	%r1852, %r9733, 691;
	cvt.rn.f32.s32 	%f856, %r1852;
	setp.leu.f32 	%p1111, %f1, %f856;
	selp.b32 	%r1853, 7, 6, %p694;
	selp.b32 	%r1854, 4, %r1853, %p693;
	add.s32 	%r1855, %r1854, %r970;
	selp.b32 	%r1856, %r966, %r1855, %p1111;
	add.s32 	%r1857, %r9733, 699;
	cvt.rn.f32.s32 	%f857, %r1857;
	setp.leu.f32 	%p1112, %f1, %f857;
	selp.b32 	%r1858, 7, 6, %p702;
	selp.b32 	%r1859, 4, %r1858, %p701;
	add.s32 	%r1860, %r1859, %r981;
	selp.b32 	%r1861, %r977, %r1860, %p1112;
	add.s32 	%r1862, %r9733, 707;
	cvt.rn.f32.s32 	%f858, %r1862;
	setp.leu.f32 	%p1113, %f1, %f858;
	selp.b32 	%r1863, 7, 6, %p710;
	selp.b32 	%r1864, 4, %r1863, %p709;
	add.s32 	%r1865, %r1864, %r992;
	selp.b32 	%r1866, %r988, %r1865, %p1113;
	add.s32 	%r1867, %r9733, 715;
	cvt.rn.f32.s32 	%f859, %r1867;
	setp.leu.f32 	%p1114, %f1, %f859;
	selp.b32 	%r1868, 7, 6, %p718;
	selp.b32 	%r1869, 4, %r1868, %p717;
	add.s32 	%r1870, %r1869, %r1003;
	selp.b32 	%r1871, %r999, %r1870, %p1114;
	add.s32 	%r1872, %r9733, 723;
	cvt.rn.f32.s32 	%f860, %r1872;
	setp.leu.f32 	%p1115, %f1, %f860;
	selp.b32 	%r1873, 7, 6, %p726;
	selp.b32 	%r1874, 4, %r1873, %p725;
	add.s32 	%r1875, %r1874, %r1014;
	selp.b32 	%r1876, %r1010, %r1875, %p1115;
	add.s32 	%r1877, %r9733, 731;
	cvt.rn.f32.s32 	%f861, %r1877;
	setp.leu.f32 	%p1116, %f1, %f861;
	selp.b32 	%r1878, 7, 6, %p734;
	selp.b32 	%r1879, 4, %r1878, %p733;
	add.s32 	%r1880, %r1879, %r1025;
	selp.b32 	%r1881, %r1021, %r1880, %p1116;
	add.s32 	%r1882, %r9733, 739;
	cvt.rn.f32.s32 	%f862, %r1882;
	setp.leu.f32 	%p1117, %f1, %f862;
	selp.b32 	%r1883, 7, 6, %p742;
	selp.b32 	%r1884, 4, %r1883, %p741;
	add.s32 	%r1885, %r1884, %r1036;
	selp.b32 	%r1886, %r1032, %r1885, %p1117;
	add.s32 	%r1887, %r9733, 747;
	cvt.rn.f32.s32 	%f863, %r1887;
	setp.leu.f32 	%p1118, %f1, %f863;
	selp.b32 	%r1888, 7, 6, %p750;
	selp.b32 	%r1889, 4, %r1888, %p749;
	add.s32 	%r1890, %r1889, %r1047;
	selp.b32 	%r1891, %r1043, %r1890, %p1118;
	add.s32 	%r1892, %r9733, 755;
	cvt.rn.f32.s32 	%f864, %r1892;
	setp.leu.f32 	%p1119, %f1, %f864;
	selp.b32 	%r1893, 7, 6, %p758;
	selp.b32 	%r1894, 4, %r1893, %p757;
	add.s32 	%r1895, %r1894, %r1058;
	selp.b32 	%r1896, %r1054, %r1895, %p1119;
	add.s32 	%r1897, %r9733, 763;
	cvt.rn.f32.s32 	%f865, %r1897;
	setp.leu.f32 	%p1120, %f1, %f865;
	selp.b32 	%r1898, 7, 6, %p766;
	selp.b32 	%r1899, 4, %r1898, %p765;
	add.s32 	%r1900, %r1899, %r1069;
	selp.b32 	%r1901, %r1065, %r1900, %p1120;
	add.s32 	%r1902, %r9733, 771;
	cvt.rn.f32.s32 	%f866, %r1902;
	setp.leu.f32 	%p1121, %f1, %f866;
	selp.b32 	%r1903, 7, 6, %p774;
	selp.b32 	%r1904, 4, %r1903, %p773;
	add.s32 	%r1905, %r1904, %r1080;
	selp.b32 	%r1906, %r1076, %r1905, %p1121;
	add.s32 	%r1907, %r9733, 779;
	cvt.rn.f32.s32 	%f867, %r1907;
	setp.leu.f32 	%p1122, %f1, %f867;
	selp.b32 	%r1908, 7, 6, %p782;
	selp.b32 	%r1909, 4, %r1908, %p781;
	add.s32 	%r1910, %r1909, %r1091;
	selp.b32 	%r1911, %r1087, %r1910, %p1122;
	add.s32 	%r1912, %r9733, 787;
	cvt.rn.f32.s32 	%f868, %r1912;
	setp.leu.f32 	%p1123, %f1, %f868;
	selp.b32 	%r1913, 7, 6, %p790;
	selp.b32 	%r1914, 4, %r1913, %p789;
	add.s32 	%r1915, %r1914, %r1102;
	selp.b32 	%r1916, %r1098, %r1915, %p1123;
	add.s32 	%r1917, %r9733, 795;
	cvt.rn.f32.s32 	%f869, %r1917;
	setp.leu.f32 	%p1124, %f1, %f869;
	selp.b32 	%r1918, 7, 6, %p798;
	selp.b32 	%r1919, 4, %r1918, %p797;
	add.s32 	%r1920, %r1919, %r1113;
	selp.b32 	%r1921, %r1109, %r1920, %p1124;
	add.s32 	%r1922, %r9733, 803;
	cvt.rn.f32.s32 	%f870, %r1922;
	setp.leu.f32 	%p1125, %f1, %f870;
	selp.b32 	%r1923, 7, 6, %p806;
	selp.b32 	%r1924, 4, %r1923, %p805;
	add.s32 	%r1925, %r1924, %r1124;
	selp.b32 	%r1926, %r1120, %r1925, %p1125;
	add.s32 	%r1927, %r9733, 811;
	cvt.rn.f32.s32 	%f871, %r1927;
	setp.leu.f32 	%p1126, %f1, %f871;
	selp.b32 	%r1928, 7, 6, %p814;
	selp.b32 	%r1929, 4, %r1928, %p813;
	add.s32 	%r1930, %r1929, %r1135;
	selp.b32 	%r1931, %r1131, %r1930, %p1126;
	add.s32 	%r1932, %r9733, 819;
	cvt.rn.f32.s32 	%f872, %r1932;
	setp.leu.f32 	%p1127, %f1, %f872;
	selp.b32 	%r1933, 7, 6, %p822;
	selp.b32 	%r1934, 4, %r1933, %p821;
	add.s32 	%r1935, %r1934, %r1146;
	selp.b32 	%r1936, %r1142, %r1935, %p1127;
	add.s32 	%r1937, %r9733, 827;
	cvt.rn.f32.s32 	%f873, %r1937;
	setp.leu.f32 	%p1128, %f1, %f873;
	selp.b32 	%r1938, 7, 6, %p830;
	selp.b32 	%r1939, 4, %r1938, %p829;
	add.s32 	%r1940, %r1939, %r1157;
	selp.b32 	%r1941, %r1153, %r1940, %p1128;
	add.s32 	%r1942, %r9733, 835;
	cvt.rn.f32.s32 	%f874, %r1942;
	setp.leu.f32 	%p1129, %f1, %f874;
	selp.b32 	%r1943, 7, 6, %p838;
	selp.b32 	%r1944, 4, %r1943, %p837;
	add.s32 	%r1945, %r1944, %r1168;
	selp.b32 	%r1946, %r1164, %r1945, %p1129;
	add.s32 	%r1947, %r9733, 843;
	cvt.rn.f32.s32 	%f875, %r1947;
	setp.leu.f32 	%p1130, %f1, %f875;
	selp.b32 	%r1948, 7, 6, %p846;
	selp.b32 	%r1949, 4, %r1948, %p845;
	add.s32 	%r1950, %r1949, %r1179;
	selp.b32 	%r1951, %r1175, %r1950, %p1130;
	add.s32 	%r1952, %r9733, 851;
	cvt.rn.f32.s32 	%f876, %r1952;
	setp.leu.f32 	%p1131, %f1, %f876;
	selp.b32 	%r1953, 7, 6, %p854;
	selp.b32 	%r1954, 4, %r1953, %p853;
	add.s32 	%r1955, %r1954, %r1190;
	selp.b32 	%r1956, %r1186, %r1955, %p1131;
	add.s32 	%r1957, %r9733, 859;
	cvt.rn.f32.s32 	%f877, %r1957;
	setp.leu.f32 	%p1132, %f1, %f877;
	selp.b32 	%r1958, 7, 6, %p862;
	selp.b32 	%r1959, 4, %r1958, %p861;
	add.s32 	%r1960, %r1959, %r1201;
	selp.b32 	%r1961, %r1197, %r1960, %p1132;
	add.s32 	%r1962, %r9733, 867;
	cvt.rn.f32.s32 	%f878, %r1962;
	setp.leu.f32 	%p1133, %f1, %f878;
	selp.b32 	%r1963, 7, 6, %p870;
	selp.b32 	%r1964, 4, %r1963, %p869;
	add.s32 	%r1965, %r1964, %r1212;
	selp.b32 	%r1966, %r1208, %r1965, %p1133;
	add.s32 	%r1967, %r9733, 875;
	cvt.rn.f32.s32 	%f879, %r1967;
	setp.leu.f32 	%p1134, %f1, %f879;
	selp.b32 	%r1968, 7, 6, %p878;
	selp.b32 	%r1969, 4, %r1968, %p877;
	add.s32 	%r1970, %r1969, %r1223;
	selp.b32 	%r1971, %r1219, %r1970, %p1134;
	add.s32 	%r1972, %r9733, 883;
	cvt.rn.f32.s32 	%f880, %r1972;
	setp.leu.f32 	%p1135, %f1, %f880;
	selp.b32 	%r1973, 7, 6, %p886;
	selp.b32 	%r1974, 4, %r1973, %p885;
	add.s32 	%r1975, %r1974, %r1234;
	selp.b32 	%r1976, %r1230, %r1975, %p1135;
	add.s32 	%r1977, %r9733, 891;
	cvt.rn.f32.s32 	%f881, %r1977;
	setp.leu.f32 	%p1136, %f1, %f881;
	selp.b32 	%r1978, 7, 6, %p894;
	selp.b32 	%r1979, 4, %r1978, %p893;
	add.s32 	%r1980, %r1979, %r1245;
	selp.b32 	%r1981, %r1241, %r1980, %p1136;
	add.s32 	%r1982, %r9733, 899;
	cvt.rn.f32.s32 	%f882, %r1982;
	setp.leu.f32 	%p1137, %f1, %f882;
	selp.b32 	%r1983, 7, 6, %p902;
	selp.b32 	%r1984, 4, %r1983, %p901;
	add.s32 	%r1985, %r1984, %r1256;
	selp.b32 	%r1986, %r1252, %r1985, %p1137;
	add.s32 	%r1987, %r9733, 907;
	cvt.rn.f32.s32 	%f883, %r1987;
	setp.leu.f32 	%p1138, %f1, %f883;
	selp.b32 	%r1988, 7, 6, %p910;
	selp.b32 	%r1989, 4, %r1988, %p909;
	add.s32 	%r1990, %r1989, %r1267;
	selp.b32 	%r1991, %r1263, %r1990, %p1138;
	add.s32 	%r1992, %r9733, 915;
	cvt.rn.f32.s32 	%f884, %r1992;
	setp.leu.f32 	%p1139, %f1, %f884;
	selp.b32 	%r1993, 7, 6, %p918;
	selp.b32 	%r1994, 4, %r1993, %p917;
	add.s32 	%r1995, %r1994, %r1278;
	selp.b32 	%r1996, %r1274, %r1995, %p1139;
	add.s32 	%r1997, %r9733, 923;
	cvt.rn.f32.s32 	%f885, %r1997;
	setp.leu.f32 	%p1140, %f1, %f885;
	selp.b32 	%r1998, 7, 6, %p926;
	selp.b32 	%r1999, 4, %r1998, %p925;
	add.s32 	%r2000, %r1999, %r1289;
	selp.b32 	%r2001, %r1285, %r2000, %p1140;
	add.s32 	%r2002, %r9733, 931;
	cvt.rn.f32.s32 	%f886, %r2002;
	setp.leu.f32 	%p1141, %f1, %f886;
	selp.b32 	%r2003, 7, 6, %p934;
	selp.b32 	%r2004, 4, %r2003, %p933;
	add.s32 	%r2005, %r2004, %r1300;
	selp.b32 	%r2006, %r1296, %r2005, %p1141;
	add.s32 	%r2007, %r9733, 939;
	cvt.rn.f32.s32 	%f887, %r2007;
	setp.leu.f32 	%p1142, %f1, %f887;
	selp.b32 	%r2008, 7, 6, %p942;
	selp.b32 	%r2009, 4, %r2008, %p941;
	add.s32 	%r2010, %r2009, %r1311;
	selp.b32 	%r2011, %r1307, %r2010, %p1142;
	add.s32 	%r2012, %r9733, 947;
	cvt.rn.f32.s32 	%f888, %r2012;
	setp.leu.f32 	%p1143, %f1, %f888;
	selp.b32 	%r2013, 7, 6, %p950;
	selp.b32 	%r2014, 4, %r2013, %p949;
	add.s32 	%r2015, %r2014, %r1322;
	selp.b32 	%r2016, %r1318, %r2015, %p1143;
	add.s32 	%r2017, %r9733, 955;
	cvt.rn.f32.s32 	%f889, %r2017;
	setp.leu.f32 	%p1144, %f1, %f889;
	selp.b32 	%r2018, 7, 6, %p958;
	selp.b32 	%r2019, 4, %r2018, %p957;
	add.s32 	%r2020, %r2019, %r1333;
	selp.b32 	%r2021, %r1329, %r2020, %p1144;
	add.s32 	%r2022, %r9733, 963;
	cvt.rn.f32.s32 	%f890, %r2022;
	setp.leu.f32 	%p1145, %f1, %f890;
	selp.b32 	%r2023, 7, 6, %p966;
	selp.b32 	%r2024, 4, %r2023, %p965;
	add.s32 	%r2025, %r2024, %r1344;
	selp.b32 	%r2026, %r1340, %r2025, %p1145;
	add.s32 	%r2027, %r9733, 971;
	cvt.rn.f32.s32 	%f891, %r2027;
	setp.leu.f32 	%p1146, %f1, %f891;
	selp.b32 	%r2028, 7, 6, %p974;
	selp.b32 	%r2029, 4, %r2028, %p973;
	add.s32 	%r2030, %r2029, %r1355;
	selp.b32 	%r2031, %r1351, %r2030, %p1146;
	add.s32 	%r2032, %r9733, 979;
	cvt.rn.f32.s32 	%f892, %r2032;
	setp.leu.f32 	%p1147, %f1, %f892;
	selp.b32 	%r2033, 7, 6, %p982;
	selp.b32 	%r2034, 4, %r2033, %p981;
	add.s32 	%r2035, %r2034, %r1366;
	selp.b32 	%r2036, %r1362, %r2035, %p1147;
	add.s32 	%r2037, %r9733, 987;
	cvt.rn.f32.s32 	%f893, %r2037;
	setp.leu.f32 	%p1148, %f1, %f893;
	selp.b32 	%r2038, 7, 6, %p990;
	selp.b32 	%r2039, 4, %r2038, %p989;
	add.s32 	%r2040, %r2039, %r1377;
	selp.b32 	%r2041, %r1373, %r2040, %p1148;
	add.s32 	%r2042, %r9733, 995;
	cvt.rn.f32.s32 	%f894, %r2042;
	setp.leu.f32 	%p1149, %f1, %f894;
	selp.b32 	%r2043, 7, 6, %p998;
	selp.b32 	%r2044, 4, %r2043, %p997;
	add.s32 	%r2045, %r2044, %r1388;
	selp.b32 	%r2046, %r1384, %r2045, %p1149;
	add.s32 	%r2047, %r9733, 1003;
	cvt.rn.f32.s32 	%f895, %r2047;
	setp.leu.f32 	%p1150, %f1, %f895;
	selp.b32 	%r2048, 7, 6, %p1006;
	selp.b32 	%r2049, 4, %r2048, %p1005;
	add.s32 	%r2050, %r2049, %r1399;
	selp.b32 	%r2051, %r1395, %r2050, %p1150;
	add.s32 	%r2052, %r9733, 1011;
	cvt.rn.f32.s32 	%f896, %r2052;
	setp.leu.f32 	%p1151, %f1, %f896;
	selp.b32 	%r2053, 7, 6, %p1014;
	selp.b32 	%r2054, 4, %r2053, %p1013;
	add.s32 	%r2055, %r2054, %r1410;
	selp.b32 	%r2056, %r1406, %r2055, %p1151;
	add.s32 	%r2057, %r9733, 1019;
	cvt.rn.f32.s32 	%f897, %r2057;
	setp.leu.f32 	%p1152, %f1, %f897;
	selp.b32 	%r2058, 7, 6, %p1022;
	selp.b32 	%r2059, 4, %r2058, %p1021;
	add.s32 	%r2060, %r2059, %r1421;
	selp.b32 	%r2061, %r1417, %r2060, %p1152;
	add.s32 	%r2062, %r9733, 7;
	cvt.rn.f32.s32 	%f898, %r2062;
	setp.leu.f32 	%p1153, %f1, %f898;
	add.s32 	%r2063, %r1431, 8;
	selp.b32 	%r2064, %r1426, %r2063, %p1153;
	add.s32 	%r2065, %r9733, 23;
	cvt.rn.f32.s32 	%f899, %r2065;
	setp.leu.f32 	%p1154, %f1, %f899;
	add.s32 	%r2066, %r1441, 8;
	selp.b32 	%r2067, %r1436, %r2066, %p1154;
	add.s32 	%r2068, %r9733, 39;
	cvt.rn.f32.s32 	%f900, %r2068;
	setp.leu.f32 	%p1155, %f1, %f900;
	add.s32 	%r2069, %r1451, 8;
	selp.b32 	%r2070, %r1446, %r2069, %p1155;
	add.s32 	%r2071, %r9733, 55;
	cvt.rn.f32.s32 	%f901, %r2071;
	setp.leu.f32 	%p1156, %f1, %f901;
	add.s32 	%r2072, %r1461, 8;
	selp.b32 	%r2073, %r1456, %r2072, %p1156;
	add.s32 	%r2074, %r9733, 71;
	cvt.rn.f32.s32 	%f902, %r2074;
	setp.leu.f32 	%p1157, %f1, %f902;
	add.s32 	%r2075, %r1471, 8;
	selp.b32 	%r2076, %r1466, %r2075, %p1157;
	add.s32 	%r2077, %r9733, 87;
	cvt.rn.f32.s32 	%f903, %r2077;
	setp.leu.f32 	%p1158, %f1, %f903;
	add.s32 	%r2078, %r1481, 8;
	selp.b32 	%r2079, %r1476, %r2078, %p1158;
	add.s32 	%r2080, %r9733, 103;
	cvt.rn.f32.s32 	%f904, %r2080;
	setp.leu.f32 	%p1159, %f1, %f904;
	add.s32 	%r2081, %r1491, 8;
	selp.b32 	%r2082, %r1486, %r2081, %p1159;
	add.s32 	%r2083, %r9733, 119;
	cvt.rn.f32.s32 	%f905, %r2083;
	setp.leu.f32 	%p1160, %f1, %f905;
	add.s32 	%r2084, %r1501, 8;
	selp.b32 	%r2085, %r1496, %r2084, %p1160;
	add.s32 	%r2086, %r9733, 135;
	cvt.rn.f32.s32 	%f906, %r2086;
	setp.leu.f32 	%p1161, %f1, %f906;
	add.s32 	%r2087, %r1511, 8;
	selp.b32 	%r2088, %r1506, %r2087, %p1161;
	add.s32 	%r2089, %r9733, 151;
	cvt.rn.f32.s32 	%f907, %r2089;
	setp.leu.f32 	%p1162, %f1, %f907;
	add.s32 	%r2090, %r1521, 8;
	selp.b32 	%r2091, %r1516, %r2090, %p1162;
	add.s32 	%r2092, %r9733, 167;
	cvt.rn.f32.s32 	%f908, %r2092;
	setp.leu.f32 	%p1163, %f1, %f908;
	add.s32 	%r2093, %r1531, 8;
	selp.b32 	%r2094, %r1526, %r2093, %p1163;
	add.s32 	%r2095, %r9733, 183;
	cvt.rn.f32.s32 	%f909, %r2095;
	setp.leu.f32 	%p1164, %f1, %f909;
	add.s32 	%r2096, %r1541, 8;
	selp.b32 	%r2097, %r1536, %r2096, %p1164;
	add.s32 	%r2098, %r9733, 199;
	cvt.rn.f32.s32 	%f910, %r2098;
	setp.leu.f32 	%p1165, %f1, %f910;
	add.s32 	%r2099, %r1551, 8;
	selp.b32 	%r2100, %r1546, %r2099, %p1165;
	add.s32 	%r2101, %r9733, 215;
	cvt.rn.f32.s32 	%f911, %r2101;
	setp.leu.f32 	%p1166, %f1, %f911;
	add.s32 	%r2102, %r1561, 8;
	selp.b32 	%r2103, %r1556, %r2102, %p1166;
	add.s32 	%r2104, %r9733, 231;
	cvt.rn.f32.s32 	%f912, %r2104;
	setp.leu.f32 	%p1167, %f1, %f912;
	add.s32 	%r2105, %r1571, 8;
	selp.b32 	%r2106, %r1566, %r2105, %p1167;
	add.s32 	%r2107, %r9733, 247;
	cvt.rn.f32.s32 	%f913, %r2107;
	setp.leu.f32 	%p1168, %f1, %f913;
	add.s32 	%r2108, %r1581, 8;
	selp.b32 	%r2109, %r1576, %r2108, %p1168;
	add.s32 	%r2110, %r9733, 263;
	cvt.rn.f32.s32 	%f914, %r2110;
	setp.leu.f32 	%p1169, %f1, %f914;
	add.s32 	%r2111, %r1591, 8;
	selp.b32 	%r2112, %r1586, %r2111, %p1169;
	add.s32 	%r2113, %r9733, 279;
	cvt.rn.f32.s32 	%f915, %r2113;
	setp.leu.f32 	%p1170, %f1, %f915;
	add.s32 	%r2114, %r1601, 8;
	selp.b32 	%r2115, %r1596, %r2114, %p1170;
	add.s32 	%r2116, %r9733, 295;
	cvt.rn.f32.s32 	%f916, %r2116;
	setp.leu.f32 	%p1171, %f1, %f916;
	add.s32 	%r2117, %r1611, 8;
	selp.b32 	%r2118, %r1606, %r2117, %p1171;
	add.s32 	%r2119, %r9733, 311;
	cvt.rn.f32.s32 	%f917, %r2119;
	setp.leu.f32 	%p1172, %f1, %f917;
	add.s32 	%r2120, %r1621, 8;
	selp.b32 	%r2121, %r1616, %r2120, %p1172;
	add.s32 	%r2122, %r9733, 327;
	cvt.rn.f32.s32 	%f918, %r2122;
	setp.leu.f32 	%p1173, %f1, %f918;
	add.s32 	%r2123, %r1631, 8;
	selp.b32 	%r2124, %r1626, %r2123, %p1173;
	add.s32 	%r2125, %r9733, 343;
	cvt.rn.f32.s32 	%f919, %r2125;
	setp.leu.f32 	%p1174, %f1, %f919;
	add.s32 	%r2126, %r1641, 8;
	selp.b32 	%r2127, %r1636, %r2126, %p1174;
	add.s32 	%r2128, %r9733, 359;
	cvt.rn.f32.s32 	%f920, %r2128;
	setp.leu.f32 	%p1175, %f1, %f920;
	add.s32 	%r2129, %r1651, 8;
	selp.b32 	%r2130, %r1646, %r2129, %p1175;
	add.s32 	%r2131, %r9733, 375;
	cvt.rn.f32.s32 	%f921, %r2131;
	setp.leu.f32 	%p1176, %f1, %f921;
	add.s32 	%r2132, %r1661, 8;
	selp.b32 	%r2133, %r1656, %r2132, %p1176;
	add.s32 	%r2134, %r9733, 391;
	cvt.rn.f32.s32 	%f922, %r2134;
	setp.leu.f32 	%p1177, %f1, %f922;
	add.s32 	%r2135, %r1671, 8;
	selp.b32 	%r2136, %r1666, %r2135, %p1177;
	add.s32 	%r2137, %r9733, 407;
	cvt.rn.f32.s32 	%f923, %r2137;
	setp.leu.f32 	%p1178, %f1, %f923;
	add.s32 	%r2138, %r1681, 8;
	selp.b32 	%r2139, %r1676, %r2138, %p1178;
	add.s32 	%r2140, %r9733, 423;
	cvt.rn.f32.s32 	%f924, %r2140;
	setp.leu.f32 	%p1179, %f1, %f924;
	add.s32 	%r2141, %r1691, 8;
	selp.b32 	%r2142, %r1686, %r2141, %p1179;
	add.s32 	%r2143, %r9733, 439;
	cvt.rn.f32.s32 	%f925, %r2143;
	setp.leu.f32 	%p1180, %f1, %f925;
	add.s32 	%r2144, %r1701, 8;
	selp.b32 	%r2145, %r1696, %r2144, %p1180;
	add.s32 	%r2146, %r9733, 455;
	cvt.rn.f32.s32 	%f926, %r2146;
	setp.leu.f32 	%p1181, %f1, %f926;
	add.s32 	%r2147, %r1711, 8;
	selp.b32 	%r2148, %r1706, %r2147, %p1181;
	add.s32 	%r2149, %r9733, 471;
	cvt.rn.f32.s32 	%f927, %r2149;
	setp.leu.f32 	%p1182, %f1, %f927;
	add.s32 	%r2150, %r1721, 8;
	selp.b32 	%r2151, %r1716, %r2150, %p1182;
	add.s32 	%r2152, %r9733, 487;
	cvt.rn.f32.s32 	%f928, %r2152;
	setp.leu.f32 	%p1183, %f1, %f928;
	add.s32 	%r2153, %r1731, 8;
	selp.b32 	%r2154, %r1726, %r2153, %p1183;
	add.s32 	%r2155, %r9733, 503;
	cvt.rn.f32.s32 	%f929, %r2155;
	setp.leu.f32 	%p1184, %f1, %f929;
	add.s32 	%r2156, %r1741, 8;
	selp.b32 	%r2157, %r1736, %r2156, %p1184;
	add.s32 	%r2158, %r9733, 519;
	cvt.rn.f32.s32 	%f930, %r2158;
	setp.leu.f32 	%p1185, %f1, %f930;
	add.s32 	%r2159, %r1751, 8;
	selp.b32 	%r2160, %r1746, %r2159, %p1185;
	add.s32 	%r2161, %r9733, 535;
	cvt.rn.f32.s32 	%f931, %r2161;
	setp.leu.f32 	%p1186, %f1, %f931;
	add.s32 	%r2162, %r1761, 8;
	selp.b32 	%r2163, %r1756, %r2162, %p1186;
	add.s32 	%r2164, %r9733, 551;
	cvt.rn.f32.s32 	%f932, %r2164;
	setp.leu.f32 	%p1187, %f1, %f932;
	add.s32 	%r2165, %r1771, 8;
	selp.b32 	%r2166, %r1766, %r2165, %p1187;
	add.s32 	%r2167, %r9733, 567;
	cvt.rn.f32.s32 	%f933, %r2167;
	setp.leu.f32 	%p1188, %f1, %f933;
	add.s32 	%r2168, %r1781, 8;
	selp.b32 	%r2169, %r1776, %r2168, %p1188;
	add.s32 	%r2170, %r9733, 583;
	cvt.rn.f32.s32 	%f934, %r2170;
	setp.leu.f32 	%p1189, %f1, %f934;
	add.s32 	%r2171, %r1791, 8;
	selp.b32 	%r2172, %r1786, %r2171, %p1189;
	add.s32 	%r2173, %r9733, 599;
	cvt.rn.f32.s32 	%f935, %r2173;
	setp.leu.f32 	%p1190, %f1, %f935;
	add.s32 	%r2174, %r1801, 8;
	selp.b32 	%r2175, %r1796, %r2174, %p1190;
	add.s32 	%r2176, %r9733, 615;
	cvt.rn.f32.s32 	%f936, %r2176;
	setp.leu.f32 	%p1191, %f1, %f936;
	add.s32 	%r2177, %r1811, 8;
	selp.b32 	%r2178, %r1806, %r2177, %p1191;
	add.s32 	%r2179, %r9733, 631;
	cvt.rn.f32.s32 	%f937, %r2179;
	setp.leu.f32 	%p1192, %f1, %f937;
	add.s32 	%r2180, %r1821, 8;
	selp.b32 	%r2181, %r1816, %r2180, %p1192;
	add.s32 	%r2182, %r9733, 647;
	cvt.rn.f32.s32 	%f938, %r2182;
	setp.leu.f32 	%p1193, %f1, %f938;
	add.s32 	%r2183, %r1831, 8;
	selp.b32 	%r2184, %r1826, %r2183, %p1193;
	add.s32 	%r2185, %r9733, 663;
	cvt.rn.f32.s32 	%f939, %r2185;
	setp.leu.f32 	%p1194, %f1, %f939;
	add.s32 	%r2186, %r1841, 8;
	selp.b32 	%r2187, %r1836, %r2186, %p1194;
	add.s32 	%r2188, %r9733, 679;
	cvt.rn.f32.s32 	%f940, %r2188;
	setp.leu.f32 	%p1195, %f1, %f940;
	add.s32 	%r2189, %r1851, 8;
	selp.b32 	%r2190, %r1846, %r2189, %p1195;
	add.s32 	%r2191, %r9733, 695;
	cvt.rn.f32.s32 	%f941, %r2191;
	setp.leu.f32 	%p1196, %f1, %f941;
	add.s32 	%r2192, %r1861, 8;
	selp.b32 	%r2193, %r1856, %r2192, %p1196;
	add.s32 	%r2194, %r9733, 711;
	cvt.rn.f32.s32 	%f942, %r2194;
	setp.leu.f32 	%p1197, %f1, %f942;
	add.s32 	%r2195, %r1871, 8;
	selp.b32 	%r2196, %r1866, %r2195, %p1197;
	add.s32 	%r2197, %r9733, 727;
	cvt.rn.f32.s32 	%f943, %r2197;
	setp.leu.f32 	%p1198, %f1, %f943;
	add.s32 	%r2198, %r1881, 8;
	selp.b32 	%r2199, %r1876, %r2198, %p1198;
	add.s32 	%r2200, %r9733, 743;
	cvt.rn.f32.s32 	%f944, %r2200;
	setp.leu.f32 	%p1199, %f1, %f944;
	add.s32 	%r2201, %r1891, 8;
	selp.b32 	%r2202, %r1886, %r2201, %p1199;
	add.s32 	%r2203, %r9733, 759;
	cvt.rn.f32.s32 	%f945, %r2203;
	setp.leu.f32 	%p1200, %f1, %f945;
	add.s32 	%r2204, %r1901, 8;
	selp.b32 	%r2205, %r1896, %r2204, %p1200;
	add.s32 	%r2206, %r9733, 775;
	cvt.rn.f32.s32 	%f946, %r2206;
	setp.leu.f32 	%p1201, %f1, %f946;
	add.s32 	%r2207, %r1911, 8;
	selp.b32 	%r2208, %r1906, %r2207, %p1201;
	add.s32 	%r2209, %r9733, 791;
	cvt.rn.f32.s32 	%f947, %r2209;
	setp.leu.f32 	%p1202, %f1, %f947;
	add.s32 	%r2210, %r1921, 8;
	selp.b32 	%r2211, %r1916, %r2210, %p1202;
	add.s32 	%r2212, %r9733, 807;
	cvt.rn.f32.s32 	%f948, %r2212;
	setp.leu.f32 	%p1203, %f1, %f948;
	add.s32 	%r2213, %r1931, 8;
	selp.b32 	%r2214, %r1926, %r2213, %p1203;
	add.s32 	%r2215, %r9733, 823;
	cvt.rn.f32.s32 	%f949, %r2215;
	setp.leu.f32 	%p1204, %f1, %f949;
	add.s32 	%r2216, %r1941, 8;
	selp.b32 	%r2217, %r1936, %r2216, %p1204;
	add.s32 	%r2218, %r9733, 839;
	cvt.rn.f32.s32 	%f950, %r2218;
	setp.leu.f32 	%p1205, %f1, %f950;
	add.s32 	%r2219, %r1951, 8;
	selp.b32 	%r2220, %r1946, %r2219, %p1205;
	add.s32 	%r2221, %r9733, 855;
	cvt.rn.f32.s32 	%f951, %r2221;
	setp.leu.f32 	%p1206, %f1, %f951;
	add.s32 	%r2222, %r1961, 8;
	selp.b32 	%r2223, %r1956, %r2222, %p1206;
	add.s32 	%r2224, %r9733, 871;
	cvt.rn.f32.s32 	%f952, %r2224;
	setp.leu.f32 	%p1207, %f1, %f952;
	add.s32 	%r2225, %r1971, 8;
	selp.b32 	%r2226, %r1966, %r2225, %p1207;
	add.s32 	%r2227, %r9733, 887;
	cvt.rn.f32.s32 	%f953, %r2227;
	setp.leu.f32 	%p1208, %f1, %f953;
	add.s32 	%r2228, %r1981, 8;
	selp.b32 	%r2229, %r1976, %r2228, %p1208;
	add.s32 	%r2230, %r9733, 903;
	cvt.rn.f32.s32 	%f954, %r2230;
	setp.leu.f32 	%p1209, %f1, %f954;
	add.s32 	%r2231, %r1991, 8;
	selp.b32 	%r2232, %r1986, %r2231, %p1209;
	add.s32 	%r2233, %r9733, 919;
	cvt.rn.f32.s32 	%f955, %r2233;
	setp.leu.f32 	%p1210, %f1, %f955;
	add.s32 	%r2234, %r2001, 8;
	selp.b32 	%r2235, %r1996, %r2234, %p1210;
	add.s32 	%r2236, %r9733, 935;
	cvt.rn.f32.s32 	%f956, %r2236;
	setp.leu.f32 	%p1211, %f1, %f956;
	add.s32 	%r2237, %r2011, 8;
	selp.b32 	%r2238, %r2006, %r2237, %p1211;
	add.s32 	%r2239, %r9733, 951;
	cvt.rn.f32.s32 	%f957, %r2239;
	setp.leu.f32 	%p1212, %f1, %f957;
	add.s32 	%r2240, %r2021, 8;
	selp.b32 	%r2241, %r2016, %r2240, %p1212;
	add.s32 	%r2242, %r9733, 967;
	cvt.rn.f32.s32 	%f958, %r2242;
	setp.leu.f32 	%p1213, %f1, %f958;
	add.s32 	%r2243, %r2031, 8;
	selp.b32 	%r2244, %r2026, %r2243, %p1213;
	add.s32 	%r2245, %r9733, 983;
	cvt.rn.f32.s32 	%f959, %r2245;
	setp.leu.f32 	%p1214, %f1, %f959;
	add.s32 	%r2246, %r2041, 8;
	selp.b32 	%r2247, %r2036, %r2246, %p1214;
	add.s32 	%r2248, %r9733, 999;
	cvt.rn.f32.s32 	%f960, %r2248;
	setp.leu.f32 	%p1215, %f1, %f960;
	add.s32 	%r2249, %r2051, 8;
	selp.b32 	%r2250, %r2046, %r2249, %p1215;
	add.s32 	%r2251, %r9733, 1015;
	cvt.rn.f32.s32 	%f961, %r2251;
	setp.leu.f32 	%p1216, %f1, %f961;
	add.s32 	%r2252, %r2061, 8;
	selp.b32 	%r2253, %r2056, %r2252, %p1216;
	add.s32 	%r2254, %r9733, 15;
	cvt.rn.f32.s32 	%f962, %r2254;
	setp.leu.f32 	%p1217, %f1, %f962;
	add.s32 	%r2255, %r2067, 16;
	selp.b32 	%r2256, %r2064, %r2255, %p1217;
	add.s32 	%r2257, %r9733, 47;
	cvt.rn.f32.s32 	%f963, %r2257;
	setp.leu.f32 	%p1218, %f1, %f963;
	add.s32 	%r2258, %r2073, 16;
	selp.b32 	%r2259, %r2070, %r2258, %p1218;
	add.s32 	%r2260, %r9733, 79;
	cvt.rn.f32.s32 	%f964, %r2260;
	setp.leu.f32 	%p1219, %f1, %f964;
	add.s32 	%r2261, %r2079, 16;
	selp.b32 	%r2262, %r2076, %r2261, %p1219;
	add.s32 	%r2263, %r9733, 111;
	cvt.rn.f32.s32 	%f965, %r2263;
	setp.leu.f32 	%p1220, %f1, %f965;
	add.s32 	%r2264, %r2085, 16;
	selp.b32 	%r2265, %r2082, %r2264, %p1220;
	add.s32 	%r2266, %r9733, 143;
	cvt.rn.f32.s32 	%f966, %r2266;
	setp.leu.f32 	%p1221, %f1, %f966;
	add.s32 	%r2267, %r2091, 16;
	selp.b32 	%r2268, %r2088, %r2267, %p1221;
	add.s32 	%r2269, %r9733, 175;
	cvt.rn.f32.s32 	%f967, %r2269;
	setp.leu.f32 	%p1222, %f1, %f967;
	add.s32 	%r2270, %r2097, 16;
	selp.b32 	%r2271, %r2094, %r2270, %p1222;
	add.s32 	%r2272, %r9733, 207;
	cvt.rn.f32.s32 	%f968, %r2272;
	setp.leu.f32 	%p1223, %f1, %f968;
	add.s32 	%r2273, %r2103, 16;
	selp.b32 	%r2274, %r2100, %r2273, %p1223;
	add.s32 	%r2275, %r9733, 239;
	cvt.rn.f32.s32 	%f969, %r2275;
	setp.leu.f32 	%p1224, %f1, %f969;
	add.s32 	%r2276, %r2109, 16;
	selp.b32 	%r2277, %r2106, %r2276, %p1224;
	add.s32 	%r2278, %r9733, 271;
	cvt.rn.f32.s32 	%f970, %r2278;
	setp.leu.f32 	%p1225, %f1, %f970;
	add.s32 	%r2279, %r2115, 16;
	selp.b32 	%r2280, %r2112, %r2279, %p1225;
	add.s32 	%r2281, %r9733, 303;
	cvt.rn.f32.s32 	%f971, %r2281;
	setp.leu.f32 	%p1226, %f1, %f971;
	add.s32 	%r2282, %r2121, 16;
	selp.b32 	%r2283, %r2118, %r2282, %p1226;
	add.s32 	%r2284, %r9733, 335;
	cvt.rn.f32.s32 	%f972, %r2284;
	setp.leu.f32 	%p1227, %f1, %f972;
	add.s32 	%r2285, %r2127, 16;
	selp.b32 	%r2286, %r2124, %r2285, %p1227;
	add.s32 	%r2287, %r9733, 367;
	cvt.rn.f32.s32 	%f973, %r2287;
	setp.leu.f32 	%p1228, %f1, %f973;
	add.s32 	%r2288, %r2133, 16;
	selp.b32 	%r2289, %r2130, %r2288, %p1228;
	add.s32 	%r2290, %r9733, 399;
	cvt.rn.f32.s32 	%f974, %r2290;
	setp.leu.f32 	%p1229, %f1, %f974;
	add.s32 	%r2291, %r2139, 16;
	selp.b32 	%r2292, %r2136, %r2291, %p1229;
	add.s32 	%r2293, %r9733, 431;
	cvt.rn.f32.s32 	%f975, %r2293;
	setp.leu.f32 	%p1230, %f1, %f975;
	add.s32 	%r2294, %r2145, 16;
	selp.b32 	%r2295, %r2142, %r2294, %p1230;
	add.s32 	%r2296, %r9733, 463;
	cvt.rn.f32.s32 	%f976, %r2296;
	setp.leu.f32 	%p1231, %f1, %f976;
	add.s32 	%r2297, %r2151, 16;
	selp.b32 	%r2298, %r2148, %r2297, %p1231;
	add.s32 	%r2299, %r9733, 495;
	cvt.rn.f32.s32 	%f977, %r2299;
	setp.leu.f32 	%p1232, %f1, %f977;
	add.s32 	%r2300, %r2157, 16;
	selp.b32 	%r2301, %r2154, %r2300, %p1232;
	add.s32 	%r2302, %r9733, 527;
	cvt.rn.f32.s32 	%f978, %r2302;
	setp.leu.f32 	%p1233, %f1, %f978;
	add.s32 	%r2303, %r2163, 16;
	selp.b32 	%r2304, %r2160, %r2303, %p1233;
	add.s32 	%r2305, %r9733, 559;
	cvt.rn.f32.s32 	%f979, %r2305;
	setp.leu.f32 	%p1234, %f1, %f979;
	add.s32 	%r2306, %r2169, 16;
	selp.b32 	%r2307, %r2166, %r2306, %p1234;
	add.s32 	%r2308, %r9733, 591;
	cvt.rn.f32.s32 	%f980, %r2308;
	setp.leu.f32 	%p1235, %f1, %f980;
	add.s32 	%r2309, %r2175, 16;
	selp.b32 	%r2310, %r2172, %r2309, %p1235;
	add.s32 	%r2311, %r9733, 623;
	cvt.rn.f32.s32 	%f981, %r2311;
	setp.leu.f32 	%p1236, %f1, %f981;
	add.s32 	%r2312, %r2181, 16;
	selp.b32 	%r2313, %r2178, %r2312, %p1236;
	add.s32 	%r2314, %r9733, 655;
	cvt.rn.f32.s32 	%f982, %r2314;
	setp.leu.f32 	%p1237, %f1, %f982;
	add.s32 	%r2315, %r2187, 16;
	selp.b32 	%r2316, %r2184, %r2315, %p1237;
	add.s32 	%r2317, %r9733, 687;
	cvt.rn.f32.s32 	%f983, %r2317;
	setp.leu.f32 	%p1238, %f1, %f983;
	add.s32 	%r2318, %r2193, 16;
	selp.b32 	%r2319, %r2190, %r2318, %p1238;
	add.s32 	%r2320, %r9733, 719;
	cvt.rn.f32.s32 	%f984, %r2320;
	setp.leu.f32 	%p1239, %f1, %f984;
	add.s32 	%r2321, %r2199, 16;
	selp.b32 	%r2322, %r2196, %r2321, %p1239;
	add.s32 	%r2323, %r9733, 751;
	cvt.rn.f32.s32 	%f985, %r2323;
	setp.leu.f32 	%p1240, %f1, %f985;
	add.s32 	%r2324, %r2205, 16;
	selp.b32 	%r2325, %r2202, %r2324, %p1240;
	add.s32 	%r2326, %r9733, 783;
	cvt.rn.f32.s32 	%f986, %r2326;
	setp.leu.f32 	%p1241, %f1, %f986;
	add.s32 	%r2327, %r2211, 16;
	selp.b32 	%r2328, %r2208, %r2327, %p1241;
	add.s32 	%r2329, %r9733, 815;
	cvt.rn.f32.s32 	%f987, %r2329;
	setp.leu.f32 	%p1242, %f1, %f987;
	add.s32 	%r2330, %r2217, 16;
	selp.b32 	%r2331, %r2214, %r2330, %p1242;
	add.s32 	%r2332, %r9733, 847;
	cvt.rn.f32.s32 	%f988, %r2332;
	setp.leu.f32 	%p1243, %f1, %f988;
	add.s32 	%r2333, %r2223, 16;
	selp.b32 	%r2334, %r2220, %r2333, %p1243;
	add.s32 	%r2335, %r9733, 879;
	cvt.rn.f32.s32 	%f989, %r2335;
	setp.leu.f32 	%p1244, %f1, %f989;
	add.s32 	%r2336, %r2229, 16;
	selp.b32 	%r2337, %r2226, %r2336, %p1244;
	add.s32 	%r2338, %r9733, 911;
	cvt.rn.f32.s32 	%f990, %r2338;
	setp.leu.f32 	%p1245, %f1, %f990;
	add.s32 	%r2339, %r2235, 16;
	selp.b32 	%r2340, %r2232, %r2339, %p1245;
	add.s32 	%r2341, %r9733, 943;
	cvt.rn.f32.s32 	%f991, %r2341;
	setp.leu.f32 	%p1246, %f1, %f991;
	add.s32 	%r2342, %r2241, 16;
	selp.b32 	%r2343, %r2238, %r2342, %p1246;
	add.s32 	%r2344, %r9733, 975;
	cvt.rn.f32.s32 	%f992, %r2344;
	setp.leu.f32 	%p1247, %f1, %f992;
	add.s32 	%r2345, %r2247, 16;
	selp.b32 	%r2346, %r2244, %r2345, %p1247;
	add.s32 	%r2347, %r9733, 1007;
	cvt.rn.f32.s32 	%f993, %r2347;
	setp.leu.f32 	%p1248, %f1, %f993;
	add.s32 	%r2348, %r2253, 16;
	selp.b32 	%r2349, %r2250, %r2348, %p1248;
	add.s32 	%r2350, %r9733, 31;
	cvt.rn.f32.s32 	%f994, %r2350;
	setp.leu.f32 	%p1249, %f1, %f994;
	add.s32 	%r2351, %r2259, 32;
	selp.b32 	%r2352, %r2256, %r2351, %p1249;
	add.s32 	%r2353, %r9733, 95;
	cvt.rn.f32.s32 	%f995, %r2353;
	setp.leu.f32 	%p1250, %f1, %f995;
	add.s32 	%r2354, %r2265, 32;
	selp.b32 	%r2355, %r2262, %r2354, %p1250;
	add.s32 	%r2356, %r9733, 159;
	cvt.rn.f32.s32 	%f996, %r2356;
	setp.leu.f32 	%p1251, %f1, %f996;
	add.s32 	%r2357, %r2271, 32;
	selp.b32 	%r2358, %r2268, %r2357, %p1251;
	add.s32 	%r2359, %r9733, 223;
	cvt.rn.f32.s32 	%f997, %r2359;
	setp.leu.f32 	%p1252, %f1, %f997;
	add.s32 	%r2360, %r2277, 32;
	selp.b32 	%r2361, %r2274, %r2360, %p1252;
	add.s32 	%r2362, %r9733, 287;
	cvt.rn.f32.s32 	%f998, %r2362;
	setp.leu.f32 	%p1253, %f1, %f998;
	add.s32 	%r2363, %r2283, 32;
	selp.b32 	%r2364, %r2280, %r2363, %p1253;
	add.s32 	%r2365, %r9733, 351;
	cvt.rn.f32.s32 	%f999, %r2365;
	setp.leu.f32 	%p1254, %f1, %f999;
	add.s32 	%r2366, %r2289, 32;
	selp.b32 	%r2367, %r2286, %r2366, %p1254;
	add.s32 	%r2368, %r9733, 415;
	cvt.rn.f32.s32 	%f1000, %r2368;
	setp.leu.f32 	%p1255, %f1, %f1000;
	add.s32 	%r2369, %r2295, 32;
	selp.b32 	%r2370, %r2292, %r2369, %p1255;
	add.s32 	%r2371, %r9733, 479;
	cvt.rn.f32.s32 	%f1001, %r2371;
	setp.leu.f32 	%p1256, %f1, %f1001;
	add.s32 	%r2372, %r2301, 32;
	selp.b32 	%r2373, %r2298, %r2372, %p1256;
	add.s32 	%r2374, %r9733, 543;
	cvt.rn.f32.s32 	%f1002, %r2374;
	setp.leu.f32 	%p1257, %f1, %f1002;
	add.s32 	%r2375, %r2307, 32;
	selp.b32 	%r2376, %r2304, %r2375, %p1257;
	add.s32 	%r2377, %r9733, 607;
	cvt.rn.f32.s32 	%f1003, %r2377;
	setp.leu.f32 	%p1258, %f1, %f1003;
	add.s32 	%r2378, %r2313, 32;
	selp.b32 	%r2379, %r2310, %r2378, %p1258;
	add.s32 	%r2380, %r9733, 671;
	cvt.rn.f32.s32 	%f1004, %r2380;
	setp.leu.f32 	%p1259, %f1, %f1004;
	add.s32 	%r2381, %r2319, 32;
	selp.b32 	%r2382, %r2316, %r2381, %p1259;
	add.s32 	%r2383, %r9733, 735;
	cvt.rn.f32.s32 	%f1005, %r2383;
	setp.leu.f32 	%p1260, %f1, %f1005;
	add.s32 	%r2384, %r2325, 32;
	selp.b32 	%r2385, %r2322, %r2384, %p1260;
	add.s32 	%r2386, %r9733, 799;
	cvt.rn.f32.s32 	%f1006, %r2386;
	setp.leu.f32 	%p1261, %f1, %f1006;
	add.s32 	%r2387, %r2331, 32;
	selp.b32 	%r2388, %r2328, %r2387, %p1261;
	add.s32 	%r2389, %r9733, 863;
	cvt.rn.f32.s32 	%f1007, %r2389;
	setp.leu.f32 	%p1262, %f1, %f1007;
	add.s32 	%r2390, %r2337, 32;
	selp.b32 	%r2391, %r2334, %r2390, %p1262;
	add.s32 	%r2392, %r9733, 927;
	cvt.rn.f32.s32 	%f1008, %r2392;
	setp.leu.f32 	%p1263, %f1, %f1008;
	add.s32 	%r2393, %r2343, 32;
	selp.b32 	%r2394, %r2340, %r2393, %p1263;
	add.s32 	%r2395, %r9733, 991;
	cvt.rn.f32.s32 	%f1009, %r2395;
	setp.leu.f32 	%p1264, %f1, %f1009;
	add.s32 	%r2396, %r2349, 32;
	selp.b32 	%r2397, %r2346, %r2396, %p1264;
	add.s32 	%r2398, %r9733, 63;
	cvt.rn.f32.s32 	%f1010, %r2398;
	setp.leu.f32 	%p1265, %f1, %f1010;
	add.s32 	%r2399, %r2355, 64;
	selp.b32 	%r2400, %r2352, %r2399, %p1265;
	add.s32 	%r2401, %r9733, 191;
	cvt.rn.f32.s32 	%f1011, %r2401;
	setp.leu.f32 	%p1266, %f1, %f1011;
	add.s32 	%r2402, %r2361, 64;
	selp.b32 	%r2403, %r2358, %r2402, %p1266;
	add.s32 	%r2404, %r9733, 319;
	cvt.rn.f32.s32 	%f1012, %r2404;
	setp.leu.f32 	%p1267, %f1, %f1012;
	add.s32 	%r2405, %r2367, 64;
	selp.b32 	%r2406, %r2364, %r2405, %p1267;
	add.s32 	%r2407, %r9733, 447;
	cvt.rn.f32.s32 	%f1013, %r2407;
	setp.leu.f32 	%p1268, %f1, %f1013;
	add.s32 	%r2408, %r2373, 64;
	selp.b32 	%r2409, %r2370, %r2408, %p1268;
	add.s32 	%r2410, %r9733, 575;
	cvt.rn.f32.s32 	%f1014, %r2410;
	setp.leu.f32 	%p1269, %f1, %f1014;
	add.s32 	%r2411, %r2379, 64;
	selp.b32 	%r2412, %r2376, %r2411, %p1269;
	add.s32 	%r2413, %r9733, 703;
	cvt.rn.f32.s32 	%f1015, %r2413;
	setp.leu.f32 	%p1270, %f1, %f1015;
	add.s32 	%r2414, %r2385, 64;
	selp.b32 	%r2415, %r2382, %r2414, %p1270;
	add.s32 	%r2416, %r9733, 831;
	cvt.rn.f32.s32 	%f1016, %r2416;
	setp.leu.f32 	%p1271, %f1, %f1016;
	add.s32 	%r2417, %r2391, 64;
	selp.b32 	%r2418, %r2388, %r2417, %p1271;
	add.s32 	%r2419, %r9733, 959;
	cvt.rn.f32.s32 	%f1017, %r2419;
	setp.leu.f32 	%p1272, %f1, %f1017;
	add.s32 	%r2420, %r2397, 64;
	selp.b32 	%r2421, %r2394, %r2420, %p1272;
	add.s32 	%r2422, %r9733, 127;
	cvt.rn.f32.s32 	%f1018, %r2422;
	setp.leu.f32 	%p1273, %f1, %f1018;
	add.s32 	%r2423, %r2403, 128;
	selp.b32 	%r2424, %r2400, %r2423, %p1273;
	add.s32 	%r2425, %r9733, 383;
	cvt.rn.f32.s32 	%f1019, %r2425;
	setp.leu.f32 	%p1274, %f1, %f1019;
	add.s32 	%r2426, %r2409, 128;
	selp.b32 	%r2427, %r2406, %r2426, %p1274;
	add.s32 	%r2428, %r9733, 639;
	cvt.rn.f32.s32 	%f1020, %r2428;
	setp.leu.f32 	%p1275, %f1, %f1020;
	add.s32 	%r2429, %r2415, 128;
	selp.b32 	%r2430, %r2412, %r2429, %p1275;
	add.s32 	%r2431, %r9733, 895;
	cvt.rn.f32.s32 	%f1021, %r2431;
	setp.leu.f32 	%p1276, %f1, %f1021;
	add.s32 	%r2432, %r2421, 128;
	selp.b32 	%r2433, %r2418, %r2432, %p1276;
	add.s32 	%r2434, %r9733, 255;
	cvt.rn.f32.s32 	%f1022, %r2434;
	setp.leu.f32 	%p1277, %f1, %f1022;
	add.s32 	%r2435, %r2427, 256;
	selp.b32 	%r2436, %r2424, %r2435, %p1277;
	add.s32 	%r2437, %r9733, 767;
	cvt.rn.f32.s32 	%f1023, %r2437;
	setp.leu.f32 	%p1278, %f1, %f1023;
	add.s32 	%r2438, %r2433, 256;
	selp.b32 	%r2439, %r2430, %r2438, %p1278;
	add.s32 	%r2440, %r9733, 511;
	cvt.rn.f32.s32 	%f1024, %r2440;
	setp.leu.f32 	%p1279, %f1, %f1024;
	add.s32 	%r2441, %r2439, 512;
	selp.b32 	%r2442, %r2436, %r2441, %p1279;
	add.s32 	%r2443, %r9734, 1;
	cvt.rn.f32.s32 	%f1025, %r2443;
	setp.leu.f32 	%p1280, %f1, %f1025;
	add.s32 	%r2444, %r9734, 2;
	cvt.rn.f32.s32 	%f1026, %r2444;
	setp.gt.f32 	%p1281, %f1, %f1026;
	selp.b32 	%r2445, 3, 2, %p1281;
	selp.b32 	%r2446, 0, %r2445, %p1280;
	cvt.rn.f32.s32 	%f1027, %r9734;
	setp.gt.f32 	%p1282, %f1, %f1027;
	and.pred  	%p1283, %p1280, %p1282;
	selp.u32 	%r2447, 1, 0, %p1283;
	add.s32 	%r2448, %r2446, %r2447;
	add.s32 	%r2449, %r9734, 5;
	cvt.rn.f32.s32 	%f1028, %r2449;
	setp.leu.f32 	%p1284, %f1, %f1028;
	add.s32 	%r2450, %r9734, 6;
	cvt.rn.f32.s32 	%f1029, %r2450;
	setp.gt.f32 	%p1285, %f1, %f1029;
	add.s32 	%r2451, %r9734, 4;
	cvt.rn.f32.s32 	%f1030, %r2451;
	setp.gt.f32 	%p1286, %f1, %f1030;
	and.pred  	%p1287, %p1284, %p1286;
	selp.u32 	%r2452, 1, 0, %p1287;
	add.s32 	%r2453, %r9734, 9;
	cvt.rn.f32.s32 	%f1031, %r2453;
	setp.leu.f32 	%p1288, %f1, %f1031;
	add.s32 	%r2454, %r9734, 10;
	cvt.rn.f32.s32 	%f1032, %r2454;
	setp.gt.f32 	%p1289, %f1, %f1032;
	selp.b32 	%r2455, 3, 2, %p1289;
	selp.b32 	%r2456, 0, %r2455, %p1288;
	add.s32 	%r2457, %r9734, 8;
	cvt.rn.f32.s32 	%f1033, %r2457;
	setp.gt.f32 	%p1290, %f1, %f1033;
	and.pred  	%p1291, %p1288, %p1290;
	selp.u32 	%r2458, 1, 0, %p1291;
	add.s32 	%r2459, %r2456, %r2458;
	add.s32 	%r2460, %r9734, 13;
	cvt.rn.f32.s32 	%f1034, %r2460;
	setp.leu.f32 	%p1292, %f1, %f1034;
	add.s32 	%r2461, %r9734, 14;
	cvt.rn.f32.s32 	%f1035, %r2461;
	setp.gt.f32 	%p1293, %f1, %f1035;
	add.s32 	%r2462, %r9734, 12;
	cvt.rn.f32.s32 	%f1036, %r2462;
	setp.gt.f32 	%p1294, %f1, %f1036;
	and.pred  	%p1295, %p1292, %p1294;
	selp.u32 	%r2463, 1, 0, %p1295;
	add.s32 	%r2464, %r9734, 17;
	cvt.rn.f32.s32 	%f1037, %r2464;
	setp.leu.f32 	%p1296, %f1, %f1037;
	add.s32 	%r2465, %r9734, 18;
	cvt.rn.f32.s32 	%f1038, %r2465;
	setp.gt.f32 	%p1297, %f1, %f1038;
	selp.b32 	%r2466, 3, 2, %p1297;
	selp.b32 	%r2467, 0, %r2466, %p1296;
	add.s32 	%r2468, %r9734, 16;
	cvt.rn.f32.s32 	%f1039, %r2468;
	setp.gt.f32 	%p1298, %f1, %f1039;
	and.pred  	%p1299, %p1296, %p1298;
	selp.u32 	%r2469, 1, 0, %p1299;
	add.s32 	%r2470, %r2467, %r2469;
	add.s32 	%r2471, %r9734, 21;
	cvt.rn.f32.s32 	%f1040, %r2471;
	setp.leu.f32 	%p1300, %f1, %f1040;
	add.s32 	%r2472, %r9734, 22;
	cvt.rn.f32.s32 	%f1041, %r2472;
	setp.gt.f32 	%p1301, %f1, %f1041;
	add.s32 	%r2473, %r9734, 20;
	cvt.rn.f32.s32 	%f1042, %r2473;
	setp.gt.f32 	%p1302, %f1, %f1042;
	and.pred  	%p1303, %p1300, %p1302;
	selp.u32 	%r2474, 1, 0, %p1303;
	add.s32 	%r2475, %r9734, 25;
	cvt.rn.f32.s32 	%f1043, %r2475;
	setp.leu.f32 	%p1304, %f1, %f1043;
	add.s32 	%r2476, %r9734, 26;
	cvt.rn.f32.s32 	%f1044, %r2476;
	setp.gt.f32 	%p1305, %f1, %f1044;
	selp.b32 	%r2477, 3, 2, %p1305;
	selp.b32 	%r2478, 0, %r2477, %p1304;
	add.s32 	%r2479, %r9734, 24;
	cvt.rn.f32.s32 	%f1045, %r2479;
	setp.gt.f32 	%p1306, %f1, %f1045;
	and.pred  	%p1307, %p1304, %p1306;
	selp.u32 	%r2480, 1, 0, %p1307;
	add.s32 	%r2481, %r2478, %r2480;
	add.s32 	%r2482, %r9734, 29;
	cvt.rn.f32.s32 	%f1046, %r2482;
	setp.leu.f32 	%p1308, %f1, %f1046;
	add.s32 	%r2483, %r9734, 30;
	cvt.rn.f32.s32 	%f1047, %r2483;
	setp.gt.f32 	%p1309, %f1, %f1047;
	add.s32 	%r2484, %r9734, 28;
	cvt.rn.f32.s32 	%f1048, %r2484;
	setp.gt.f32 	%p1310, %f1, %f1048;
	and.pred  	%p1311, %p1308, %p1310;
	selp.u32 	%r2485, 1, 0, %p1311;
	add.s32 	%r2486, %r9734, 33;
	cvt.rn.f32.s32 	%f1049, %r2486;
	setp.leu.f32 	%p1312, %f1, %f1049;
	add.s32 	%r2487, %r9734, 34;
	cvt.rn.f32.s32 	%f1050, %r2487;
	setp.gt.f32 	%p1313, %f1, %f1050;
	selp.b32 	%r2488, 3, 2, %p1313;
	selp.b32 	%r2489, 0, %r2488, %p1312;
	add.s32 	%r2490, %r9734, 32;
	cvt.rn.f32.s32 	%f1051, %r2490;
	setp.gt.f32 	%p1314, %f1, %f1051;
	and.pred  	%p1315, %p1312, %p1314;
	selp.u32 	%r2491, 1, 0, %p1315;
	add.s32 	%r2492, %r2489, %r2491;
	add.s32 	%r2493, %r9734, 37;
	cvt.rn.f32.s32 	%f1052, %r2493;
	setp.leu.f32 	%p1316, %f1, %f1052;
	add.s32 	%r2494, %r9734, 38;
	cvt.rn.f32.s32 	%f1053, %r2494;
	setp.gt.f32 	%p1317, %f1, %f1053;
	add.s32 	%r2495, %r9734, 36;
	cvt.rn.f32.s32 	%f1054, %r2495;
	setp.gt.f32 	%p1318, %f1, %f1054;
	and.pred  	%p1319, %p1316, %p1318;
	selp.u32 	%r2496, 1, 0, %p1319;
	add.s32 	%r2497, %r9734, 41;
	cvt.rn.f32.s32 	%f1055, %r2497;
	setp.leu.f32 	%p1320, %f1, %f1055;
	add.s32 	%r2498, %r9734, 42;
	cvt.rn.f32.s32 	%f1056, %r2498;
	setp.gt.f32 	%p1321, %f1, %f1056;
	selp.b32 	%r2499, 3, 2, %p1321;
	selp.b32 	%r2500, 0, %r2499, %p1320;
	add.s32 	%r2501, %r9734, 40;
	cvt.rn.f32.s32 	%f1057, %r2501;
	setp.gt.f32 	%p1322, %f1, %f1057;
	and.pred  	%p1323, %p1320, %p1322;
	selp.u32 	%r2502, 1, 0, %p1323;
	add.s32 	%r2503, %r2500, %r2502;
	add.s32 	%r2504, %r9734, 45;
	cvt.rn.f32.s32 	%f1058, %r2504;
	setp.leu.f32 	%p1324, %f1, %f1058;
	add.s32 	%r2505, %r9734, 46;
	cvt.rn.f32.s32 	%f1059, %r2505;
	setp.gt.f32 	%p1325, %f1, %f1059;
	add.s32 	%r2506, %r9734, 44;
	cvt.rn.f32.s32 	%f1060, %r2506;
	setp.gt.f32 	%p1326, %f1, %f1060;
	and.pred  	%p1327, %p1324, %p1326;
	selp.u32 	%r2507, 1, 0, %p1327;
	add.s32 	%r2508, %r9734, 49;
	cvt.rn.f32.s32 	%f1061, %r2508;
	setp.leu.f32 	%p1328, %f1, %f1061;
	add.s32 	%r2509, %r9734, 50;
	cvt.rn.f32.s32 	%f1062, %r2509;
	setp.gt.f32 	%p1329, %f1, %f1062;
	selp.b32 	%r2510, 3, 2, %p1329;
	selp.b32 	%r2511, 0, %r2510, %p1328;
	add.s32 	%r2512, %r9734, 48;
	cvt.rn.f32.s32 	%f1063, %r2512;
	setp.gt.f32 	%p1330, %f1, %f1063;
	and.pred  	%p1331, %p1328, %p1330;
	selp.u32 	%r2513, 1, 0, %p1331;
	add.s32 	%r2514, %r2511, %r2513;
	add.s32 	%r2515, %r9734, 53;
	cvt.rn.f32.s32 	%f1064, %r2515;
	setp.leu.f32 	%p1332, %f1, %f1064;
	add.s32 	%r2516, %r9734, 54;
	cvt.rn.f32.s32 	%f1065, %r2516;
	setp.gt.f32 	%p1333, %f1, %f1065;
	add.s32 	%r2517, %r9734, 52;
	cvt.rn.f32.s32 	%f1066, %r2517;
	setp.gt.f32 	%p1334, %f1, %f1066;
	and.pred  	%p1335, %p1332, %p1334;
	selp.u32 	%r2518, 1, 0, %p1335;
	add.s32 	%r2519, %r9734, 57;
	cvt.rn.f32.s32 	%f1067, %r2519;
	setp.leu.f32 	%p1336, %f1, %f1067;
	add.s32 	%r2520, %r9734, 58;
	cvt.rn.f32.s32 	%f1068, %r2520;
	setp.gt.f32 	%p1337, %f1, %f1068;
	selp.b32 	%r2521, 3, 2, %p1337;
	selp.b32 	%r2522, 0, %r2521, %p1336;
	add.s32 	%r2523, %r9734, 56;
	cvt.rn.f32.s32 	%f1069, %r2523;
	setp.gt.f32 	%p1338, %f1, %f1069;
	and.pred  	%p1339, %p1336, %p1338;
	selp.u32 	%r2524, 1, 0, %p1339;
	add.s32 	%r2525, %r2522, %r2524;
	add.s32 	%r2526, %r9734, 61;
	cvt.rn.f32.s32 	%f1070, %r2526;
	setp.leu.f32 	%p1340, %f1, %f1070;
	add.s32 	%r2527, %r9734, 62;
	cvt.rn.f32.s32 	%f1071, %r2527;
	setp.gt.f32 	%p1341, %f1, %f1071;
	add.s32 	%r2528, %r9734, 60;
	cvt.rn.f32.s32 	%f1072, %r2528;
	setp.gt.f32 	%p1342, %f1, %f1072;
	and.pred  	%p1343, %p1340, %p1342;
	selp.u32 	%r2529, 1, 0, %p1343;
	add.s32 	%r2530, %r9734, 65;
	cvt.rn.f32.s32 	%f1073, %r2530;
	setp.leu.f32 	%p1344, %f1, %f1073;
	add.s32 	%r2531, %r9734, 66;
	cvt.rn.f32.s32 	%f1074, %r2531;
	setp.gt.f32 	%p1345, %f1, %f1074;
	selp.b32 	%r2532, 3, 2, %p1345;
	selp.b32 	%r2533, 0, %r2532, %p1344;
	add.s32 	%r2534, %r9734, 64;
	cvt.rn.f32.s32 	%f1075, %r2534;
	setp.gt.f32 	%p1346, %f1, %f1075;
	and.pred  	%p1347, %p1344, %p1346;
	selp.u32 	%r2535, 1, 0, %p1347;
	add.s32 	%r2536, %r2533, %r2535;
	add.s32 	%r2537, %r9734, 69;
	cvt.rn.f32.s32 	%f1076, %r2537;
	setp.leu.f32 	%p1348, %f1, %f1076;
	add.s32 	%r2538, %r9734, 70;
	cvt.rn.f32.s32 	%f1077, %r2538;
	setp.gt.f32 	%p1349, %f1, %f1077;
	add.s32 	%r2539, %r9734, 68;
	cvt.rn.f32.s32 	%f1078, %r2539;
	setp.gt.f32 	%p1350, %f1, %f1078;
	and.pred  	%p1351, %p1348, %p1350;
	selp.u32 	%r2540, 1, 0, %p1351;
	add.s32 	%r2541, %r9734, 73;
	cvt.rn.f32.s32 	%f1079, %r2541;
	setp.leu.f32 	%p1352, %f1, %f1079;
	add.s32 	%r2542, %r9734, 74;
	cvt.rn.f32.s32 	%f1080, %r2542;
	setp.gt.f32 	%p1353, %f1, %f1080;
	selp.b32 	%r2543, 3, 2, %p1353;
	selp.b32 	%r2544, 0, %r2543, %p1352;
	add.s32 	%r2545, %r9734, 72;
	cvt.rn.f32.s32 	%f1081, %r2545;
	setp.gt.f32 	%p1354, %f1, %f1081;
	and.pred  	%p1355, %p1352, %p1354;
	selp.u32 	%r2546, 1, 0, %p1355;
	add.s32 	%r2547, %r2544, %r2546;
	add.s32 	%r2548, %r9734, 77;
	cvt.rn.f32.s32 	%f1082, %r2548;
	setp.leu.f32 	%p1356, %f1, %f1082;
	add.s32 	%r2549, %r9734, 78;
	cvt.rn.f32.s32 	%f1083, %r2549;
	setp.gt.f32 	%p1357, %f1, %f1083;
	add.s32 	%r2550, %r9734, 76;
	cvt.rn.f32.s32 	%f1084, %r2550;
	setp.gt.f32 	%p1358, %f1, %f1084;
	and.pred  	%p1359, %p1356, %p1358;
	selp.u32 	%r2551, 1, 0, %p1359;
	add.s32 	%r2552, %r9734, 81;
	cvt.rn.f32.s32 	%f1085, %r2552;
	setp.leu.f32 	%p1360, %f1, %f1085;
	add.s32 	%r2553, %r9734, 82;
	cvt.rn.f32.s32 	%f1086, %r2553;
	setp.gt.f32 	%p1361, %f1, %f1086;
	selp.b32 	%r2554, 3, 2, %p1361;
	selp.b32 	%r2555, 0, %r2554, %p1360;
	add.s32 	%r2556, %r9734, 80;
	cvt.rn.f32.s32 	%f1087, %r2556;
	setp.gt.f32 	%p1362, %f1, %f1087;
	and.pred  	%p1363, %p1360, %p1362;
	selp.u32 	%r2557, 1, 0, %p1363;
	add.s32 	%r2558, %r2555, %r2557;
	add.s32 	%r2559, %r9734, 85;
	cvt.rn.f32.s32 	%f1088, %r2559;
	setp.leu.f32 	%p1364, %f1, %f1088;
	add.s32 	%r2560, %r9734, 86;
	cvt.rn.f32.s32 	%f1089, %r2560;
	setp.gt.f32 	%p1365, %f1, %f1089;
	add.s32 	%r2561, %r9734, 84;
	cvt.rn.f32.s32 	%f1090, %r2561;
	setp.gt.f32 	%p1366, %f1, %f1090;
	and.pred  	%p1367, %p1364, %p1366;
	selp.u32 	%r2562, 1, 0, %p1367;
	add.s32 	%r2563, %r9734, 89;
	cvt.rn.f32.s32 	%f1091, %r2563;
	setp.leu.f32 	%p1368, %f1, %f1091;
	add.s32 	%r2564, %r9734, 90;
	cvt.rn.f32.s32 	%f1092, %r2564;
	setp.gt.f32 	%p1369, %f1, %f1092;
	selp.b32 	%r2565, 3, 2, %p1369;
	selp.b32 	%r2566, 0, %r2565, %p1368;
	add.s32 	%r2567, %r9734, 88;
	cvt.rn.f32.s32 	%f1093, %r2567;
	setp.gt.f32 	%p1370, %f1, %f1093;
	and.pred  	%p1371, %p1368, %p1370;
	selp.u32 	%r2568, 1, 0, %p1371;
	add.s32 	%r2569, %r2566, %r2568;
	add.s32 	%r2570, %r9734, 93;
	cvt.rn.f32.s32 	%f1094, %r2570;
	setp.leu.f32 	%p1372, %f1, %f1094;
	add.s32 	%r2571, %r9734, 94;
	cvt.rn.f32.s32 	%f1095, %r2571;
	setp.gt.f32 	%p1373, %f1, %f1095;
	add.s32 	%r2572, %r9734, 92;
	cvt.rn.f32.s32 	%f1096, %r2572;
	setp.gt.f32 	%p1374, %f1, %f1096;
	and.pred  	%p1375, %p1372, %p1374;
	selp.u32 	%r2573, 1, 0, %p1375;
	add.s32 	%r2574, %r9734, 97;
	cvt.rn.f32.s32 	%f1097, %r2574;
	setp.leu.f32 	%p1376, %f1, %f1097;
	add.s32 	%r2575, %r9734, 98;
	cvt.rn.f32.s32 	%f1098, %r2575;
	setp.gt.f32 	%p1377, %f1, %f1098;
	selp.b32 	%r2576, 3, 2, %p1377;
	selp.b32 	%r2577, 0, %r2576, %p1376;
	add.s32 	%r2578, %r9734, 96;
	cvt.rn.f32.s32 	%f1099, %r2578;
	setp.gt.f32 	%p1378, %f1, %f1099;
	and.pred  	%p1379, %p1376, %p1378;
	selp.u32 	%r2579, 1, 0, %p1379;
	add.s32 	%r2580, %r2577, %r2579;
	add.s32 	%r2581, %r9734, 101;
	cvt.rn.f32.s32 	%f1100, %r2581;
	setp.leu.f32 	%p1380, %f1, %f1100;
	add.s32 	%r2582, %r9734, 102;
	cvt.rn.f32.s32 	%f1101, %r2582;
	setp.gt.f32 	%p1381, %f1, %f1101;
	add.s32 	%r2583, %r9734, 100;
	cvt.rn.f32.s32 	%f1102, %r2583;
	setp.gt.f32 	%p1382, %f1, %f1102;
	and.pred  	%p1383, %p1380, %p1382;
	selp.u32 	%r2584, 1, 0, %p1383;
	add.s32 	%r2585, %r9734, 105;
	cvt.rn.f32.s32 	%f1103, %r2585;
	setp.leu.f32 	%p1384, %f1, %f1103;
	add.s32 	%r2586, %r9734, 106;
	cvt.rn.f32.s32 	%f1104, %r2586;
	setp.gt.f32 	%p1385, %f1, %f1104;
	selp.b32 	%r2587, 3, 2, %p1385;
	selp.b32 	%r2588, 0, %r2587, %p1384;
	add.s32 	%r2589, %r9734, 104;
	cvt.rn.f32.s32 	%f1105, %r2589;
	setp.gt.f32 	%p1386, %f1, %f1105;
	and.pred  	%p1387, %p1384, %p1386;
	selp.u32 	%r2590, 1, 0, %p1387;
	add.s32 	%r2591, %r2588, %r2590;
	add.s32 	%r2592, %r9734, 109;
	cvt.rn.f32.s32 	%f1106, %r2592;
	setp.leu.f32 	%p1388, %f1, %f1106;
	add.s32 	%r2593, %r9734, 110;
	cvt.rn.f32.s32 	%f1107, %r2593;
	setp.gt.f32 	%p1389, %f1, %f1107;
	add.s32 	%r2594, %r9734, 108;
	cvt.rn.f32.s32 	%f1108, %r2594;
	setp.gt.f32 	%p1390, %f1, %f1108;
	and.pred  	%p1391, %p1388, %p1390;
	selp.u32 	%r2595, 1, 0, %p1391;
	add.s32 	%r2596, %r9734, 113;
	cvt.rn.f32.s32 	%f1109, %r2596;
	setp.leu.f32 	%p1392, %f1, %f1109;
	add.s32 	%r2597, %r9734, 114;
	cvt.rn.f32.s32 	%f1110, %r2597;
	setp.gt.f32 	%p1393, %f1, %f1110;
	selp.b32 	%r2598, 3, 2, %p1393;
	selp.b32 	%r2599, 0, %r2598, %p1392;
	add.s32 	%r2600, %r9734, 112;
	cvt.rn.f32.s32 	%f1111, %r2600;
	setp.gt.f32 	%p1394, %f1, %f1111;
	and.pred  	%p1395, %p1392, %p1394;
	selp.u32 	%r2601, 1, 0, %p1395;
	add.s32 	%r2602, %r2599, %r2601;
	add.s32 	%r2603, %r9734, 117;
	cvt.rn.f32.s32 	%f1112, %r2603;
	setp.leu.f32 	%p1396, %f1, %f1112;
	add.s32 	%r2604, %r9734, 118;
	cvt.rn.f32.s32 	%f1113, %r2604;
	setp.gt.f32 	%p1397, %f1, %f1113;
	add.s32 	%r2605, %r9734, 116;
	cvt.rn.f32.s32 	%f1114, %r2605;
	setp.gt.f32 	%p1398, %f1, %f1114;
	and.pred  	%p1399, %p1396, %p1398;
	selp.u32 	%r2606, 1, 0, %p1399;
	add.s32 	%r2607, %r9734, 121;
	cvt.rn.f32.s32 	%f1115, %r2607;
	setp.leu.f32 	%p1400, %f1, %f1115;
	add.s32 	%r2608, %r9734, 122;
	cvt.rn.f32.s32 	%f1116, %r2608;
	setp.gt.f32 	%p1401, %f1, %f1116;
	selp.b32 	%r2609, 3, 2, %p1401;
	selp.b32 	%r2610, 0, %r2609, %p1400;
	add.s32 	%r2611, %r9734, 120;
	cvt.rn.f32.s32 	%f1117, %r2611;
	setp.gt.f32 	%p1402, %f1, %f1117;
	and.pred  	%p1403, %p1400, %p1402;
	selp.u32 	%r2612, 1, 0, %p1403;
	add.s32 	%r2613, %r2610, %r2612;
	add.s32 	%r2614, %r9734, 125;
	cvt.rn.f32.s32 	%f1118, %r2614;
	setp.leu.f32 	%p1404, %f1, %f1118;
	add.s32 	%r2615, %r9734, 126;
	cvt.rn.f32.s32 	%f1119, %r2615;
	setp.gt.f32 	%p1405, %f1, %f1119;
	add.s32 	%r2616, %r9734, 124;
	cvt.rn.f32.s32 	%f1120, %r2616;
	setp.gt.f32 	%p1406, %f1, %f1120;
	and.pred  	%p1407, %p1404, %p1406;
	selp.u32 	%r2617, 1, 0, %p1407;
	add.s32 	%r2618, %r9734, 129;
	cvt.rn.f32.s32 	%f1121, %r2618;
	setp.leu.f32 	%p1408, %f1, %f1121;
	add.s32 	%r2619, %r9734, 130;
	cvt.rn.f32.s32 	%f1122, %r2619;
	setp.gt.f32 	%p1409, %f1, %f1122;
	selp.b32 	%r2620, 3, 2, %p1409;
	selp.b32 	%r2621, 0, %r2620, %p1408;
	add.s32 	%r2622, %r9734, 128;
	cvt.rn.f32.s32 	%f1123, %r2622;
	setp.gt.f32 	%p1410, %f1, %f1123;
	and.pred  	%p1411, %p1408, %p1410;
	selp.u32 	%r2623, 1, 0, %p1411;
	add.s32 	%r2624, %r2621, %r2623;
	add.s32 	%r2625, %r9734, 133;
	cvt.rn.f32.s32 	%f1124, %r2625;
	setp.leu.f32 	%p1412, %f1, %f1124;
	add.s32 	%r2626, %r9734, 134;
	cvt.rn.f32.s32 	%f1125, %r2626;
	setp.gt.f32 	%p1413, %f1, %f1125;
	add.s32 	%r2627, %r9734, 132;
	cvt.rn.f32.s32 	%f1126, %r2627;
	setp.gt.f32 	%p1414, %f1, %f1126;
	and.pred  	%p1415, %p1412, %p1414;
	selp.u32 	%r2628, 1, 0, %p1415;
	add.s32 	%r2629, %r9734, 137;
	cvt.rn.f32.s32 	%f1127, %r2629;
	setp.leu.f32 	%p1416, %f1, %f1127;
	add.s32 	%r2630, %r9734, 138;
	cvt.rn.f32.s32 	%f1128, %r2630;
	setp.gt.f32 	%p1417, %f1, %f1128;
	selp.b32 	%r2631, 3, 2, %p1417;
	selp.b32 	%r2632, 0, %r2631, %p1416;
	add.s32 	%r2633, %r9734, 136;
	cvt.rn.f32.s32 	%f1129, %r2633;
	setp.gt.f32 	%p1418, %f1, %f1129;
	and.pred  	%p1419, %p1416, %p1418;
	selp.u32 	%r2634, 1, 0, %p1419;
	add.s32 	%r2635, %r2632, %r2634;
	add.s32 	%r2636, %r9734, 141;
	cvt.rn.f32.s32 	%f1130, %r2636;
	setp.leu.f32 	%p1420, %f1, %f1130;
	add.s32 	%r2637, %r9734, 142;
	cvt.rn.f32.s32 	%f1131, %r2637;
	setp.gt.f32 	%p1421, %f1, %f1131;
	add.s32 	%r2638, %r9734, 140;
	cvt.rn.f32.s32 	%f1132, %r2638;
	setp.gt.f32 	%p1422, %f1, %f1132;
	and.pred  	%p1423, %p1420, %p1422;
	selp.u32 	%r2639, 1, 0, %p1423;
	add.s32 	%r2640, %r9734, 145;
	cvt.rn.f32.s32 	%f1133, %r2640;
	setp.leu.f32 	%p1424, %f1, %f1133;
	add.s32 	%r2641, %r9734, 146;
	cvt.rn.f32.s32 	%f1134, %r2641;
	setp.gt.f32 	%p1425, %f1, %f1134;
	selp.b32 	%r2642, 3, 2, %p1425;
	selp.b32 	%r2643, 0, %r2642, %p1424;
	add.s32 	%r2644, %r9734, 144;
	cvt.rn.f32.s32 	%f1135, %r2644;
	setp.gt.f32 	%p1426, %f1, %f1135;
	and.pred  	%p1427, %p1424, %p1426;
	selp.u32 	%r2645, 1, 0, %p1427;
	add.s32 	%r2646, %r2643, %r2645;
	add.s32 	%r2647, %r9734, 149;
	cvt.rn.f32.s32 	%f1136, %r2647;
	setp.leu.f32 	%p1428, %f1, %f1136;
	add.s32 	%r2648, %r9734, 150;
	cvt.rn.f32.s32 	%f1137, %r2648;
	setp.gt.f32 	%p1429, %f1, %f1137;
	add.s32 	%r2649, %r9734, 148;
	cvt.rn.f32.s32 	%f1138, %r2649;
	setp.gt.f32 	%p1430, %f1, %f1138;
	and.pred  	%p1431, %p1428, %p1430;
	selp.u32 	%r2650, 1, 0, %p1431;
	add.s32 	%r2651, %r9734, 153;
	cvt.rn.f32.s32 	%f1139, %r2651;
	setp.leu.f32 	%p1432, %f1, %f1139;
	add.s32 	%r2652, %r9734, 154;
	cvt.rn.f32.s32 	%f1140, %r2652;
	setp.gt.f32 	%p1433, %f1, %f1140;
	selp.b32 	%r2653, 3, 2, %p1433;
	selp.b32 	%r2654, 0, %r2653, %p1432;
	add.s32 	%r2655, %r9734, 152;
	cvt.rn.f32.s32 	%f1141, %r2655;
	setp.gt.f32 	%p1434, %f1, %f1141;
	and.pred  	%p1435, %p1432, %p1434;
	selp.u32 	%r2656, 1, 0, %p1435;
	add.s32 	%r2657, %r2654, %r2656;
	add.s32 	%r2658, %r9734, 157;
	cvt.rn.f32.s32 	%f1142, %r2658;
	setp.leu.f32 	%p1436, %f1, %f1142;
	add.s32 	%r2659, %r9734, 158;
	cvt.rn.f32.s32 	%f1143, %r2659;
	setp.gt.f32 	%p1437, %f1, %f1143;
	add.s32 	%r2660, %r9734, 156;
	cvt.rn.f32.s32 	%f1144, %r2660;
	setp.gt.f32 	%p1438, %f1, %f1144;
	and.pred  	%p1439, %p1436, %p1438;
	selp.u32 	%r2661, 1, 0, %p1439;
	add.s32 	%r2662, %r9734, 161;
	cvt.rn.f32.s32 	%f1145, %r2662;
	setp.leu.f32 	%p1440, %f1, %f1145;
	add.s32 	%r2663, %r9734, 162;
	cvt.rn.f32.s32 	%f1146, %r2663;
	setp.gt.f32 	%p1441, %f1, %f1146;
	selp.b32 	%r2664, 3, 2, %p1441;
	selp.b32 	%r2665, 0, %r2664, %p1440;
	add.s32 	%r2666, %r9734, 160;
	cvt.rn.f32.s32 	%f1147, %r2666;
	setp.gt.f32 	%p1442, %f1, %f1147;
	and.pred  	%p1443, %p1440, %p1442;
	selp.u32 	%r2667, 1, 0, %p1443;
	add.s32 	%r2668, %r2665, %r2667;
	add.s32 	%r2669, %r9734, 165;
	cvt.rn.f32.s32 	%f1148, %r2669;
	setp.leu.f32 	%p1444, %f1, %f1148;
	add.s32 	%r2670, %r9734, 166;
	cvt.rn.f32.s32 	%f1149, %r2670;
	setp.gt.f32 	%p1445, %f1, %f1149;
	add.s32 	%r2671, %r9734, 164;
	cvt.rn.f32.s32 	%f1150, %r2671;
	setp.gt.f32 	%p1446, %f1, %f1150;
	and.pred  	%p1447, %p1444, %p1446;
	selp.u32 	%r2672, 1, 0, %p1447;
	add.s32 	%r2673, %r9734, 169;
	cvt.rn.f32.s32 	%f1151, %r2673;
	setp.leu.f32 	%p1448, %f1, %f1151;
	add.s32 	%r2674, %r9734, 170;
	cvt.rn.f32.s32 	%f1152, %r2674;
	setp.gt.f32 	%p1449, %f1, %f1152;
	selp.b32 	%r2675, 3, 2, %p1449;
	selp.b32 	%r2676, 0, %r2675, %p1448;
	add.s32 	%r2677, %r9734, 168;
	cvt.rn.f32.s32 	%f1153, %r2677;
	setp.gt.f32 	%p1450, %f1, %f1153;
	and.pred  	%p1451, %p1448, %p1450;
	selp.u32 	%r2678, 1, 0, %p1451;
	add.s32 	%r2679, %r2676, %r2678;
	add.s32 	%r2680, %r9734, 173;
	cvt.rn.f32.s32 	%f1154, %r2680;
	setp.leu.f32 	%p1452, %f1, %f1154;
	add.s32 	%r2681, %r9734, 174;
	cvt.rn.f32.s32 	%f1155, %r2681;
	setp.gt.f32 	%p1453, %f1, %f1155;
	add.s32 	%r2682, %r9734, 172;
	cvt.rn.f32.s32 	%f1156, %r2682;
	setp.gt.f32 	%p1454, %f1, %f1156;
	and.pred  	%p1455, %p1452, %p1454;
	selp.u32 	%r2683, 1, 0, %p1455;
	add.s32 	%r2684, %r9734, 177;
	cvt.rn.f32.s32 	%f1157, %r2684;
	setp.leu.f32 	%p1456, %f1, %f1157;
	add.s32 	%r2685, %r9734, 178;
	cvt.rn.f32.s32 	%f1158, %r2685;
	setp.gt.f32 	%p1457, %f1, %f1158;
	selp.b32 	%r2686, 3, 2, %p1457;
	selp.b32 	%r2687, 0, %r2686, %p1456;
	add.s32 	%r2688, %r9734, 176;
	cvt.rn.f32.s32 	%f1159, %r2688;
	setp.gt.f32 	%p1458, %f1, %f1159;
	and.pred  	%p1459, %p1456, %p1458;
	selp.u32 	%r2689, 1, 0, %p1459;
	add.s32 	%r2690, %r2687, %r2689;
	add.s32 	%r2691, %r9734, 181;
	cvt.rn.f32.s32 	%f1160, %r2691;
	setp.leu.f32 	%p1460, %f1, %f1160;
	add.s32 	%r2692, %r9734, 182;
	cvt.rn.f32.s32 	%f1161, %r2692;
	setp.gt.f32 	%p1461, %f1, %f1161;
	add.s32 	%r2693, %r9734, 180;
	cvt.rn.f32.s32 	%f1162, %r2693;
	setp.gt.f32 	%p1462, %f1, %f1162;
	and.pred  	%p1463, %p1460, %p1462;
	selp.u32 	%r2694, 1, 0, %p1463;
	add.s32 	%r2695, %r9734, 185;
	cvt.rn.f32.s32 	%f1163, %r2695;
	setp.leu.f32 	%p1464, %f1, %f1163;
	add.s32 	%r2696, %r9734, 186;
	cvt.rn.f32.s32 	%f1164, %r2696;
	setp.gt.f32 	%p1465, %f1, %f1164;
	selp.b32 	%r2697, 3, 2, %p1465;
	selp.b32 	%r2698, 0, %r2697, %p1464;
	add.s32 	%r2699, %r9734, 184;
	cvt.rn.f32.s32 	%f1165, %r2699;
	setp.gt.f32 	%p1466, %f1, %f1165;
	and.pred  	%p1467, %p1464, %p1466;
	selp.u32 	%r2700, 1, 0, %p1467;
	add.s32 	%r2701, %r2698, %r2700;
	add.s32 	%r2702, %r9734, 189;
	cvt.rn.f32.s32 	%f1166, %r2702;
	setp.leu.f32 	%p1468, %f1, %f1166;
	add.s32 	%r2703, %r9734, 190;
	cvt.rn.f32.s32 	%f1167, %r2703;
	setp.gt.f32 	%p1469, %f1, %f1167;
	add.s32 	%r2704, %r9734, 188;
	cvt.rn.f32.s32 	%f1168, %r2704;
	setp.gt.f32 	%p1470, %f1, %f1168;
	and.pred  	%p1471, %p1468, %p1470;
	selp.u32 	%r2705, 1, 0, %p1471;
	add.s32 	%r2706, %r9734, 193;
	cvt.rn.f32.s32 	%f1169, %r2706;
	setp.leu.f32 	%p1472, %f1, %f1169;
	add.s32 	%r2707, %r9734, 194;
	cvt.rn.f32.s32 	%f1170, %r2707;
	setp.gt.f32 	%p1473, %f1, %f1170;
	selp.b32 	%r2708, 3, 2, %p1473;
	selp.b32 	%r2709, 0, %r2708, %p1472;
	add.s32 	%r2710, %r9734, 192;
	cvt.rn.f32.s32 	%f1171, %r2710;
	setp.gt.f32 	%p1474, %f1, %f1171;
	and.pred  	%p1475, %p1472, %p1474;
	selp.u32 	%r2711, 1, 0, %p1475;
	add.s32 	%r2712, %r2709, %r2711;
	add.s32 	%r2713, %r9734, 197;
	cvt.rn.f32.s32 	%f1172, %r2713;
	setp.leu.f32 	%p1476, %f1, %f1172;
	add.s32 	%r2714, %r9734, 198;
	cvt.rn.f32.s32 	%f1173, %r2714;
	setp.gt.f32 	%p1477, %f1, %f1173;
	add.s32 	%r2715, %r9734, 196;
	cvt.rn.f32.s32 	%f1174, %r2715;
	setp.gt.f32 	%p1478, %f1, %f1174;
	and.pred  	%p1479, %p1476, %p1478;
	selp.u32 	%r2716, 1, 0, %p1479;
	add.s32 	%r2717, %r9734, 201;
	cvt.rn.f32.s32 	%f1175, %r2717;
	setp.leu.f32 	%p1480, %f1, %f1175;
	add.s32 	%r2718, %r9734, 202;
	cvt.rn.f32.s32 	%f1176, %r2718;
	setp.gt.f32 	%p1481, %f1, %f1176;
	selp.b32 	%r2719, 3, 2, %p1481;
	selp.b32 	%r2720, 0, %r2719, %p1480;
	add.s32 	%r2721, %r9734, 200;
	cvt.rn.f32.s32 	%f1177, %r2721;
	setp.gt.f32 	%p1482, %f1, %f1177;
	and.pred  	%p1483, %p1480, %p1482;
	selp.u32 	%r2722, 1, 0, %p1483;
	add.s32 	%r2723, %r2720, %r2722;
	add.s32 	%r2724, %r9734, 205;
	cvt.rn.f32.s32 	%f1178, %r2724;
	setp.leu.f32 	%p1484, %f1, %f1178;
	add.s32 	%r2725, %r9734, 206;
	cvt.rn.f32.s32 	%f1179, %r2725;
	setp.gt.f32 	%p1485, %f1, %f1179;
	add.s32 	%r2726, %r9734, 204;
	cvt.rn.f32.s32 	%f1180, %r2726;
	setp.gt.f32 	%p1486, %f1, %f1180;
	and.pred  	%p1487, %p1484, %p1486;
	selp.u32 	%r2727, 1, 0, %p1487;
	add.s32 	%r2728, %r9734, 209;
	cvt.rn.f32.s32 	%f1181, %r2728;
	setp.leu.f32 	%p1488, %f1, %f1181;
	add.s32 	%r2729, %r9734, 210;
	cvt.rn.f32.s32 	%f1182, %r2729;
	setp.gt.f32 	%p1489, %f1, %f1182;
	selp.b32 	%r2730, 3, 2, %p1489;
	selp.b32 	%r2731, 0, %r2730, %p1488;
	add.s32 	%r2732, %r9734, 208;
	cvt.rn.f32.s32 	%f1183, %r2732;
	setp.gt.f32 	%p1490, %f1, %f1183;
	and.pred  	%p1491, %p1488, %p1490;
	selp.u32 	%r2733, 1, 0, %p1491;
	add.s32 	%r2734, %r2731, %r2733;
	add.s32 	%r2735, %r9734, 213;
	cvt.rn.f32.s32 	%f1184, %r2735;
	setp.leu.f32 	%p1492, %f1, %f1184;
	add.s32 	%r2736, %r9734, 214;
	cvt.rn.f32.s32 	%f1185, %r2736;
	setp.gt.f32 	%p1493, %f1, %f1185;
	add.s32 	%r2737, %r9734, 212;
	cvt.rn.f32.s32 	%f1186, %r2737;
	setp.gt.f32 	%p1494, %f1, %f1186;
	and.pred  	%p1495, %p1492, %p1494;
	selp.u32 	%r2738, 1, 0, %p1495;
	add.s32 	%r2739, %r9734, 217;
	cvt.rn.f32.s32 	%f1187, %r2739;
	setp.leu.f32 	%p1496, %f1, %f1187;
	add.s32 	%r2740, %r9734, 218;
	cvt.rn.f32.s32 	%f1188, %r2740;
	setp.gt.f32 	%p1497, %f1, %f1188;
	selp.b32 	%r2741, 3, 2, %p1497;
	selp.b32 	%r2742, 0, %r2741, %p1496;
	add.s32 	%r2743, %r9734, 216;
	cvt.rn.f32.s32 	%f1189, %r2743;
	setp.gt.f32 	%p1498, %f1, %f1189;
	and.pred  	%p1499, %p1496, %p1498;
	selp.u32 	%r2744, 1, 0, %p1499;
	add.s32 	%r2745, %r2742, %r2744;
	add.s32 	%r2746, %r9734, 221;
	cvt.rn.f32.s32 	%f1190, %r2746;
	setp.leu.f32 	%p1500, %f1, %f1190;
	add.s32 	%r2747, %r9734, 222;
	cvt.rn.f32.s32 	%f1191, %r2747;
	setp.gt.f32 	%p1501, %f1, %f1191;
	add.s32 	%r2748, %r9734, 220;
	cvt.rn.f32.s32 	%f1192, %r2748;
	setp.gt.f32 	%p1502, %f1, %f1192;
	and.pred  	%p1503, %p1500, %p1502;
	selp.u32 	%r2749, 1, 0, %p1503;
	add.s32 	%r2750, %r9734, 225;
	cvt.rn.f32.s32 	%f1193, %r2750;
	setp.leu.f32 	%p1504, %f1, %f1193;
	add.s32 	%r2751, %r9734, 226;
	cvt.rn.f32.s32 	%f1194, %r2751;
	setp.gt.f32 	%p1505, %f1, %f1194;
	selp.b32 	%r2752, 3, 2, %p1505;
	selp.b32 	%r2753, 0, %r2752, %p1504;
	add.s32 	%r2754, %r9734, 224;
	cvt.rn.f32.s32 	%f1195, %r2754;
	setp.gt.f32 	%p1506, %f1, %f1195;
	and.pred  	%p1507, %p1504, %p1506;
	selp.u32 	%r2755, 1, 0, %p1507;
	add.s32 	%r2756, %r2753, %r2755;
	add.s32 	%r2757, %r9734, 229;
	cvt.rn.f32.s32 	%f1196, %r2757;
	setp.leu.f32 	%p1508, %f1, %f1196;
	add.s32 	%r2758, %r9734, 230;
	cvt.rn.f32.s32 	%f1197, %r2758;
	setp.gt.f32 	%p1509, %f1, %f1197;
	add.s32 	%r2759, %r9734, 228;
	cvt.rn.f32.s32 	%f1198, %r2759;
	setp.gt.f32 	%p1510, %f1, %f1198;
	and.pred  	%p1511, %p1508, %p1510;
	selp.u32 	%r2760, 1, 0, %p1511;
	add.s32 	%r2761, %r9734, 233;
	cvt.rn.f32.s32 	%f1199, %r2761;
	setp.leu.f32 	%p1512, %f1, %f1199;
	add.s32 	%r2762, %r9734, 234;
	cvt.rn.f32.s32 	%f1200, %r2762;
	setp.gt.f32 	%p1513, %f1, %f1200;
	selp.b32 	%r2763, 3, 2, %p1513;
	selp.b32 	%r2764, 0, %r2763, %p1512;
	add.s32 	%r2765, %r9734, 232;
	cvt.rn.f32.s32 	%f1201, %r2765;
	setp.gt.f32 	%p1514, %f1, %f1201;
	and.pred  	%p1515, %p1512, %p1514;
	selp.u32 	%r2766, 1, 0, %p1515;
	add.s32 	%r2767, %r2764, %r2766;
	add.s32 	%r2768, %r9734, 237;
	cvt.rn.f32.s32 	%f1202, %r2768;
	setp.leu.f32 	%p1516, %f1, %f1202;
	add.s32 	%r2769, %r9734, 238;
	cvt.rn.f32.s32 	%f1203, %r2769;
	setp.gt.f32 	%p1517, %f1, %f1203;
	add.s32 	%r2770, %r9734, 236;
	cvt.rn.f32.s32 	%f1204, %r2770;
	setp.gt.f32 	%p1518, %f1, %f1204;
	and.pred  	%p1519, %p1516, %p1518;
	selp.u32 	%r2771, 1, 0, %p1519;
	add.s32 	%r2772, %r9734, 241;
	cvt.rn.f32.s32 	%f1205, %r2772;
	setp.leu.f32 	%p1520, %f1, %f1205;
	add.s32 	%r2773, %r9734, 242;
	cvt.rn.f32.s32 	%f1206, %r2773;
	setp.gt.f32 	%p1521, %f1, %f1206;
	selp.b32 	%r2774, 3, 2, %p1521;
	selp.b32 	%r2775, 0, %r2774, %p1520;
	add.s32 	%r2776, %r9734, 240;
	cvt.rn.f32.s32 	%f1207, %r2776;
	setp.gt.f32 	%p1522, %f1, %f1207;
	and.pred  	%p1523, %p1520, %p1522;
	selp.u32 	%r2777, 1, 0, %p1523;
	add.s32 	%r2778, %r2775, %r2777;
	add.s32 	%r2779, %r9734, 245;
	cvt.rn.f32.s32 	%f1208, %r2779;
	setp.leu.f32 	%p1524, %f1, %f1208;
	add.s32 	%r2780, %r9734, 246;
	cvt.rn.f32.s32 	%f1209, %r2780;
	setp.gt.f32 	%p1525, %f1, %f1209;
	add.s32 	%r2781, %r9734, 244;
	cvt.rn.f32.s32 	%f1210, %r2781;
	setp.gt.f32 	%p1526, %f1, %f1210;
	and.pred  	%p1527, %p1524, %p1526;
	selp.u32 	%r2782, 1, 0, %p1527;
	add.s32 	%r2783, %r9734, 249;
	cvt.rn.f32.s32 	%f1211, %r2783;
	setp.leu.f32 	%p1528, %f1, %f1211;
	add.s32 	%r2784, %r9734, 250;
	cvt.rn.f32.s32 	%f1212, %r2784;
	setp.gt.f32 	%p1529, %f1, %f1212;
	selp.b32 	%r2785, 3, 2, %p1529;
	selp.b32 	%r2786, 0, %r2785, %p1528;
	add.s32 	%r2787, %r9734, 248;
	cvt.rn.f32.s32 	%f1213, %r2787;
	setp.gt.f32 	%p1530, %f1, %f1213;
	and.pred  	%p1531, %p1528, %p1530;
	selp.u32 	%r2788, 1, 0, %p1531;
	add.s32 	%r2789, %r2786, %r2788;
	add.s32 	%r2790, %r9734, 253;
	cvt.rn.f32.s32 	%f1214, %r2790;
	setp.leu.f32 	%p1532, %f1, %f1214;
	add.s32 	%r2791, %r9734, 254;
	cvt.rn.f32.s32 	%f1215, %r2791;
	setp.gt.f32 	%p1533, %f1, %f1215;
	add.s32 	%r2792, %r9734, 252;
	cvt.rn.f32.s32 	%f1216, %r2792;
	setp.gt.f32 	%p1534, %f1, %f1216;
	and.pred  	%p1535, %p1532, %p1534;
	selp.u32 	%r2793, 1, 0, %p1535;
	add.s32 	%r2794, %r9734, 257;
	cvt.rn.f32.s32 	%f1217, %r2794;
	setp.leu.f32 	%p1536, %f1, %f1217;
	add.s32 	%r2795, %r9734, 258;
	cvt.rn.f32.s32 	%f1218, %r2795;
	setp.gt.f32 	%p1537, %f1, %f1218;
	selp.b32 	%r2796, 3, 2, %p1537;
	selp.b32 	%r2797, 0, %r2796, %p1536;
	add.s32 	%r2798, %r9734, 256;
	cvt.rn.f32.s32 	%f1219, %r2798;
	setp.gt.f32 	%p1538, %f1, %f1219;
	and.pred  	%p1539, %p1536, %p1538;
	selp.u32 	%r2799, 1, 0, %p1539;
	add.s32 	%r2800, %r2797, %r2799;
	add.s32 	%r2801, %r9734, 261;
	cvt.rn.f32.s32 	%f1220, %r2801;
	setp.leu.f32 	%p1540, %f1, %f1220;
	add.s32 	%r2802, %r9734, 262;
	cvt.rn.f32.s32 	%f1221, %r2802;
	setp.gt.f32 	%p1541, %f1, %f1221;
	add.s32 	%r2803, %r9734, 260;
	cvt.rn.f32.s32 	%f1222, %r2803;
	setp.gt.f32 	%p1542, %f1, %f1222;
	and.pred  	%p1543, %p1540, %p1542;
	selp.u32 	%r2804, 1, 0, %p1543;
	add.s32 	%r2805, %r9734, 265;
	cvt.rn.f32.s32 	%f1223, %r2805;
	setp.leu.f32 	%p1544, %f1, %f1223;
	add.s32 	%r2806, %r9734, 266;
	cvt.rn.f32.s32 	%f1224, %r2806;
	setp.gt.f32 	%p1545, %f1, %f1224;
	selp.b32 	%r2807, 3, 2, %p1545;
	selp.b32 	%r2808, 0, %r2807, %p1544;
	add.s32 	%r2809, %r9734, 264;
	cvt.rn.f32.s32 	%f1225, %r2809;
	setp.gt.f32 	%p1546, %f1, %f1225;
	and.pred  	%p1547, %p1544, %p1546;
	selp.u32 	%r2810, 1, 0, %p1547;
	add.s32 	%r2811, %r2808, %r2810;
	add.s32 	%r2812, %r9734, 269;
	cvt.rn.f32.s32 	%f1226, %r2812;
	setp.leu.f32 	%p1548, %f1, %f1226;
	add.s32 	%r2813, %r9734, 270;
	cvt.rn.f32.s32 	%f1227, %r2813;
	setp.gt.f32 	%p1549, %f1, %f1227;
	add.s32 	%r2814, %r9734, 268;
	cvt.rn.f32.s32 	%f1228, %r2814;
	setp.gt.f32 	%p1550, %f1, %f1228;
	and.pred  	%p1551, %p1548, %p1550;
	selp.u32 	%r2815, 1, 0, %p1551;
	add.s32 	%r2816, %r9734, 273;
	cvt.rn.f32.s32 	%f1229, %r2816;
	setp.leu.f32 	%p1552, %f1, %f1229;
	add.s32 	%r2817, %r9734, 274;
	cvt.rn.f32.s32 	%f1230, %r2817;
	setp.gt.f32 	%p1553, %f1, %f1230;
	selp.b32 	%r2818, 3, 2, %p1553;
	selp.b32 	%r2819, 0, %r2818, %p1552;
	add.s32 	%r2820, %r9734, 272;
	cvt.rn.f32.s32 	%f1231, %r2820;
	setp.gt.f32 	%p1554, %f1, %f1231;
	and.pred  	%p1555, %p1552, %p1554;
	selp.u32 	%r2821, 1, 0, %p1555;
	add.s32 	%r2822, %r2819, %r2821;
	add.s32 	%r2823, %r9734, 277;
	cvt.rn.f32.s32 	%f1232, %r2823;
	setp.leu.f32 	%p1556, %f1, %f1232;
	add.s32 	%r2824, %r9734, 278;
	cvt.rn.f32.s32 	%f1233, %r2824;
	setp.gt.f32 	%p1557, %f1, %f1233;
	add.s32 	%r2825, %r9734, 276;
	cvt.rn.f32.s32 	%f1234, %r2825;
	setp.gt.f32 	%p1558, %f1, %f1234;
	and.pred  	%p1559, %p1556, %p1558;
	selp.u32 	%r2826, 1, 0, %p1559;
	add.s32 	%r2827, %r9734, 281;
	cvt.rn.f32.s32 	%f1235, %r2827;
	setp.leu.f32 	%p1560, %f1, %f1235;
	add.s32 	%r2828, %r9734, 282;
	cvt.rn.f32.s32 	%f1236, %r2828;
	setp.gt.f32 	%p1561, %f1, %f1236;
	selp.b32 	%r2829, 3, 2, %p1561;
	selp.b32 	%r2830, 0, %r2829, %p1560;
	add.s32 	%r2831, %r9734, 280;
	cvt.rn.f32.s32 	%f1237, %r2831;
	setp.gt.f32 	%p1562, %f1, %f1237;
	and.pred  	%p1563, %p1560, %p1562;
	selp.u32 	%r2832, 1, 0, %p1563;
	add.s32 	%r2833, %r2830, %r2832;
	add.s32 	%r2834, %r9734, 285;
	cvt.rn.f32.s32 	%f1238, %r2834;
	setp.leu.f32 	%p1564, %f1, %f1238;
	add.s32 	%r2835, %r9734, 286;
	cvt.rn.f32.s32 	%f1239, %r2835;
	setp.gt.f32 	%p1565, %f1, %f1239;
	add.s32 	%r2836, %r9734, 284;
	cvt.rn.f32.s32 	%f1240, %r2836;
	setp.gt.f32 	%p1566, %f1, %f1240;
	and.pred  	%p1567, %p1564, %p1566;
	selp.u32 	%r2837, 1, 0, %p1567;
	add.s32 	%r2838, %r9734, 289;
	cvt.rn.f32.s32 	%f1241, %r2838;
	setp.leu.f32 	%p1568, %f1, %f1241;
	add.s32 	%r2839, %r9734, 290;
	cvt.rn.f32.s32 	%f1242, %r2839;
	setp.gt.f32 	%p1569, %f1, %f1242;
	selp.b32 	%r2840, 3, 2, %p1569;
	selp.b32 	%r2841, 0, %r2840, %p1568;
	add.s32 	%r2842, %r9734, 288;
	cvt.rn.f32.s32 	%f1243, %r2842;
	setp.gt.f32 	%p1570, %f1, %f1243;
	and.pred  	%p1571, %p1568, %p1570;
	selp.u32 	%r2843, 1, 0, %p1571;
	add.s32 	%r2844, %r2841, %r2843;
	add.s32 	%r2845, %r9734, 293;
	cvt.rn.f32.s32 	%f1244, %r2845;
	setp.leu.f32 	%p1572, %f1, %f1244;
	add.s32 	%r2846, %r9734, 294;
	cvt.rn.f32.s32 	%f1245, %r2846;
	setp.gt.f32 	%p1573, %f1, %f1245;
	add.s32 	%r2847, %r9734, 292;
	cvt.rn.f32.s32 	%f1246, %r2847;
	setp.gt.f32 	%p1574, %f1, %f1246;
	and.pred  	%p1575, %p1572, %p1574;
	selp.u32 	%r2848, 1, 0, %p1575;
	add.s32 	%r2849, %r9734, 297;
	cvt.rn.f32.s32 	%f1247, %r2849;
	setp.leu.f32 	%p1576, %f1, %f1247;
	add.s32 	%r2850, %r9734, 298;
	cvt.rn.f32.s32 	%f1248, %r2850;
	setp.gt.f32 	%p1577, %f1, %f1248;
	selp.b32 	%r2851, 3, 2, %p1577;
	selp.b32 	%r2852, 0, %r2851, %p1576;
	add.s32 	%r2853, %r9734, 296;
	cvt.rn.f32.s32 	%f1249, %r2853;
	setp.gt.f32 	%p1578, %f1, %f1249;
	and.pred  	%p1579, %p1576, %p1578;
	selp.u32 	%r2854, 1, 0, %p1579;
	add.s32 	%r2855, %r2852, %r2854;
	add.s32 	%r2856, %r9734, 301;
	cvt.rn.f32.s32 	%f1250, %r2856;
	setp.leu.f32 	%p1580, %f1, %f1250;
	add.s32 	%r2857, %r9734, 302;
	cvt.rn.f32.s32 	%f1251, %r2857;
	setp.gt.f32 	%p1581, %f1, %f1251;
	add.s32 	%r2858, %r9734, 300;
	cvt.rn.f32.s32 	%f1252, %r2858;
	setp.gt.f32 	%p1582, %f1, %f1252;
	and.pred  	%p1583, %p1580, %p1582;
	selp.u32 	%r2859, 1, 0, %p1583;
	add.s32 	%r2860, %r9734, 305;
	cvt.rn.f32.s32 	%f1253, %r2860;
	setp.leu.f32 	%p1584, %f1, %f1253;
	add.s32 	%r2861, %r9734, 306;
	cvt.rn.f32.s32 	%f1254, %r2861;
	setp.gt.f32 	%p1585, %f1, %f1254;
	selp.b32 	%r2862, 3, 2, %p1585;
	selp.b32 	%r2863, 0, %r2862, %p1584;
	add.s32 	%r2864, %r9734, 304;
	cvt.rn.f32.s32 	%f1255, %r2864;
	setp.gt.f32 	%p1586, %f1, %f1255;
	and.pred  	%p1587, %p1584, %p1586;
	selp.u32 	%r2865, 1, 0, %p1587;
	add.s32 	%r2866, %r2863, %r2865;
	add.s32 	%r2867, %r9734, 309;
	cvt.rn.f32.s32 	%f1256, %r2867;
	setp.leu.f32 	%p1588, %f1, %f1256;
	add.s32 	%r2868, %r9734, 310;
	cvt.rn.f32.s32 	%f1257, %r2868;
	setp.gt.f32 	%p1589, %f1, %f1257;
	add.s32 	%r2869, %r9734, 308;
	cvt.rn.f32.s32 	%f1258, %r2869;
	setp.gt.f32 	%p1590, %f1, %f1258;
	and.pred  	%p1591, %p1588, %p1590;
	selp.u32 	%r2870, 1, 0, %p1591;
	add.s32 	%r2871, %r9734, 313;
	cvt.rn.f32.s32 	%f1259, %r2871;
	setp.leu.f32 	%p1592, %f1, %f1259;
	add.s32 	%r2872, %r9734, 314;
	cvt.rn.f32.s32 	%f1260, %r2872;
	setp.gt.f32 	%p1593, %f1, %f1260;
	selp.b32 	%r2873, 3, 2, %p1593;
	selp.b32 	%r2874, 0, %r2873, %p1592;
	add.s32 	%r2875, %r9734, 312;
	cvt.rn.f32.s32 	%f1261, %r2875;
	setp.gt.f32 	%p1594, %f1, %f1261;
	and.pred  	%p1595, %p1592, %p1594;
	selp.u32 	%r2876, 1, 0, %p1595;
	add.s32 	%r2877, %r2874, %r2876;
	add.s32 	%r2878, %r9734, 317;
	cvt.rn.f32.s32 	%f1262, %r2878;
	setp.leu.f32 	%p1596, %f1, %f1262;
	add.s32 	%r2879, %r9734, 318;
	cvt.rn.f32.s32 	%f1263, %r2879;
	setp.gt.f32 	%p1597, %f1, %f1263;
	add.s32 	%r2880, %r9734, 316;
	cvt.rn.f32.s32 	%f1264, %r2880;
	setp.gt.f32 	%p1598, %f1, %f1264;
	and.pred  	%p1599, %p1596, %p1598;
	selp.u32 	%r2881, 1, 0, %p1599;
	add.s32 	%r2882, %r9734, 321;
	cvt.rn.f32.s32 	%f1265, %r2882;
	setp.leu.f32 	%p1600, %f1, %f1265;
	add.s32 	%r2883, %r9734, 322;
	cvt.rn.f32.s32 	%f1266, %r2883;
	setp.gt.f32 	%p1601, %f1, %f1266;
	selp.b32 	%r2884, 3, 2, %p1601;
	selp.b32 	%r2885, 0, %r2884, %p1600;
	add.s32 	%r2886, %r9734, 320;
	cvt.rn.f32.s32 	%f1267, %r2886;
	setp.gt.f32 	%p1602, %f1, %f1267;
	and.pred  	%p1603, %p1600, %p1602;
	selp.u32 	%r2887, 1, 0, %p1603;
	add.s32 	%r2888, %r2885, %r2887;
	add.s32 	%r2889, %r9734, 325;
	cvt.rn.f32.s32 	%f1268, %r2889;
	setp.leu.f32 	%p1604, %f1, %f1268;
	add.s32 	%r2890, %r9734, 326;
	cvt.rn.f32.s32 	%f1269, %r2890;
	setp.gt.f32 	%p1605, %f1, %f1269;
	add.s32 	%r2891, %r9734, 324;
	cvt.rn.f32.s32 	%f1270, %r2891;
	setp.gt.f32 	%p1606, %f1, %f1270;
	and.pred  	%p1607, %p1604, %p1606;
	selp.u32 	%r2892, 1, 0, %p1607;
	add.s32 	%r2893, %r9734, 329;
	cvt.rn.f32.s32 	%f1271, %r2893;
	setp.leu.f32 	%p1608, %f1, %f1271;
	add.s32 	%r2894, %r9734, 330;
	cvt.rn.f32.s32 	%f1272, %r2894;
	setp.gt.f32 	%p1609, %f1, %f1272;
	selp.b32 	%r2895, 3, 2, %p1609;
	selp.b32 	%r2896, 0, %r2895, %p1608;
	add.s32 	%r2897, %r9734, 328;
	cvt.rn.f32.s32 	%f1273, %r2897;
	setp.gt.f32 	%p1610, %f1, %f1273;
	and.pred  	%p1611, %p1608, %p1610;
	selp.u32 	%r2898, 1, 0, %p1611;
	add.s32 	%r2899, %r2896, %r2898;
	add.s32 	%r2900, %r9734, 333;
	cvt.rn.f32.s32 	%f1274, %r2900;
	setp.leu.f32 	%p1612, %f1, %f1274;
	add.s32 	%r2901, %r9734, 334;
	cvt.rn.f32.s32 	%f1275, %r2901;
	setp.gt.f32 	%p1613, %f1, %f1275;
	add.s32 	%r2902, %r9734, 332;
	cvt.rn.f32.s32 	%f1276, %r2902;
	setp.gt.f32 	%p1614, %f1, %f1276;
	and.pred  	%p1615, %p1612, %p1614;
	selp.u32 	%r2903, 1, 0, %p1615;
	add.s32 	%r2904, %r9734, 337;
	cvt.rn.f32.s32 	%f1277, %r2904;
	setp.leu.f32 	%p1616, %f1, %f1277;
	add.s32 	%r2905, %r9734, 338;
	cvt.rn.f32.s32 	%f1278, %r2905;
	setp.gt.f32 	%p1617, %f1, %f1278;
	selp.b32 	%r2906, 3, 2, %p1617;
	selp.b32 	%r2907, 0, %r2906, %p1616;
	add.s32 	%r2908, %r9734, 336;
	cvt.rn.f32.s32 	%f1279, %r2908;
	setp.gt.f32 	%p1618, %f1, %f1279;
	and.pred  	%p1619, %p1616, %p1618;
	selp.u32 	%r2909, 1, 0, %p1619;
	add.s32 	%r2910, %r2907, %r2909;
	add.s32 	%r2911, %r9734, 341;
	cvt.rn.f32.s32 	%f1280, %r2911;
	setp.leu.f32 	%p1620, %f1, %f1280;
	add.s32 	%r2912, %r9734, 342;
	cvt.rn.f32.s32 	%f1281, %r2912;
	setp.gt.f32 	%p1621, %f1, %f1281;
	add.s32 	%r2913, %r9734, 340;
	cvt.rn.f32.s32 	%f1282, %r2913;
	setp.gt.f32 	%p1622, %f1, %f1282;
	and.pred  	%p1623, %p1620, %p1622;
	selp.u32 	%r2914, 1, 0, %p1623;
	add.s32 	%r2915, %r9734, 345;
	cvt.rn.f32.s32 	%f1283, %r2915;
	setp.leu.f32 	%p1624, %f1, %f1283;
	add.s32 	%r2916, %r9734, 346;
	cvt.rn.f32.s32 	%f1284, %r2916;
	setp.gt.f32 	%p1625, %f1, %f1284;
	selp.b32 	%r2917, 3, 2, %p1625;
	selp.b32 	%r2918, 0, %r2917, %p1624;
	add.s32 	%r2919, %r9734, 344;
	cvt.rn.f32.s32 	%f1285, %r2919;
	setp.gt.f32 	%p1626, %f1, %f1285;
	and.pred  	%p1627, %p1624, %p1626;
	selp.u32 	%r2920, 1, 0, %p1627;
	add.s32 	%r2921, %r2918, %r2920;
	add.s32 	%r2922, %r9734, 349;
	cvt.rn.f32.s32 	%f1286, %r2922;
	setp.leu.f32 	%p1628, %f1, %f1286;
	add.s32 	%r2923, %r9734, 350;
	cvt.rn.f32.s32 	%f1287, %r2923;
	setp.gt.f32 	%p1629, %f1, %f1287;
	add.s32 	%r2924, %r9734, 348;
	cvt.rn.f32.s32 	%f1288, %r2924;
	setp.gt.f32 	%p1630, %f1, %f1288;
	and.pred  	%p1631, %p1628, %p1630;
	selp.u32 	%r2925, 1, 0, %p1631;
	add.s32 	%r2926, %r9734, 353;
	cvt.rn.f32.s32 	%f1289, %r2926;
	setp.leu.f32 	%p1632, %f1, %f1289;
	add.s32 	%r2927, %r9734, 354;
	cvt.rn.f32.s32 	%f1290, %r2927;
	setp.gt.f32 	%p1633, %f1, %f1290;
	selp.b32 	%r2928, 3, 2, %p1633;
	selp.b32 	%r2929, 0, %r2928, %p1632;
	add.s32 	%r2930, %r9734, 352;
	cvt.rn.f32.s32 	%f1291, %r2930;
	setp.gt.f32 	%p1634, %f1, %f1291;
	and.pred  	%p1635, %p1632, %p1634;
	selp.u32 	%r2931, 1, 0, %p1635;
	add.s32 	%r2932, %r2929, %r2931;
	add.s32 	%r2933, %r9734, 357;
	cvt.rn.f32.s32 	%f1292, %r2933;
	setp.leu.f32 	%p1636, %f1, %f1292;
	add.s32 	%r2934, %r9734, 358;
	cvt.rn.f32.s32 	%f1293, %r2934;
	setp.gt.f32 	%p1637, %f1, %f1293;
	add.s32 	%r2935, %r9734, 356;
	cvt.rn.f32.s32 	%f1294, %r2935;
	setp.gt.f32 	%p1638, %f1, %f1294;
	and.pred  	%p1639, %p1636, %p1638;
	selp.u32 	%r2936, 1, 0, %p1639;
	add.s32 	%r2937, %r9734, 361;
	cvt.rn.f32.s32 	%f1295, %r2937;
	setp.leu.f32 	%p1640, %f1, %f1295;
	add.s32 	%r2938, %r9734, 362;
	cvt.rn.f32.s32 	%f1296, %r2938;
	setp.gt.f32 	%p1641, %f1, %f1296;
	selp.b32 	%r2939, 3, 2, %p1641;
	selp.b32 	%r2940, 0, %r2939, %p1640;
	add.s32 	%r2941, %r9734, 360;
	cvt.rn.f32.s32 	%f1297, %r2941;
	setp.gt.f32 	%p1642, %f1, %f1297;
	and.pred  	%p1643, %p1640, %p1642;
	selp.u32 	%r2942, 1, 0, %p1643;
	add.s32 	%r2943, %r2940, %r2942;
	add.s32 	%r2944, %r9734, 365;
	cvt.rn.f32.s32 	%f1298, %r2944;
	setp.leu.f32 	%p1644, %f1, %f1298;
	add.s32 	%r2945, %r9734, 366;
	cvt.rn.f32.s32 	%f1299, %r2945;
	setp.gt.f32 	%p1645, %f1, %f1299;
	add.s32 	%r2946, %r9734, 364;
	cvt.rn.f32.s32 	%f1300, %r2946;
	setp.gt.f32 	%p1646, %f1, %f1300;
	and.pred  	%p1647, %p1644, %p1646;
	selp.u32 	%r2947, 1, 0, %p1647;
	add.s32 	%r2948, %r9734, 369;
	cvt.rn.f32.s32 	%f1301, %r2948;
	setp.leu.f32 	%p1648, %f1, %f1301;
	add.s32 	%r2949, %r9734, 370;
	cvt.rn.f32.s32 	%f1302, %r2949;
	setp.gt.f32 	%p1649, %f1, %f1302;
	selp.b32 	%r2950, 3, 2, %p1649;
	selp.b32 	%r2951, 0, %r2950, %p1648;
	add.s32 	%r2952, %r9734, 368;
	cvt.rn.f32.s32 	%f1303, %r2952;
	setp.gt.f32 	%p1650, %f1, %f1303;
	and.pred  	%p1651, %p1648, %p1650;
	selp.u32 	%r2953, 1, 0, %p1651;
	add.s32 	%r2954, %r2951, %r2953;
	add.s32 	%r2955, %r9734, 373;
	cvt.rn.f32.s32 	%f1304, %r2955;
	setp.leu.f32 	%p1652, %f1, %f1304;
	add.s32 	%r2956, %r9734, 374;
	cvt.rn.f32.s32 	%f1305, %r2956;
	setp.gt.f32 	%p1653, %f1, %f1305;
	add.s32 	%r2957, %r9734, 372;
	cvt.rn.f32.s32 	%f1306, %r2957;
	setp.gt.f32 	%p1654, %f1, %f1306;
	and.pred  	%p1655, %p1652, %p1654;
	selp.u32 	%r2958, 1, 0, %p1655;
	add.s32 	%r2959, %r9734, 377;
	cvt.rn.f32.s32 	%f1307, %r2959;
	setp.leu.f32 	%p1656, %f1, %f1307;
	add.s32 	%r2960, %r9734, 378;
	cvt.rn.f32.s32 	%f1308, %r2960;
	setp.gt.f32 	%p1657, %f1, %f1308;
	selp.b32 	%r2961, 3, 2, %p1657;
	selp.b32 	%r2962, 0, %r2961, %p1656;
	add.s32 	%r2963, %r9734, 376;
	cvt.rn.f32.s32 	%f1309, %r2963;
	setp.gt.f32 	%p1658, %f1, %f1309;
	and.pred  	%p1659, %p1656, %p1658;
	selp.u32 	%r2964, 1, 0, %p1659;
	add.s32 	%r2965, %r2962, %r2964;
	add.s32 	%r2966, %r9734, 381;
	cvt.rn.f32.s32 	%f1310, %r2966;
	setp.leu.f32 	%p1660, %f1, %f1310;
	add.s32 	%r2967, %r9734, 382;
	cvt.rn.f32.s32 	%f1311, %r2967;
	setp.gt.f32 	%p1661, %f1, %f1311;
	add.s32 	%r2968, %r9734, 380;
	cvt.rn.f32.s32 	%f1312, %r2968;
	setp.gt.f32 	%p1662, %f1, %f1312;
	and.pred  	%p1663, %p1660, %p1662;
	selp.u32 	%r2969, 1, 0, %p1663;
	add.s32 	%r2970, %r9734, 385;
	cvt.rn.f32.s32 	%f1313, %r2970;
	setp.leu.f32 	%p1664, %f1, %f1313;
	add.s32 	%r2971, %r9734, 386;
	cvt.rn.f32.s32 	%f1314, %r2971;
	setp.gt.f32 	%p1665, %f1, %f1314;
	selp.b32 	%r2972, 3, 2, %p1665;
	selp.b32 	%r2973, 0, %r2972, %p1664;
	add.s32 	%r2974, %r9734, 384;
	cvt.rn.f32.s32 	%f1315, %r2974;
	setp.gt.f32 	%p1666, %f1, %f1315;
	and.pred  	%p1667, %p1664, %p1666;
	selp.u32 	%r2975, 1, 0, %p1667;
	add.s32 	%r2976, %r2973, %r2975;
	add.s32 	%r2977, %r9734, 389;
	cvt.rn.f32.s32 	%f1316, %r2977;
	setp.leu.f32 	%p1668, %f1, %f1316;
	add.s32 	%r2978, %r9734, 390;
	cvt.rn.f32.s32 	%f1317, %r2978;
	setp.gt.f32 	%p1669, %f1, %f1317;
	add.s32 	%r2979, %r9734, 388;
	cvt.rn.f32.s32 	%f1318, %r2979;
	setp.gt.f32 	%p1670, %f1, %f1318;
	and.pred  	%p1671, %p1668, %p1670;
	selp.u32 	%r2980, 1, 0, %p1671;
	add.s32 	%r2981, %r9734, 393;
	cvt.rn.f32.s32 	%f1319, %r2981;
	setp.leu.f32 	%p1672, %f1, %f1319;
	add.s32 	%r2982, %r9734, 394;
	cvt.rn.f32.s32 	%f1320, %r2982;
	setp.gt.f32 	%p1673, %f1, %f1320;
	selp.b32 	%r2983, 3, 2, %p1673;
	selp.b32 	%r2984, 0, %r2983, %p1672;
	add.s32 	%r2985, %r9734, 392;
	cvt.rn.f32.s32 	%f1321, %r2985;
	setp.gt.f32 	%p1674, %f1, %f1321;
	and.pred  	%p1675, %p1672, %p1674;
	selp.u32 	%r2986, 1, 0, %p1675;
	add.s32 	%r2987, %r2984, %r2986;
	add.s32 	%r2988, %r9734, 397;
	cvt.rn.f32.s32 	%f1322, %r2988;
	setp.leu.f32 	%p1676, %f1, %f1322;
	add.s32 	%r2989, %r9734, 398;
	cvt.rn.f32.s32 	%f1323, %r2989;
	setp.gt.f32 	%p1677, %f1, %f1323;
	add.s32 	%r2990, %r9734, 396;
	cvt.rn.f32.s32 	%f1324, %r2990;
	setp.gt.f32 	%p1678, %f1, %f1324;
	and.pred  	%p1679, %p1676, %p1678;
	selp.u32 	%r2991, 1, 0, %p1679;
	add.s32 	%r2992, %r9734, 401;
	cvt.rn.f32.s32 	%f1325, %r2992;
	setp.leu.f32 	%p1680, %f1, %f1325;
	add.s32 	%r2993, %r9734, 402;
	cvt.rn.f32.s32 	%f1326, %r2993;
	setp.gt.f32 	%p1681, %f1, %f1326;
	selp.b32 	%r2994, 3, 2, %p1681;
	selp.b32 	%r2995, 0, %r2994, %p1680;
	add.s32 	%r2996, %r9734, 400;
	cvt.rn.f32.s32 	%f1327, %r2996;
	setp.gt.f32 	%p1682, %f1, %f1327;
	and.pred  	%p1683, %p1680, %p1682;
	selp.u32 	%r2997, 1, 0, %p1683;
	add.s32 	%r2998, %r2995, %r2997;
	add.s32 	%r2999, %r9734, 405;
	cvt.rn.f32.s32 	%f1328, %r2999;
	setp.leu.f32 	%p1684, %f1, %f1328;
	add.s32 	%r3000, %r9734, 406;
	cvt.rn.f32.s32 	%f1329, %r3000;
	setp.gt.f32 	%p1685, %f1, %f1329;
	add.s32 	%r3001, %r9734, 404;
	cvt.rn.f32.s32 	%f1330, %r3001;
	setp.gt.f32 	%p1686, %f1, %f1330;
	and.pred  	%p1687, %p1684, %p1686;
	selp.u32 	%r3002, 1, 0, %p1687;
	add.s32 	%r3003, %r9734, 409;
	cvt.rn.f32.s32 	%f1331, %r3003;
	setp.leu.f32 	%p1688, %f1, %f1331;
	add.s32 	%r3004, %r9734, 410;
	cvt.rn.f32.s32 	%f1332, %r3004;
	setp.gt.f32 	%p1689, %f1, %f1332;
	selp.b32 	%r3005, 3, 2, %p1689;
	selp.b32 	%r3006, 0, %r3005, %p1688;
	add.s32 	%r3007, %r9734, 408;
	cvt.rn.f32.s32 	%f1333, %r3007;
	setp.gt.f32 	%p1690, %f1, %f1333;
	and.pred  	%p1691, %p1688, %p1690;
	selp.u32 	%r3008, 1, 0, %p1691;
	add.s32 	%r3009, %r3006, %r3008;
	add.s32 	%r3010, %r9734, 413;
	cvt.rn.f32.s32 	%f1334, %r3010;
	setp.leu.f32 	%p1692, %f1, %f1334;
	add.s32 	%r3011, %r9734, 414;
	cvt.rn.f32.s32 	%f1335, %r3011;
	setp.gt.f32 	%p1693, %f1, %f1335;
	add.s32 	%r3012, %r9734, 412;
	cvt.rn.f32.s32 	%f1336, %r3012;
	setp.gt.f32 	%p1694, %f1, %f1336;
	and.pred  	%p1695, %p1692, %p1694;
	selp.u32 	%r3013, 1, 0, %p1695;
	add.s32 	%r3014, %r9734, 417;
	cvt.rn.f32.s32 	%f1337, %r3014;
	setp.leu.f32 	%p1696, %f1, %f1337;
	add.s32 	%r3015, %r9734, 418;
	cvt.rn.f32.s32 	%f1338, %r3015;
	setp.gt.f32 	%p1697, %f1, %f1338;
	selp.b32 	%r3016, 3, 2, %p1697;
	selp.b32 	%r3017, 0, %r3016, %p1696;
	add.s32 	%r3018, %r9734, 416;
	cvt.rn.f32.s32 	%f1339, %r3018;
	setp.gt.f32 	%p1698, %f1, %f1339;
	and.pred  	%p1699, %p1696, %p1698;
	selp.u32 	%r3019, 1, 0, %p1699;
	add.s32 	%r3020, %r3017, %r3019;
	add.s32 	%r3021, %r9734, 421;
	cvt.rn.f32.s32 	%f1340, %r3021;
	setp.leu.f32 	%p1700, %f1, %f1340;
	add.s32 	%r3022, %r9734, 422;
	cvt.rn.f32.s32 	%f1341, %r3022;
	setp.gt.f32 	%p1701, %f1, %f1341;
	add.s32 	%r3023, %r9734, 420;
	cvt.rn.f32.s32 	%f1342, %r3023;
	setp.gt.f32 	%p1702, %f1, %f1342;
	and.pred  	%p1703, %p1700, %p1702;
	selp.u32 	%r3024, 1, 0, %p1703;
	add.s32 	%r3025, %r9734, 425;
	cvt.rn.f32.s32 	%f1343, %r3025;
	setp.leu.f32 	%p1704, %f1, %f1343;
	add.s32 	%r3026, %r9734, 426;
	cvt.rn.f32.s32 	%f1344, %r3026;
	setp.gt.f32 	%p1705, %f1, %f1344;
	selp.b32 	%r3027, 3, 2, %p1705;
	selp.b32 	%r3028, 0, %r3027, %p1704;
	add.s32 	%r3029, %r9734, 424;
	cvt.rn.f32.s32 	%f1345, %r3029;
	setp.gt.f32 	%p1706, %f1, %f1345;
	and.pred  	%p1707, %p1704, %p1706;
	selp.u32 	%r3030, 1, 0, %p1707;
	add.s32 	%r3031, %r3028, %r3030;
	add.s32 	%r3032, %r9734, 429;
	cvt.rn.f32.s32 	%f1346, %r3032;
	setp.leu.f32 	%p1708, %f1, %f1346;
	add.s32 	%r3033, %r9734, 430;
	cvt.rn.f32.s32 	%f1347, %r3033;
	setp.gt.f32 	%p1709, %f1, %f1347;
	add.s32 	%r3034, %r9734, 428;
	cvt.rn.f32.s32 	%f1348, %r3034;
	setp.gt.f32 	%p1710, %f1, %f1348;
	and.pred  	%p1711, %p1708, %p1710;
	selp.u32 	%r3035, 1, 0, %p1711;
	add.s32 	%r3036, %r9734, 433;
	cvt.rn.f32.s32 	%f1349, %r3036;
	setp.leu.f32 	%p1712, %f1, %f1349;
	add.s32 	%r3037, %r9734, 434;
	cvt.rn.f32.s32 	%f1350, %r3037;
	setp.gt.f32 	%p1713, %f1, %f1350;
	selp.b32 	%r3038, 3, 2, %p1713;
	selp.b32 	%r3039, 0, %r3038, %p1712;
	add.s32 	%r3040, %r9734, 432;
	cvt.rn.f32.s32 	%f1351, %r3040;
	setp.gt.f32 	%p1714, %f1, %f1351;
	and.pred  	%p1715, %p1712, %p1714;
	selp.u32 	%r3041, 1, 0, %p1715;
	add.s32 	%r3042, %r3039, %r3041;
	add.s32 	%r3043, %r9734, 437;
	cvt.rn.f32.s32 	%f1352, %r3043;
	setp.leu.f32 	%p1716, %f1, %f1352;
	add.s32 	%r3044, %r9734, 438;
	cvt.rn.f32.s32 	%f1353, %r3044;
	setp.gt.f32 	%p1717, %f1, %f1353;
	add.s32 	%r3045, %r9734, 436;
	cvt.rn.f32.s32 	%f1354, %r3045;
	setp.gt.f32 	%p1718, %f1, %f1354;
	and.pred  	%p1719, %p1716, %p1718;
	selp.u32 	%r3046, 1, 0, %p1719;
	add.s32 	%r3047, %r9734, 441;
	cvt.rn.f32.s32 	%f1355, %r3047;
	setp.leu.f32 	%p1720, %f1, %f1355;
	add.s32 	%r3048, %r9734, 442;
	cvt.rn.f32.s32 	%f1356, %r3048;
	setp.gt.f32 	%p1721, %f1, %f1356;
	selp.b32 	%r3049, 3, 2, %p1721;
	selp.b32 	%r3050, 0, %r3049, %p1720;
	add.s32 	%r3051, %r9734, 440;
	cvt.rn.f32.s32 	%f1357, %r3051;
	setp.gt.f32 	%p1722, %f1, %f1357;
	and.pred  	%p1723, %p1720, %p1722;
	selp.u32 	%r3052, 1, 0, %p1723;
	add.s32 	%r3053, %r3050, %r3052;
	add.s32 	%r3054, %r9734, 445;
	cvt.rn.f32.s32 	%f1358, %r3054;
	setp.leu.f32 	%p1724, %f1, %f1358;
	add.s32 	%r3055, %r9734, 446;
	cvt.rn.f32.s32 	%f1359, %r3055;
	setp.gt.f32 	%p1725, %f1, %f1359;
	add.s32 	%r3056, %r9734, 444;
	cvt.rn.f32.s32 	%f1360, %r3056;
	setp.gt.f32 	%p1726, %f1, %f1360;
	and.pred  	%p1727, %p1724, %p1726;
	selp.u32 	%r3057, 1, 0, %p1727;
	add.s32 	%r3058, %r9734, 449;
	cvt.rn.f32.s32 	%f1361, %r3058;
	setp.leu.f32 	%p1728, %f1, %f1361;
	add.s32 	%r3059, %r9734, 450;
	cvt.rn.f32.s32 	%f1362, %r3059;
	setp.gt.f32 	%p1729, %f1, %f1362;
	selp.b32 	%r3060, 3, 2, %p1729;
	selp.b32 	%r3061, 0, %r3060, %p1728;
	add.s32 	%r3062, %r9734, 448;
	cvt.rn.f32.s32 	%f1363, %r3062;
	setp.gt.f32 	%p1730, %f1, %f1363;
	and.pred  	%p1731, %p1728, %p1730;
	selp.u32 	%r3063, 1, 0, %p1731;
	add.s32 	%r3064, %r3061, %r3063;
	add.s32 	%r3065, %r9734, 453;
	cvt.rn.f32.s32 	%f1364, %r3065;
	setp.leu.f32 	%p1732, %f1, %f1364;
	add.s32 	%r3066, %r9734, 454;
	cvt.rn.f32.s32 	%f1365, %r3066;
	setp.gt.f32 	%p1733, %f1, %f1365;
	add.s32 	%r3067, %r9734, 452;
	cvt.rn.f32.s32 	%f1366, %r3067;
	setp.gt.f32 	%p1734, %f1, %f1366;
	and.pred  	%p1735, %p1732, %p1734;
	selp.u32 	%r3068, 1, 0, %p1735;
	add.s32 	%r3069, %r9734, 457;
	cvt.rn.f32.s32 	%f1367, %r3069;
	setp.leu.f32 	%p1736, %f1, %f1367;
	add.s32 	%r3070, %r9734, 458;
	cvt.rn.f32.s32 	%f1368, %r3070;
	setp.gt.f32 	%p1737, %f1, %f1368;
	selp.b32 	%r3071, 3, 2, %p1737;
	selp.b32 	%r3072, 0, %r3071, %p1736;
	add.s32 	%r3073, %r9734, 456;
	cvt.rn.f32.s32 	%f1369, %r3073;
	setp.gt.f32 	%p1738, %f1, %f1369;
	and.pred  	%p1739, %p1736, %p1738;
	selp.u32 	%r3074, 1, 0, %p1739;
	add.s32 	%r3075, %r3072, %r3074;
	add.s32 	%r3076, %r9734, 461;
	cvt.rn.f32.s32 	%f1370, %r3076;
	setp.leu.f32 	%p1740, %f1, %f1370;
	add.s32 	%r3077, %r9734, 462;
	cvt.rn.f32.s32 	%f1371, %r3077;
	setp.gt.f32 	%p1741, %f1, %f1371;
	add.s32 	%r3078, %r9734, 460;
	cvt.rn.f32.s32 	%f1372, %r3078;
	setp.gt.f32 	%p1742, %f1, %f1372;
	and.pred  	%p1743, %p1740, %p1742;
	selp.u32 	%r3079, 1, 0, %p1743;
	add.s32 	%r3080, %r9734, 465;
	cvt.rn.f32.s32 	%f1373, %r3080;
	setp.leu.f32 	%p1744, %f1, %f1373;
	add.s32 	%r3081, %r9734, 466;
	cvt.rn.f32.s32 	%f1374, %r3081;
	setp.gt.f32 	%p1745, %f1, %f1374;
	selp.b32 	%r3082, 3, 2, %p1745;
	selp.b32 	%r3083, 0, %r3082, %p1744;
	add.s32 	%r3084, %r9734, 464;
	cvt.rn.f32.s32 	%f1375, %r3084;
	setp.gt.f32 	%p1746, %f1, %f1375;
	and.pred  	%p1747, %p1744, %p1746;
	selp.u32 	%r3085, 1, 0, %p1747;
	add.s32 	%r3086, %r3083, %r3085;
	add.s32 	%r3087, %r9734, 469;
	cvt.rn.f32.s32 	%f1376, %r3087;
	setp.leu.f32 	%p1748, %f1, %f1376;
	add.s32 	%r3088, %r9734, 470;
	cvt.rn.f32.s32 	%f1377, %r3088;
	setp.gt.f32 	%p1749, %f1, %f1377;
	add.s32 	%r3089, %r9734, 468;
	cvt.rn.f32.s32 	%f1378, %r3089;
	setp.gt.f32 	%p1750, %f1, %f1378;
	and.pred  	%p1751, %p1748, %p1750;
	selp.u32 	%r3090, 1, 0, %p1751;
	add.s32 	%r3091, %r9734, 473;
	cvt.rn.f32.s32 	%f1379, %r3091;
	setp.leu.f32 	%p1752, %f1, %f1379;
	add.s32 	%r3092, %r9734, 474;
	cvt.rn.f32.s32 	%f1380, %r3092;
	setp.gt.f32 	%p1753, %f1, %f1380;
	selp.b32 	%r3093, 3, 2, %p1753;
	selp.b32 	%r3094, 0, %r3093, %p1752;
	add.s32 	%r3095, %r9734, 472;
	cvt.rn.f32.s32 	%f1381, %r3095;
	setp.gt.f32 	%p1754, %f1, %f1381;
	and.pred  	%p1755, %p1752, %p1754;
	selp.u32 	%r3096, 1, 0, %p1755;
	add.s32 	%r3097, %r3094, %r3096;
	add.s32 	%r3098, %r9734, 477;
	cvt.rn.f32.s32 	%f1382, %r3098;
	setp.leu.f32 	%p1756, %f1, %f1382;
	add.s32 	%r3099, %r9734, 478;
	cvt.rn.f32.s32 	%f1383, %r3099;
	setp.gt.f32 	%p1757, %f1, %f1383;
	add.s32 	%r3100, %r9734, 476;
	cvt.rn.f32.s32 	%f1384, %r3100;
	setp.gt.f32 	%p1758, %f1, %f1384;
	and.pred  	%p1759, %p1756, %p1758;
	selp.u32 	%r3101, 1, 0, %p1759;
	add.s32 	%r3102, %r9734, 481;
	cvt.rn.f32.s32 	%f1385, %r3102;
	setp.leu.f32 	%p1760, %f1, %f1385;
	add.s32 	%r3103, %r9734, 482;
	cvt.rn.f32.s32 	%f1386, %r3103;
	setp.gt.f32 	%p1761, %f1, %f1386;
	selp.b32 	%r3104, 3, 2, %p1761;
	selp.b32 	%r3105, 0, %r3104, %p1760;
	add.s32 	%r3106, %r9734, 480;
	cvt.rn.f32.s32 	%f1387, %r3106;
	setp.gt.f32 	%p1762, %f1, %f1387;
	and.pred  	%p1763, %p1760, %p1762;
	selp.u32 	%r3107, 1, 0, %p1763;
	add.s32 	%r3108, %r3105, %r3107;
	add.s32 	%r3109, %r9734, 485;
	cvt.rn.f32.s32 	%f1388, %r3109;
	setp.leu.f32 	%p1764, %f1, %f1388;
	add.s32 	%r3110, %r9734, 486;
	cvt.rn.f32.s32 	%f1389, %r3110;
	setp.gt.f32 	%p1765, %f1, %f1389;
	add.s32 	%r3111, %r9734, 484;
	cvt.rn.f32.s32 	%f1390, %r3111;
	setp.gt.f32 	%p1766, %f1, %f1390;
	and.pred  	%p1767, %p1764, %p1766;
	selp.u32 	%r3112, 1, 0, %p1767;
	add.s32 	%r3113, %r9734, 489;
	cvt.rn.f32.s32 	%f1391, %r3113;
	setp.leu.f32 	%p1768, %f1, %f1391;
	add.s32 	%r3114, %r9734, 490;
	cvt.rn.f32.s32 	%f1392, %r3114;
	setp.gt.f32 	%p1769, %f1, %f1392;
	selp.b32 	%r3115, 3, 2, %p1769;
	selp.b32 	%r3116, 0, %r3115, %p1768;
	add.s32 	%r3117, %r9734, 488;
	cvt.rn.f32.s32 	%f1393, %r3117;
	setp.gt.f32 	%p1770, %f1, %f1393;
	and.pred  	%p1771, %p1768, %p1770;
	selp.u32 	%r3118, 1, 0, %p1771;
	add.s32 	%r3119, %r3116, %r3118;
	add.s32 	%r3120, %r9734, 493;
	cvt.rn.f32.s32 	%f1394, %r3120;
	setp.leu.f32 	%p1772, %f1, %f1394;
	add.s32 	%r3121, %r9734, 494;
	cvt.rn.f32.s32 	%f1395, %r3121;
	setp.gt.f32 	%p1773, %f1, %f1395;
	add.s32 	%r3122, %r9734, 492;
	cvt.rn.f32.s32 	%f1396, %r3122;
	setp.gt.f32 	%p1774, %f1, %f1396;
	and.pred  	%p1775, %p1772, %p1774;
	selp.u32 	%r3123, 1, 0, %p1775;
	add.s32 	%r3124, %r9734, 497;
	cvt.rn.f32.s32 	%f1397, %r3124;
	setp.leu.f32 	%p1776, %f1, %f1397;
	add.s32 	%r3125, %r9734, 498;
	cvt.rn.f32.s32 	%f1398, %r3125;
	setp.gt.f32 	%p1777, %f1, %f1398;
	selp.b32 	%r3126, 3, 2, %p1777;
	selp.b32 	%r3127, 0, %r3126, %p1776;
	add.s32 	%r3128, %r9734, 496;
	cvt.rn.f32.s32 	%f1399, %r3128;
	setp.gt.f32 	%p1778, %f1, %f1399;
	and.pred  	%p1779, %p1776, %p1778;
	selp.u32 	%r3129, 1, 0, %p1779;
	add.s32 	%r3130, %r3127, %r3129;
	add.s32 	%r3131, %r9734, 501;
	cvt.rn.f32.s32 	%f1400, %r3131;
	setp.leu.f32 	%p1780, %f1, %f1400;
	add.s32 	%r3132, %r9734, 502;
	cvt.rn.f32.s32 	%f1401, %r3132;
	setp.gt.f32 	%p1781, %f1, %f1401;
	add.s32 	%r3133, %r9734, 500;
	cvt.rn.f32.s32 	%f1402, %r3133;
	setp.gt.f32 	%p1782, %f1, %f1402;
	and.pred  	%p1783, %p1780, %p1782;
	selp.u32 	%r3134, 1, 0, %p1783;
	add.s32 	%r3135, %r9734, 505;
	cvt.rn.f32.s32 	%f1403, %r3135;
	setp.leu.f32 	%p1784, %f1, %f1403;
	add.s32 	%r3136, %r9734, 506;
	cvt.rn.f32.s32 	%f1404, %r3136;
	setp.gt.f32 	%p1785, %f1, %f1404;
	selp.b32 	%r3137, 3, 2, %p1785;
	selp.b32 	%r3138, 0, %r3137, %p1784;
	add.s32 	%r3139, %r9734, 504;
	cvt.rn.f32.s32 	%f1405, %r3139;
	setp.gt.f32 	%p1786, %f1, %f1405;
	and.pred  	%p1787, %p1784, %p1786;
	selp.u32 	%r3140, 1, 0, %p1787;
	add.s32 	%r3141, %r3138, %r3140;
	add.s32 	%r3142, %r9734, 509;
	cvt.rn.f32.s32 	%f1406, %r3142;
	setp.leu.f32 	%p1788, %f1, %f1406;
	add.s32 	%r3143, %r9734, 510;
	cvt.rn.f32.s32 	%f1407, %r3143;
	setp.gt.f32 	%p1789, %f1, %f1407;
	add.s32 	%r3144, %r9734, 508;
	cvt.rn.f32.s32 	%f1408, %r3144;
	setp.gt.f32 	%p1790, %f1, %f1408;
	and.pred  	%p1791, %p1788, %p1790;
	selp.u32 	%r3145, 1, 0, %p1791;
	add.s32 	%r3146, %r9734, 513;
	cvt.rn.f32.s32 	%f1409, %r3146;
	setp.leu.f32 	%p1792, %f1, %f1409;
	add.s32 	%r3147, %r9734, 514;
	cvt.rn.f32.s32 	%f1410, %r3147;
	setp.gt.f32 	%p1793, %f1, %f1410;
	selp.b32 	%r3148, 3, 2, %p1793;
	selp.b32 	%r3149, 0, %r3148, %p1792;
	add.s32 	%r3150, %r9734, 512;
	cvt.rn.f32.s32 	%f1411, %r3150;
	setp.gt.f32 	%p1794, %f1, %f1411;
	and.pred  	%p1795, %p1792, %p1794;
	selp.u32 	%r3151, 1, 0, %p1795;
	add.s32 	%r3152, %r3149, %r3151;
	add.s32 	%r3153, %r9734, 517;
	cvt.rn.f32.s32 	%f1412, %r3153;
	setp.leu.f32 	%p1796, %f1, %f1412;
	add.s32 	%r3154, %r9734, 518;
	cvt.rn.f32.s32 	%f1413, %r3154;
	setp.gt.f32 	%p1797, %f1, %f1413;
	add.s32 	%r3155, %r9734, 516;
	cvt.rn.f32.s32 	%f1414, %r3155;
	setp.gt.f32 	%p1798, %f1, %f1414;
	and.pred  	%p1799, %p1796, %p1798;
	selp.u32 	%r3156, 1, 0, %p1799;
	add.s32 	%r3157, %r9734, 521;
	cvt.rn.f32.s32 	%f1415, %r3157;
	setp.leu.f32 	%p1800, %f1, %f1415;
	add.s32 	%r3158, %r9734, 522;
	cvt.rn.f32.s32 	%f1416, %r3158;
	setp.gt.f32 	%p1801, %f1, %f1416;
	selp.b32 	%r3159, 3, 2, %p1801;
	selp.b32 	%r3160, 0, %r3159, %p1800;
	add.s32 	%r3161, %r9734, 520;
	cvt.rn.f32.s32 	%f1417, %r3161;
	setp.gt.f32 	%p1802, %f1, %f1417;
	and.pred  	%p1803, %p1800, %p1802;
	selp.u32 	%r3162, 1, 0, %p1803;
	add.s32 	%r3163, %r3160, %r3162;
	add.s32 	%r3164, %r9734, 525;
	cvt.rn.f32.s32 	%f1418, %r3164;
	setp.leu.f32 	%p1804, %f1, %f1418;
	add.s32 	%r3165, %r9734, 526;
	cvt.rn.f32.s32 	%f1419, %r3165;
	setp.gt.f32 	%p1805, %f1, %f1419;
	add.s32 	%r3166, %r9734, 524;
	cvt.rn.f32.s32 	%f1420, %r3166;
	setp.gt.f32 	%p1806, %f1, %f1420;
	and.pred  	%p1807, %p1804, %p1806;
	selp.u32 	%r3167, 1, 0, %p1807;
	add.s32 	%r3168, %r9734, 529;
	cvt.rn.f32.s32 	%f1421, %r3168;
	setp.leu.f32 	%p1808, %f1, %f1421;
	add.s32 	%r3169, %r9734, 530;
	cvt.rn.f32.s32 	%f1422, %r3169;
	setp.gt.f32 	%p1809, %f1, %f1422;
	selp.b32 	%r3170, 3, 2, %p1809;
	selp.b32 	%r3171, 0, %r3170, %p1808;
	add.s32 	%r3172, %r9734, 528;
	cvt.rn.f32.s32 	%f1423, %r3172;
	setp.gt.f32 	%p1810, %f1, %f1423;
	and.pred  	%p1811, %p1808, %p1810;
	selp.u32 	%r3173, 1, 0, %p1811;
	add.s32 	%r3174, %r3171, %r3173;
	add.s32 	%r3175, %r9734, 533;
	cvt.rn.f32.s32 	%f1424, %r3175;
	setp.leu.f32 	%p1812, %f1, %f1424;
	add.s32 	%r3176, %r9734, 534;
	cvt.rn.f32.s32 	%f1425, %r3176;
	setp.gt.f32 	%p1813, %f1, %f1425;
	add.s32 	%r3177, %r9734, 532;
	cvt.rn.f32.s32 	%f1426, %r3177;
	setp.gt.f32 	%p1814, %f1, %f1426;
	and.pred  	%p1815, %p1812, %p1814;
	selp.u32 	%r3178, 1, 0, %p1815;
	add.s32 	%r3179, %r9734, 537;
	cvt.rn.f32.s32 	%f1427, %r3179;
	setp.leu.f32 	%p1816, %f1, %f1427;
	add.s32 	%r3180, %r9734, 538;
	cvt.rn.f32.s32 	%f1428, %r3180;
	setp.gt.f32 	%p1817, %f1, %f1428;
	selp.b32 	%r3181, 3, 2, %p1817;
	selp.b32 	%r3182, 0, %r3181, %p1816;
	add.s32 	%r3183, %r9734, 536;
	cvt.rn.f32.s32 	%f1429, %r3183;
	setp.gt.f32 	%p1818, %f1, %f1429;
	and.pred  	%p1819, %p1816, %p1818;
	selp.u32 	%r3184, 1, 0, %p1819;
	add.s32 	%r3185, %r3182, %r3184;
	add.s32 	%r3186, %r9734, 541;
	cvt.rn.f32.s32 	%f1430, %r3186;
	setp.leu.f32 	%p1820, %f1, %f1430;
	add.s32 	%r3187, %r9734, 542;
	cvt.rn.f32.s32 	%f1431, %r3187;
	setp.gt.f32 	%p1821, %f1, %f1431;
	add.s32 	%r3188, %r9734, 540;
	cvt.rn.f32.s32 	%f1432, %r3188;
	setp.gt.f32 	%p1822, %f1, %f1432;
	and.pred  	%p1823, %p1820, %p1822;
	selp.u32 	%r3189, 1, 0, %p1823;
	add.s32 	%r3190, %r9734, 545;
	cvt.rn.f32.s32 	%f1433, %r3190;
	setp.leu.f32 	%p1824, %f1, %f1433;
	add.s32 	%r3191, %r9734, 546;
	cvt.rn.f32.s32 	%f1434, %r3191;
	setp.gt.f32 	%p1825, %f1, %f1434;
	selp.b32 	%r3192, 3, 2, %p1825;
	selp.b32 	%r3193, 0, %r3192, %p1824;
	add.s32 	%r3194, %r9734, 544;
	cvt.rn.f32.s32 	%f1435, %r3194;
	setp.gt.f32 	%p1826, %f1, %f1435;
	and.pred  	%p1827, %p1824, %p1826;
	selp.u32 	%r3195, 1, 0, %p1827;
	add.s32 	%r3196, %r3193, %r3195;
	add.s32 	%r3197, %r9734, 549;
	cvt.rn.f32.s32 	%f1436, %r3197;
	setp.leu.f32 	%p1828, %f1, %f1436;
	add.s32 	%r3198, %r9734, 550;
	cvt.rn.f32.s32 	%f1437, %r3198;
	setp.gt.f32 	%p1829, %f1, %f1437;
	add.s32 	%r3199, %r9734, 548;
	cvt.rn.f32.s32 	%f1438, %r3199;
	setp.gt.f32 	%p1830, %f1, %f1438;
	and.pred  	%p1831, %p1828, %p1830;
	selp.u32 	%r3200, 1, 0, %p1831;
	add.s32 	%r3201, %r9734, 553;
	cvt.rn.f32.s32 	%f1439, %r3201;
	setp.leu.f32 	%p1832, %f1, %f1439;
	add.s32 	%r3202, %r9734, 554;
	cvt.rn.f32.s32 	%f1440, %r3202;
	setp.gt.f32 	%p1833, %f1, %f1440;
	selp.b32 	%r3203, 3, 2, %p1833;
	selp.b32 	%r3204, 0, %r3203, %p1832;
	add.s32 	%r3205, %r9734, 552;
	cvt.rn.f32.s32 	%f1441, %r3205;
	setp.gt.f32 	%p1834, %f1, %f1441;
	and.pred  	%p1835, %p1832, %p1834;
	selp.u32 	%r3206, 1, 0, %p1835;
	add.s32 	%r3207, %r3204, %r3206;
	add.s32 	%r3208, %r9734, 557;
	cvt.rn.f32.s32 	%f1442, %r3208;
	setp.leu.f32 	%p1836, %f1, %f1442;
	add.s32 	%r3209, %r9734, 558;
	cvt.rn.f32.s32 	%f1443, %r3209;
	setp.gt.f32 	%p1837, %f1, %f1443;
	add.s32 	%r3210, %r9734, 556;
	cvt.rn.f32.s32 	%f1444, %r3210;
	setp.gt.f32 	%p1838, %f1, %f1444;
	and.pred  	%p1839, %p1836, %p1838;
	selp.u32 	%r3211, 1, 0, %p1839;
	add.s32 	%r3212, %r9734, 561;
	cvt.rn.f32.s32 	%f1445, %r3212;
	setp.leu.f32 	%p1840, %f1, %f1445;
	add.s32 	%r3213, %r9734, 562;
	cvt.rn.f32.s32 	%f1446, %r3213;
	setp.gt.f32 	%p1841, %f1, %f1446;
	selp.b32 	%r3214, 3, 2, %p1841;
	selp.b32 	%r3215, 0, %r3214, %p1840;
	add.s32 	%r3216, %r9734, 560;
	cvt.rn.f32.s32 	%f1447, %r3216;
	setp.gt.f32 	%p1842, %f1, %f1447;
	and.pred  	%p1843, %p1840, %p1842;
	selp.u32 	%r3217, 1, 0, %p1843;
	add.s32 	%r3218, %r3215, %r3217;
	add.s32 	%r3219, %r9734, 565;
	cvt.rn.f32.s32 	%f1448, %r3219;
	setp.leu.f32 	%p1844, %f1, %f1448;
	add.s32 	%r3220, %r9734, 566;
	cvt.rn.f32.s32 	%f1449, %r3220;
	setp.gt.f32 	%p1845, %f1, %f1449;
	add.s32 	%r3221, %r9734, 564;
	cvt.rn.f32.s32 	%f1450, %r3221;
	setp.gt.f32 	%p1846, %f1, %f1450;
	and.pred  	%p1847, %p1844, %p1846;
	selp.u32 	%r3222, 1, 0, %p1847;
	add.s32 	%r3223, %r9734, 569;
	cvt.rn.f32.s32 	%f1451, %r3223;
	setp.leu.f32 	%p1848, %f1, %f1451;
	add.s32 	%r3224, %r9734, 570;
	cvt.rn.f32.s32 	%f1452, %r3224;
	setp.gt.f32 	%p1849, %f1, %f1452;
	selp.b32 	%r3225, 3, 2, %p1849;
	selp.b32 	%r3226, 0, %r3225, %p1848;
	add.s32 	%r3227, %r9734, 568;
	cvt.rn.f32.s32 	%f1453, %r3227;
	setp.gt.f32 	%p1850, %f1, %f1453;
	and.pred  	%p1851, %p1848, %p1850;
	selp.u32 	%r3228, 1, 0, %p1851;
	add.s32 	%r3229, %r3226, %r3228;
	add.s32 	%r3230, %r9734, 573;
	cvt.rn.f32.s32 	%f1454, %r3230;
	setp.leu.f32 	%p1852, %f1, %f1454;
	add.s32 	%r3231, %r9734, 574;
	cvt.rn.f32.s32 	%f1455, %r3231;
	setp.gt.f32 	%p1853, %f1, %f1455;
	add.s32 	%r3232, %r9734, 572;
	cvt.rn.f32.s32 	%f1456, %r3232;
	setp.gt.f32 	%p1854, %f1, %f1456;
	and.pred  	%p1855, %p1852, %p1854;
	selp.u32 	%r3233, 1, 0, %p1855;
	add.s32 	%r3234, %r9734, 577;
	cvt.rn.f32.s32 	%f1457, %r3234;
	setp.leu.f32 	%p1856, %f1, %f1457;
	add.s32 	%r3235, %r9734, 578;
	cvt.rn.f32.s32 	%f1458, %r3235;
	setp.gt.f32 	%p1857, %f1, %f1458;
	selp.b32 	%r3236, 3, 2, %p1857;
	selp.b32 	%r3237, 0, %r3236, %p1856;
	add.s32 	%r3238, %r9734, 576;
	cvt.rn.f32.s32 	%f1459, %r3238;
	setp.gt.f32 	%p1858, %f1, %f1459;
	and.pred  	%p1859, %p1856, %p1858;
	selp.u32 	%r3239, 1, 0, %p1859;
	add.s32 	%r3240, %r3237, %r3239;
	add.s32 	%r3241, %r9734, 581;
	cvt.rn.f32.s32 	%f1460, %r3241;
	setp.leu.f32 	%p1860, %f1, %f1460;
	add.s32 	%r3242, %r9734, 582;
	cvt.rn.f32.s32 	%f1461, %r3242;
	setp.gt.f32 	%p1861, %f1, %f1461;
	add.s32 	%r3243, %r9734, 580;
	cvt.rn.f32.s32 	%f1462, %r3243;
	setp.gt.f32 	%p1862, %f1, %f1462;
	and.pred  	%p1863, %p1860, %p1862;
	selp.u32 	%r3244, 1, 0, %p1863;
	add.s32 	%r3245, %r9734, 585;
	cvt.rn.f32.s32 	%f1463, %r3245;
	setp.leu.f32 	%p1864, %f1, %f1463;
	add.s32 	%r3246, %r9734, 586;
	cvt.rn.f32.s32 	%f1464, %r3246;
	setp.gt.f32 	%p1865, %f1, %f1464;
	selp.b32 	%r3247, 3, 2, %p1865;
	selp.b32 	%r3248, 0, %r3247, %p1864;
	add.s32 	%r3249, %r9734, 584;
	cvt.rn.f32.s32 	%f1465, %r3249;
	setp.gt.f32 	%p1866, %f1, %f1465;
	and.pred  	%p1867, %p1864, %p1866;
	selp.u32 	%r3250, 1, 0, %p1867;
	add.s32 	%r3251, %r3248, %r3250;
	add.s32 	%r3252, %r9734, 589;
	cvt.rn.f32.s32 	%f1466, %r3252;
	setp.leu.f32 	%p1868, %f1, %f1466;
	add.s32 	%r3253, %r9734, 590;
	cvt.rn.f32.s32 	%f1467, %r3253;
	setp.gt.f32 	%p1869, %f1, %f1467;
	add.s32 	%r3254, %r9734, 588;
	cvt.rn.f32.s32 	%f1468, %r3254;
	setp.gt.f32 	%p1870, %f1, %f1468;
	and.pred  	%p1871, %p1868, %p1870;
	selp.u32 	%r3255, 1, 0, %p1871;
	add.s32 	%r3256, %r9734, 593;
	cvt.rn.f32.s32 	%f1469, %r3256;
	setp.leu.f32 	%p1872, %f1, %f1469;
	add.s32 	%r3257, %r9734, 594;
	cvt.rn.f32.s32 	%f1470, %r3257;
	setp.gt.f32 	%p1873, %f1, %f1470;
	selp.b32 	%r3258, 3, 2, %p1873;
	selp.b32 	%r3259, 0, %r3258, %p1872;
	add.s32 	%r3260, %r9734, 592;
	cvt.rn.f32.s32 	%f1471, %r3260;
	setp.gt.f32 	%p1874, %f1, %f1471;
	and.pred  	%p1875, %p1872, %p1874;
	selp.u32 	%r3261, 1, 0, %p1875;
	add.s32 	%r3262, %r3259, %r3261;
	add.s32 	%r3263, %r9734, 597;
	cvt.rn.f32.s32 	%f1472, %r3263;
	setp.leu.f32 	%p1876, %f1, %f1472;
	add.s32 	%r3264, %r9734, 598;
	cvt.rn.f32.s32 	%f1473, %r3264;
	setp.gt.f32 	%p1877, %f1, %f1473;
	add.s32 	%r3265, %r9734, 596;
	cvt.rn.f32.s32 	%f1474, %r3265;
	setp.gt.f32 	%p1878, %f1, %f1474;
	and.pred  	%p1879, %p1876, %p1878;
	selp.u32 	%r3266, 1, 0, %p1879;
	add.s32 	%r3267, %r9734, 601;
	cvt.rn.f32.s32 	%f1475, %r3267;
	setp.leu.f32 	%p1880, %f1, %f1475;
	add.s32 	%r3268, %r9734, 602;
	cvt.rn.f32.s32 	%f1476, %r3268;
	setp.gt.f32 	%p1881, %f1, %f1476;
	selp.b32 	%r3269, 3, 2, %p1881;
	selp.b32 	%r3270, 0, %r3269, %p1880;
	add.s32 	%r3271, %r9734, 600;
	cvt.rn.f32.s32 	%f1477, %r3271;
	setp.gt.f32 	%p1882, %f1, %f1477;
	and.pred  	%p1883, %p1880, %p1882;
	selp.u32 	%r3272, 1, 0, %p1883;
	add.s32 	%r3273, %r3270, %r3272;
	add.s32 	%r3274, %r9734, 605;
	cvt.rn.f32.s32 	%f1478, %r3274;
	setp.leu.f32 	%p1884, %f1, %f1478;
	add.s32 	%r3275, %r9734, 606;
	cvt.rn.f32.s32 	%f1479, %r3275;
	setp.gt.f32 	%p1885, %f1, %f1479;
	add.s32 	%r3276, %r9734, 604;
	cvt.rn.f32.s32 	%f1480, %r3276;
	setp.gt.f32 	%p1886, %f1, %f1480;
	and.pred  	%p1887, %p1884, %p1886;
	selp.u32 	%r3277, 1, 0, %p1887;
	add.s32 	%r3278, %r9734, 609;
	cvt.rn.f32.s32 	%f1481, %r3278;
	setp.leu.f32 	%p1888, %f1, %f1481;
	add.s32 	%r3279, %r9734, 610;
	cvt.rn.f32.s32 	%f1482, %r3279;
	setp.gt.f32 	%p1889, %f1, %f1482;
	selp.b32 	%r3280, 3, 2, %p1889;
	selp.b32 	%r3281, 0, %r3280, %p1888;
	add.s32 	%r3282, %r9734, 608;
	cvt.rn.f32.s32 	%f1483, %r3282;
	setp.gt.f32 	%p1890, %f1, %f1483;
	and.pred  	%p1891, %p1888, %p1890;
	selp.u32 	%r3283, 1, 0, %p1891;
	add.s32 	%r3284, %r3281, %r3283;
	add.s32 	%r3285, %r9734, 613;
	cvt.rn.f32.s32 	%f1484, %r3285;
	setp.leu.f32 	%p1892, %f1, %f1484;
	add.s32 	%r3286, %r9734, 614;
	cvt.rn.f32.s32 	%f1485, %r3286;
	setp.gt.f32 	%p1893, %f1, %f1485;
	add.s32 	%r3287, %r9734, 612;
	cvt.rn.f32.s32 	%f1486, %r3287;
	setp.gt.f32 	%p1894, %f1, %f1486;
	and.pred  	%p1895, %p1892, %p1894;
	selp.u32 	%r3288, 1, 0, %p1895;
	add.s32 	%r3289, %r9734, 617;
	cvt.rn.f32.s32 	%f1487, %r3289;
	setp.leu.f32 	%p1896, %f1, %f1487;
	add.s32 	%r3290, %r9734, 618;
	cvt.rn.f32.s32 	%f1488, %r3290;
	setp.gt.f32 	%p1897, %f1, %f1488;
	selp.b32 	%r3291, 3, 2, %p1897;
	selp.b32 	%r3292, 0, %r3291, %p1896;
	add.s32 	%r3293, %r9734, 616;
	cvt.rn.f32.s32 	%f1489, %r3293;
	setp.gt.f32 	%p1898, %f1, %f1489;
	and.pred  	%p1899, %p1896, %p1898;
	selp.u32 	%r3294, 1, 0, %p1899;
	add.s32 	%r3295, %r3292, %r3294;
	add.s32 	%r3296, %r9734, 621;
	cvt.rn.f32.s32 	%f1490, %r3296;
	setp.leu.f32 	%p1900, %f1, %f1490;
	add.s32 	%r3297, %r9734, 622;
	cvt.rn.f32.s32 	%f1491, %r3297;
	setp.gt.f32 	%p1901, %f1, %f1491;
	add.s32 	%r3298, %r9734, 620;
	cvt.rn.f32.s32 	%f1492, %r3298;
	setp.gt.f32 	%p1902, %f1, %f1492;
	and.pred  	%p1903, %p1900, %p1902;
	selp.u32 	%r3299, 1, 0, %p1903;
	add.s32 	%r3300, %r9734, 625;
	cvt.rn.f32.s32 	%f1493, %r3300;
	setp.leu.f32 	%p1904, %f1, %f1493;
	add.s32 	%r3301, %r9734, 626;
	cvt.rn.f32.s32 	%f1494, %r3301;
	setp.gt.f32 	%p1905, %f1, %f1494;
	selp.b32 	%r3302, 3, 2, %p1905;
	selp.b32 	%r3303, 0, %r3302, %p1904;
	add.s32 	%r3304, %r9734, 624;
	cvt.rn.f32.s32 	%f1495, %r3304;
	setp.gt.f32 	%p1906, %f1, %f1495;
	and.pred  	%p1907, %p1904, %p1906;
	selp.u32 	%r3305, 1, 0, %p1907;
	add.s32 	%r3306, %r3303, %r3305;
	add.s32 	%r3307, %r9734, 629;
	cvt.rn.f32.s32 	%f1496, %r3307;
	setp.leu.f32 	%p1908, %f1, %f1496;
	add.s32 	%r3308, %r9734, 630;
	cvt.rn.f32.s32 	%f1497, %r3308;
	setp.gt.f32 	%p1909, %f1, %f1497;
	add.s32 	%r3309, %r9734, 628;
	cvt.rn.f32.s32 	%f1498, %r3309;
	setp.gt.f32 	%p1910, %f1, %f1498;
	and.pred  	%p1911, %p1908, %p1910;
	selp.u32 	%r3310, 1, 0, %p1911;
	add.s32 	%r3311, %r9734, 633;
	cvt.rn.f32.s32 	%f1499, %r3311;
	setp.leu.f32 	%p1912, %f1, %f1499;
	add.s32 	%r3312, %r9734, 634;
	cvt.rn.f32.s32 	%f1500, %r3312;
	setp.gt.f32 	%p1913, %f1, %f1500;
	selp.b32 	%r3313, 3, 2, %p1913;
	selp.b32 	%r3314, 0, %r3313, %p1912;
	add.s32 	%r3315, %r9734, 632;
	cvt.rn.f32.s32 	%f1501, %r3315;
	setp.gt.f32 	%p1914, %f1, %f1501;
	and.pred  	%p1915, %p1912, %p1914;
	selp.u32 	%r3316, 1, 0, %p1915;
	add.s32 	%r3317, %r3314, %r3316;
	add.s32 	%r3318, %r9734, 637;
	cvt.rn.f32.s32 	%f1502, %r3318;
	setp.leu.f32 	%p1916, %f1, %f1502;
	add.s32 	%r3319, %r9734, 638;
	cvt.rn.f32.s32 	%f1503, %r3319;
	setp.gt.f32 	%p1917, %f1, %f1503;
	add.s32 	%r3320, %r9734, 636;
	cvt.rn.f32.s32 	%f1504, %r3320;
	setp.gt.f32 	%p1918, %f1, %f1504;
	and.pred  	%p1919, %p1916, %p1918;
	selp.u32 	%r3321, 1, 0, %p1919;
	add.s32 	%r3322, %r9734, 641;
	cvt.rn.f32.s32 	%f1505, %r3322;
	setp.leu.f32 	%p1920, %f1, %f1505;
	add.s32 	%r3323, %r9734, 642;
	cvt.rn.f32.s32 	%f1506, %r3323;
	setp.gt.f32 	%p1921, %f1, %f1506;
	selp.b32 	%r3324, 3, 2, %p1921;
	selp.b32 	%r3325, 0, %r3324, %p1920;
	add.s32 	%r3326, %r9734, 640;
	cvt.rn.f32.s32 	%f1507, %r3326;
	setp.gt.f32 	%p1922, %f1, %f1507;
	and.pred  	%p1923, %p1920, %p1922;
	selp.u32 	%r3327, 1, 0, %p1923;
	add.s32 	%r3328, %r3325, %r3327;
	add.s32 	%r3329, %r9734, 645;
	cvt.rn.f32.s32 	%f1508, %r3329;
	setp.leu.f32 	%p1924, %f1, %f1508;
	add.s32 	%r3330, %r9734, 646;
	cvt.rn.f32.s32 	%f1509, %r3330;
	setp.gt.f32 	%p1925, %f1, %f1509;
	add.s32 	%r3331, %r9734, 644;
	cvt.rn.f32.s32 	%f1510, %r3331;
	setp.gt.f32 	%p1926, %f1, %f1510;
	and.pred  	%p1927, %p1924, %p1926;
	selp.u32 	%r3332, 1, 0, %p1927;
	add.s32 	%r3333, %r9734, 649;
	cvt.rn.f32.s32 	%f1511, %r3333;
	setp.leu.f32 	%p1928, %f1, %f1511;
	add.s32 	%r3334, %r9734, 650;
	cvt.rn.f32.s32 	%f1512, %r3334;
	setp.gt.f32 	%p1929, %f1, %f1512;
	selp.b32 	%r3335, 3, 2, %p1929;
	selp.b32 	%r3336, 0, %r3335, %p1928;
	add.s32 	%r3337, %r9734, 648;
	cvt.rn.f32.s32 	%f1513, %r3337;
	setp.gt.f32 	%p1930, %f1, %f1513;
	and.pred  	%p1931, %p1928, %p1930;
	selp.u32 	%r3338, 1, 0, %p1931;
	add.s32 	%r3339, %r3336, %r3338;
	add.s32 	%r3340, %r9734, 653;
	cvt.rn.f32.s32 	%f1514, %r3340;
	setp.leu.f32 	%p1932, %f1, %f1514;
	add.s32 	%r3341, %r9734, 654;
	cvt.rn.f32.s32 	%f1515, %r3341;
	setp.gt.f32 	%p1933, %f1, %f1515;
	add.s32 	%r3342, %r9734, 652;
	cvt.rn.f32.s32 	%f1516, %r3342;
	setp.gt.f32 	%p1934, %f1, %f1516;
	and.pred  	%p1935, %p1932, %p1934;
	selp.u32 	%r3343, 1, 0, %p1935;
	add.s32 	%r3344, %r9734, 657;
	cvt.rn.f32.s32 	%f1517, %r3344;
	setp.leu.f32 	%p1936, %f1, %f1517;
	add.s32 	%r3345, %r9734, 658;
	cvt.rn.f32.s32 	%f1518, %r3345;
	setp.gt.f32 	%p1937, %f1, %f1518;
	selp.b32 	%r3346, 3, 2, %p1937;
	selp.b32 	%r3347, 0, %r3346, %p1936;
	add.s32 	%r3348, %r9734, 656;
	cvt.rn.f32.s32 	%f1519, %r3348;
	setp.gt.f32 	%p1938, %f1, %f1519;
	and.pred  	%p1939, %p1936, %p1938;
	selp.u32 	%r3349, 1, 0, %p1939;
	add.s32 	%r3350, %r3347, %r3349;
	add.s32 	%r3351, %r9734, 661;
	cvt.rn.f32.s32 	%f1520, %r3351;
	setp.leu.f32 	%p1940, %f1, %f1520;
	add.s32 	%r3352, %r9734, 662;
	cvt.rn.f32.s32 	%f1521, %r3352;
	setp.gt.f32 	%p1941, %f1, %f1521;
	add.s32 	%r3353, %r9734, 660;
	cvt.rn.f32.s32 	%f1522, %r3353;
	setp.gt.f32 	%p1942, %f1, %f1522;
	and.pred  	%p1943, %p1940, %p1942;
	selp.u32 	%r3354, 1, 0, %p1943;
	add.s32 	%r3355, %r9734, 665;
	cvt.rn.f32.s32 	%f1523, %r3355;
	setp.leu.f32 	%p1944, %f1, %f1523;
	add.s32 	%r3356, %r9734, 666;
	cvt.rn.f32.s32 	%f1524, %r3356;
	setp.gt.f32 	%p1945, %f1, %f1524;
	selp.b32 	%r3357, 3, 2, %p1945;
	selp.b32 	%r3358, 0, %r3357, %p1944;
	add.s32 	%r3359, %r9734, 664;
	cvt.rn.f32.s32 	%f1525, %r3359;
	setp.gt.f32 	%p1946, %f1, %f1525;
	and.pred  	%p1947, %p1944, %p1946;
	selp.u32 	%r3360, 1, 0, %p1947;
	add.s32 	%r3361, %r3358, %r3360;
	add.s32 	%r3362, %r9734, 669;
	cvt.rn.f32.s32 	%f1526, %r3362;
	setp.leu.f32 	%p1948, %f1, %f1526;
	add.s32 	%r3363, %r9734, 670;
	cvt.rn.f32.s32 	%f1527, %r3363;
	setp.gt.f32 	%p1949, %f1, %f1527;
	add.s32 	%r3364, %r9734, 668;
	cvt.rn.f32.s32 	%f1528, %r3364;
	setp.gt.f32 	%p1950, %f1, %f1528;
	and.pred  	%p1951, %p1948, %p1950;
	selp.u32 	%r3365, 1, 0, %p1951;
	add.s32 	%r3366, %r9734, 673;
	cvt.rn.f32.s32 	%f1529, %r3366;
	setp.leu.f32 	%p1952, %f1, %f1529;
	add.s32 	%r3367, %r9734, 674;
	cvt.rn.f32.s32 	%f1530, %r3367;
	setp.gt.f32 	%p1953, %f1, %f1530;
	selp.b32 	%r3368, 3, 2, %p1953;
	selp.b32 	%r3369, 0, %r3368, %p1952;
	add.s32 	%r3370, %r9734, 672;
	cvt.rn.f32.s32 	%f1531, %r3370;
	setp.gt.f32 	%p1954, %f1, %f1531;
	and.pred  	%p1955, %p1952, %p1954;
	selp.u32 	%r3371, 1, 0, %p1955;
	add.s32 	%r3372, %r3369, %r3371;
	add.s32 	%r3373, %r9734, 677;
	cvt.rn.f32.s32 	%f1532, %r3373;
	setp.leu.f32 	%p1956, %f1, %f1532;
	add.s32 	%r3374, %r9734, 678;
	cvt.rn.f32.s32 	%f1533, %r3374;
	setp.gt.f32 	%p1957, %f1, %f1533;
	add.s32 	%r3375, %r9734, 676;
	cvt.rn.f32.s32 	%f1534, %r3375;
	setp.gt.f32 	%p1958, %f1, %f1534;
	and.pred  	%p1959, %p1956, %p1958;
	selp.u32 	%r3376, 1, 0, %p1959;
	add.s32 	%r3377, %r9734, 681;
	cvt.rn.f32.s32 	%f1535, %r3377;
	setp.leu.f32 	%p1960, %f1, %f1535;
	add.s32 	%r3378, %r9734, 682;
	cvt.rn.f32.s32 	%f1536, %r3378;
	setp.gt.f32 	%p1961, %f1, %f1536;
	selp.b32 	%r3379, 3, 2, %p1961;
	selp.b32 	%r3380, 0, %r3379, %p1960;
	add.s32 	%r3381, %r9734, 680;
	cvt.rn.f32.s32 	%f1537, %r3381;
	setp.gt.f32 	%p1962, %f1, %f1537;
	and.pred  	%p1963, %p1960, %p1962;
	selp.u32 	%r3382, 1, 0, %p1963;
	add.s32 	%r3383, %r3380, %r3382;
	add.s32 	%r3384, %r9734, 685;
	cvt.rn.f32.s32 	%f1538, %r3384;
	setp.leu.f32 	%p1964, %f1, %f1538;
	add.s32 	%r3385, %r9734, 686;
	cvt.rn.f32.s32 	%f1539, %r3385;
	setp.gt.f32 	%p1965, %f1, %f1539;
	add.s32 	%r3386, %r9734, 684;
	cvt.rn.f32.s32 	%f1540, %r3386;
	setp.gt.f32 	%p1966, %f1, %f1540;
	and.pred  	%p1967, %p1964, %p1966;
	selp.u32 	%r3387, 1, 0, %p1967;
	add.s32 	%r3388, %r9734, 689;
	cvt.rn.f32.s32 	%f1541, %r3388;
	setp.leu.f32 	%p1968, %f1, %f1541;
	add.s32 	%r3389, %r9734, 690;
	cvt.rn.f32.s32 	%f1542, %r3389;
	setp.gt.f32 	%p1969, %f1, %f1542;
	selp.b32 	%r3390, 3, 2, %p1969;
	selp.b32 	%r3391, 0, %r3390, %p1968;
	add.s32 	%r3392, %r9734, 688;
	cvt.rn.f32.s32 	%f1543, %r3392;
	setp.gt.f32 	%p1970, %f1, %f1543;
	and.pred  	%p1971, %p1968, %p1970;
	selp.u32 	%r3393, 1, 0, %p1971;
	add.s32 	%r3394, %r3391, %r3393;
	add.s32 	%r3395, %r9734, 693;
	cvt.rn.f32.s32 	%f1544, %r3395;
	setp.leu.f32 	%p1972, %f1, %f1544;
	add.s32 	%r3396, %r9734, 694;
	cvt.rn.f32.s32 	%f1545, %r3396;
	setp.gt.f32 	%p1973, %f1, %f1545;
	add.s32 	%r3397, %r9734, 692;
	cvt.rn.f32.s32 	%f1546, %r3397;
	setp.gt.f32 	%p1974, %f1, %f1546;
	and.pred  	%p1975, %p1972, %p1974;
	selp.u32 	%r3398, 1, 0, %p1975;
	add.s32 	%r3399, %r9734, 697;
	cvt.rn.f32.s32 	%f1547, %r3399;
	setp.leu.f32 	%p1976, %f1, %f1547;
	add.s32 	%r3400, %r9734, 698;
	cvt.rn.f32.s32 	%f1548, %r3400;
	setp.gt.f32 	%p1977, %f1, %f1548;
	selp.b32 	%r3401, 3, 2, %p1977;
	selp.b32 	%r3402, 0, %r3401, %p1976;
	add.s32 	%r3403, %r9734, 696;
	cvt.rn.f32.s32 	%f1549, %r3403;
	setp.gt.f32 	%p1978, %f1, %f1549;
	and.pred  	%p1979, %p1976, %p1978;
	selp.u32 	%r3404, 1, 0, %p1979;
	add.s32 	%r3405, %r3402, %r3404;
	add.s32 	%r3406, %r9734, 701;
	cvt.rn.f32.s32 	%f1550, %r3406;
	setp.leu.f32 	%p1980, %f1, %f1550;
	add.s32 	%r3407, %r9734, 702;
	cvt.rn.f32.s32 	%f1551, %r3407;
	setp.gt.f32 	%p1981, %f1, %f1551;
	add.s32 	%r3408, %r9734, 700;
	cvt.rn.f32.s32 	%f1552, %r3408;
	setp.gt.f32 	%p1982, %f1, %f1552;
	and.pred  	%p1983, %p1980, %p1982;
	selp.u32 	%r3409, 1, 0, %p1983;
	add.s32 	%r3410, %r9734, 705;
	cvt.rn.f32.s32 	%f1553, %r3410;
	setp.leu.f32 	%p1984, %f1, %f1553;
	add.s32 	%r3411, %r9734, 706;
	cvt.rn.f32.s32 	%f1554, %r3411;
	setp.gt.f32 	%p1985, %f1, %f1554;
	selp.b32 	%r3412, 3, 2, %p1985;
	selp.b32 	%r3413, 0, %r3412, %p1984;
	add.s32 	%r3414, %r9734, 704;
	cvt.rn.f32.s32 	%f1555, %r3414;
	setp.gt.f32 	%p1986, %f1, %f1555;
	and.pred  	%p1987, %p1984, %p1986;
	selp.u32 	%r3415, 1, 0, %p1987;
	add.s32 	%r3416, %r3413, %r3415;
	add.s32 	%r3417, %r9734, 709;
	cvt.rn.f32.s32 	%f1556, %r3417;
	setp.leu.f32 	%p1988, %f1, %f1556;
	add.s32 	%r3418, %r9734, 710;
	cvt.rn.f32.s32 	%f1557, %r3418;
	setp.gt.f32 	%p1989, %f1, %f1557;
	add.s32 	%r3419, %r9734, 708;
	cvt.rn.f32.s32 	%f1558, %r3419;
	setp.gt.f32 	%p1990, %f1, %f1558;
	and.pred  	%p1991, %p1988, %p1990;
	selp.u32 	%r3420, 1, 0, %p1991;
	add.s32 	%r3421, %r9734, 713;
	cvt.rn.f32.s32 	%f1559, %r3421;
	setp.leu.f32 	%p1992, %f1, %f1559;
	add.s32 	%r3422, %r9734, 714;
	cvt.rn.f32.s32 	%f1560, %r3422;
	setp.gt.f32 	%p1993, %f1, %f1560;
	selp.b32 	%r3423, 3, 2, %p1993;
	selp.b32 	%r3424, 0, %r3423, %p1992;
	add.s32 	%r3425, %r9734, 712;
	cvt.rn.f32.s32 	%f1561, %r3425;
	setp.gt.f32 	%p1994, %f1, %f1561;
	and.pred  	%p1995, %p1992, %p1994;
	selp.u32 	%r3426, 1, 0, %p1995;
	add.s32 	%r3427, %r3424, %r3426;
	add.s32 	%r3428, %r9734, 717;
	cvt.rn.f32.s32 	%f1562, %r3428;
	setp.leu.f32 	%p1996, %f1, %f1562;
	add.s32 	%r3429, %r9734, 718;
	cvt.rn.f32.s32 	%f1563, %r3429;
	setp.gt.f32 	%p1997, %f1, %f1563;
	add.s32 	%r3430, %r9734, 716;
	cvt.rn.f32.s32 	%f1564, %r3430;
	setp.gt.f32 	%p1998, %f1, %f1564;
	and.pred  	%p1999, %p1996, %p1998;
	selp.u32 	%r3431, 1, 0, %p1999;
	add.s32 	%r3432, %r9734, 721;
	cvt.rn.f32.s32 	%f1565, %r3432;
	setp.leu.f32 	%p2000, %f1, %f1565;
	add.s32 	%r3433, %r9734, 722;
	cvt.rn.f32.s32 	%f1566, %r3433;
	setp.gt.f32 	%p2001, %f1, %f1566;
	selp.b32 	%r3434, 3, 2, %p2001;
	selp.b32 	%r3435, 0, %r3434, %p2000;
	add.s32 	%r3436, %r9734, 720;
	cvt.rn.f32.s32 	%f1567, %r3436;
	setp.gt.f32 	%p2002, %f1, %f1567;
	and.pred  	%p2003, %p2000, %p2002;
	selp.u32 	%r3437, 1, 0, %p2003;
	add.s32 	%r3438, %r3435, %r3437;
	add.s32 	%r3439, %r9734, 725;
	cvt.rn.f32.s32 	%f1568, %r3439;
	setp.leu.f32 	%p2004, %f1, %f1568;
	add.s32 	%r3440, %r9734, 726;
	cvt.rn.f32.s32 	%f1569, %r3440;
	setp.gt.f32 	%p2005, %f1, %f1569;
	add.s32 	%r3441, %r9734, 724;
	cvt.rn.f32.s32 	%f1570, %r3441;
	setp.gt.f32 	%p2006, %f1, %f1570;
	and.pred  	%p2007, %p2004, %p2006;
	selp.u32 	%r3442, 1, 0, %p2007;
	add.s32 	%r3443, %r9734, 729;
	cvt.rn.f32.s32 	%f1571, %r3443;
	setp.leu.f32 	%p2008, %f1, %f1571;
	add.s32 	%r3444, %r9734, 730;
	cvt.rn.f32.s32 	%f1572, %r3444;
	setp.gt.f32 	%p2009, %f1, %f1572;
	selp.b32 	%r3445, 3, 2, %p2009;
	selp.b32 	%r3446, 0, %r3445, %p2008;
	add.s32 	%r3447, %r9734, 728;
	cvt.rn.f32.s32 	%f1573, %r3447;
	setp.gt.f32 	%p2010, %f1, %f1573;
	and.pred  	%p2011, %p2008, %p2010;
	selp.u32 	%r3448, 1, 0, %p2011;
	add.s32 	%r3449, %r3446, %r3448;
	add.s32 	%r3450, %r9734, 733;
	cvt.rn.f32.s32 	%f1574, %r3450;
	setp.leu.f32 	%p2012, %f1, %f1574;
	add.s32 	%r3451, %r9734, 734;
	cvt.rn.f32.s32 	%f1575, %r3451;
	setp.gt.f32 	%p2013, %f1, %f1575;
	add.s32 	%r3452, %r9734, 732;
	cvt.rn.f32.s32 	%f1576, %r3452;
	setp.gt.f32 	%p2014, %f1, %f1576;
	and.pred  	%p2015, %p2012, %p2014;
	selp.u32 	%r3453, 1, 0, %p2015;
	add.s32 	%r3454, %r9734, 737;
	cvt.rn.f32.s32 	%f1577, %r3454;
	setp.leu.f32 	%p2016, %f1, %f1577;
	add.s32 	%r3455, %r9734, 738;
	cvt.rn.f32.s32 	%f1578, %r3455;
	setp.gt.f32 	%p2017, %f1, %f1578;
	selp.b32 	%r3456, 3, 2, %p2017;
	selp.b32 	%r3457, 0, %r3456, %p2016;
	add.s32 	%r3458, %r9734, 736;
	cvt.rn.f32.s32 	%f1579, %r3458;
	setp.gt.f32 	%p2018, %f1, %f1579;
	and.pred  	%p2019, %p2016, %p2018;
	selp.u32 	%r3459, 1, 0, %p2019;
	add.s32 	%r3460, %r3457, %r3459;
	add.s32 	%r3461, %r9734, 741;
	cvt.rn.f32.s32 	%f1580, %r3461;
	setp.leu.f32 	%p2020, %f1, %f1580;
	add.s32 	%r3462, %r9734, 742;
	cvt.rn.f32.s32 	%f1581, %r3462;
	setp.gt.f32 	%p2021, %f1, %f1581;
	add.s32 	%r3463, %r9734, 740;
	cvt.rn.f32.s32 	%f1582, %r3463;
	setp.gt.f32 	%p2022, %f1, %f1582;
	and.pred  	%p2023, %p2020, %p2022;
	selp.u32 	%r3464, 1, 0, %p2023;
	add.s32 	%r3465, %r9734, 745;
	cvt.rn.f32.s32 	%f1583, %r3465;
	setp.leu.f32 	%p2024, %f1, %f1583;
	add.s32 	%r3466, %r9734, 746;
	cvt.rn.f32.s32 	%f1584, %r3466;
	setp.gt.f32 	%p2025, %f1, %f1584;
	selp.b32 	%r3467, 3, 2, %p2025;
	selp.b32 	%r3468, 0, %r3467, %p2024;
	add.s32 	%r3469, %r9734, 744;
	cvt.rn.f32.s32 	%f1585, %r3469;
	setp.gt.f32 	%p2026, %f1, %f1585;
	and.pred  	%p2027, %p2024, %p2026;
	selp.u32 	%r3470, 1, 0, %p2027;
	add.s32 	%r3471, %r3468, %r3470;
	add.s32 	%r3472, %r9734, 749;
	cvt.rn.f32.s32 	%f1586, %r3472;
	setp.leu.f32 	%p2028, %f1, %f1586;
	add.s32 	%r3473, %r9734, 750;
	cvt.rn.f32.s32 	%f1587, %r3473;
	setp.gt.f32 	%p2029, %f1, %f1587;
	add.s32 	%r3474, %r9734, 748;
	cvt.rn.f32.s32 	%f1588, %r3474;
	setp.gt.f32 	%p2030, %f1, %f1588;
	and.pred  	%p2031, %p2028, %p2030;
	selp.u32 	%r3475, 1, 0, %p2031;
	add.s32 	%r3476, %r9734, 753;
	cvt.rn.f32.s32 	%f1589, %r3476;
	setp.leu.f32 	%p2032, %f1, %f1589;
	add.s32 	%r3477, %r9734, 754;
	cvt.rn.f32.s32 	%f1590, %r3477;
	setp.gt.f32 	%p2033, %f1, %f1590;
	selp.b32 	%r3478, 3, 2, %p2033;
	selp.b32 	%r3479, 0, %r3478, %p2032;
	add.s32 	%r3480, %r9734, 752;
	cvt.rn.f32.s32 	%f1591, %r3480;
	setp.gt.f32 	%p2034, %f1, %f1591;
	and.pred  	%p2035, %p2032, %p2034;
	selp.u32 	%r3481, 1, 0, %p2035;
	add.s32 	%r3482, %r3479, %r3481;
	add.s32 	%r3483, %r9734, 757;
	cvt.rn.f32.s32 	%f1592, %r3483;
	setp.leu.f32 	%p2036, %f1, %f1592;
	add.s32 	%r3484, %r9734, 758;
	cvt.rn.f32.s32 	%f1593, %r3484;
	setp.gt.f32 	%p2037, %f1, %f1593;
	add.s32 	%r3485, %r9734, 756;
	cvt.rn.f32.s32 	%f1594, %r3485;
	setp.gt.f32 	%p2038, %f1, %f1594;
	and.pred  	%p2039, %p2036, %p2038;
	selp.u32 	%r3486, 1, 0, %p2039;
	add.s32 	%r3487, %r9734, 761;
	cvt.rn.f32.s32 	%f1595, %r3487;
	setp.leu.f32 	%p2040, %f1, %f1595;
	add.s32 	%r3488, %r9734, 762;
	cvt.rn.f32.s32 	%f1596, %r3488;
	setp.gt.f32 	%p2041, %f1, %f1596;
	selp.b32 	%r3489, 3, 2, %p2041;
	selp.b32 	%r3490, 0, %r3489, %p2040;
	add.s32 	%r3491, %r9734, 760;
	cvt.rn.f32.s32 	%f1597, %r3491;
	setp.gt.f32 	%p2042, %f1, %f1597;
	and.pred  	%p2043, %p2040, %p2042;
	selp.u32 	%r3492, 1, 0, %p2043;
	add.s32 	%r3493, %r3490, %r3492;
	add.s32 	%r3494, %r9734, 765;
	cvt.rn.f32.s32 	%f1598, %r3494;
	setp.leu.f32 	%p2044, %f1, %f1598;
	add.s32 	%r3495, %r9734, 766;
	cvt.rn.f32.s32 	%f1599, %r3495;
	setp.gt.f32 	%p2045, %f1, %f1599;
	add.s32 	%r3496, %r9734, 764;
	cvt.rn.f32.s32 	%f1600, %r3496;
	setp.gt.f32 	%p2046, %f1, %f1600;
	and.pred  	%p2047, %p2044, %p2046;
	selp.u32 	%r3497, 1, 0, %p2047;
	add.s32 	%r3498, %r9734, 769;
	cvt.rn.f32.s32 	%f1601, %r3498;
	setp.leu.f32 	%p2048, %f1, %f1601;
	add.s32 	%r3499, %r9734, 770;
	cvt.rn.f32.s32 	%f1602, %r3499;
	setp.gt.f32 	%p2049, %f1, %f1602;
	selp.b32 	%r3500, 3, 2, %p2049;
	selp.b32 	%r3501, 0, %r3500, %p2048;
	add.s32 	%r3502, %r9734, 768;
	cvt.rn.f32.s32 	%f1603, %r3502;
	setp.gt.f32 	%p2050, %f1, %f1603;
	and.pred  	%p2051, %p2048, %p2050;
	selp.u32 	%r3503, 1, 0, %p2051;
	add.s32 	%r3504, %r3501, %r3503;
	add.s32 	%r3505, %r9734, 773;
	cvt.rn.f32.s32 	%f1604, %r3505;
	setp.leu.f32 	%p2052, %f1, %f1604;
	add.s32 	%r3506, %r9734, 774;
	cvt.rn.f32.s32 	%f1605, %r3506;
	setp.gt.f32 	%p2053, %f1, %f1605;
	add.s32 	%r3507, %r9734, 772;
	cvt.rn.f32.s32 	%f1606, %r3507;
	setp.gt.f32 	%p2054, %f1, %f1606;
	and.pred  	%p2055, %p2052, %p2054;
	selp.u32 	%r3508, 1, 0, %p2055;
	add.s32 	%r3509, %r9734, 777;
	cvt.rn.f32.s32 	%f1607, %r3509;
	setp.leu.f32 	%p2056, %f1, %f1607;
	add.s32 	%r3510, %r9734, 778;
	cvt.rn.f32.s32 	%f1608, %r3510;
	setp.gt.f32 	%p2057, %f1, %f1608;
	selp.b32 	%r3511, 3, 2, %p2057;
	selp.b32 	%r3512, 0, %r3511, %p2056;
	add.s32 	%r3513, %r9734, 776;
	cvt.rn.f32.s32 	%f1609, %r3513;
	setp.gt.f32 	%p2058, %f1, %f1609;
	and.pred  	%p2059, %p2056, %p2058;
	selp.u32 	%r3514, 1, 0, %p2059;
	add.s32 	%r3515, %r3512, %r3514;
	add.s32 	%r3516, %r9734, 781;
	cvt.rn.f32.s32 	%f1610, %r3516;
	setp.leu.f32 	%p2060, %f1, %f1610;
	add.s32 	%r3517, %r9734, 782;
	cvt.rn.f32.s32 	%f1611, %r3517;
	setp.gt.f32 	%p2061, %f1, %f1611;
	add.s32 	%r3518, %r9734, 780;
	cvt.rn.f32.s32 	%f1612, %r3518;
	setp.gt.f32 	%p2062, %f1, %f1612;
	and.pred  	%p2063, %p2060, %p2062;
	selp.u32 	%r3519, 1, 0, %p2063;
	add.s32 	%r3520, %r9734, 785;
	cvt.rn.f32.s32 	%f1613, %r3520;
	setp.leu.f32 	%p2064, %f1, %f1613;
	add.s32 	%r3521, %r9734, 786;
	cvt.rn.f32.s32 	%f1614, %r3521;
	setp.gt.f32 	%p2065, %f1, %f1614;
	selp.b32 	%r3522, 3, 2, %p2065;
	selp.b32 	%r3523, 0, %r3522, %p2064;
	add.s32 	%r3524, %r9734, 784;
	cvt.rn.f32.s32 	%f1615, %r3524;
	setp.gt.f32 	%p2066, %f1, %f1615;
	and.pred  	%p2067, %p2064, %p2066;
	selp.u32 	%r3525, 1, 0, %p2067;
	add.s32 	%r3526, %r3523, %r3525;
	add.s32 	%r3527, %r9734, 789;
	cvt.rn.f32.s32 	%f1616, %r3527;
	setp.leu.f32 	%p2068, %f1, %f1616;
	add.s32 	%r3528, %r9734, 790;
	cvt.rn.f32.s32 	%f1617, %r3528;
	setp.gt.f32 	%p2069, %f1, %f1617;
	add.s32 	%r3529, %r9734, 788;
	cvt.rn.f32.s32 	%f1618, %r3529;
	setp.gt.f32 	%p2070, %f1, %f1618;
	and.pred  	%p2071, %p2068, %p2070;
	selp.u32 	%r3530, 1, 0, %p2071;
	add.s32 	%r3531, %r9734, 793;
	cvt.rn.f32.s32 	%f1619, %r3531;
	setp.leu.f32 	%p2072, %f1, %f1619;
	add.s32 	%r3532, %r9734, 794;
	cvt.rn.f32.s32 	%f1620, %r3532;
	setp.gt.f32 	%p2073, %f1, %f1620;
	selp.b32 	%r3533, 3, 2, %p2073;
	selp.b32 	%r3534, 0, %r3533, %p2072;
	add.s32 	%r3535, %r9734, 792;
	cvt.rn.f32.s32 	%f1621, %r3535;
	setp.gt.f32 	%p2074, %f1, %f1621;
	and.pred  	%p2075, %p2072, %p2074;
	selp.u32 	%r3536, 1, 0, %p2075;
	add.s32 	%r3537, %r3534, %r3536;
	add.s32 	%r3538, %r9734, 797;
	cvt.rn.f32.s32 	%f1622, %r3538;
	setp.leu.f32 	%p2076, %f1, %f1622;
	add.s32 	%r3539, %r9734, 798;
	cvt.rn.f32.s32 	%f1623, %r3539;
	setp.gt.f32 	%p2077, %f1, %f1623;
	add.s32 	%r3540, %r9734, 796;
	cvt.rn.f32.s32 	%f1624, %r3540;
	setp.gt.f32 	%p2078, %f1, %f1624;
	and.pred  	%p2079, %p2076, %p2078;
	selp.u32 	%r3541, 1, 0, %p2079;
	add.s32 	%r3542, %r9734, 801;
	cvt.rn.f32.s32 	%f1625, %r3542;
	setp.leu.f32 	%p2080, %f1, %f1625;
	add.s32 	%r3543, %r9734, 802;
	cvt.rn.f32.s32 	%f1626, %r3543;
	setp.gt.f32 	%p2081, %f1, %f1626;
	selp.b32 	%r3544, 3, 2, %p2081;
	selp.b32 	%r3545, 0, %r3544, %p2080;
	add.s32 	%r3546, %r9734, 800;
	cvt.rn.f32.s32 	%f1627, %r3546;
	setp.gt.f32 	%p2082, %f1, %f1627;
	and.pred  	%p2083, %p2080, %p2082;
	selp.u32 	%r3547, 1, 0, %p2083;
	add.s32 	%r3548, %r3545, %r3547;
	add.s32 	%r3549, %r9734, 805;
	cvt.rn.f32.s32 	%f1628, %r3549;
	setp.leu.f32 	%p2084, %f1, %f1628;
	add.s32 	%r3550, %r9734, 806;
	cvt.rn.f32.s32 	%f1629, %r3550;
	setp.gt.f32 	%p2085, %f1, %f1629;
	add.s32 	%r3551, %r9734, 804;
	cvt.rn.f32.s32 	%f1630, %r3551;
	setp.gt.f32 	%p2086, %f1, %f1630;
	and.pred  	%p2087, %p2084, %p2086;
	selp.u32 	%r3552, 1, 0, %p2087;
	add.s32 	%r3553, %r9734, 809;
	cvt.rn.f32.s32 	%f1631, %r3553;
	setp.leu.f32 	%p2088, %f1, %f1631;
	add.s32 	%r3554, %r9734, 810;
	cvt.rn.f32.s32 	%f1632, %r3554;
	setp.gt.f32 	%p2089, %f1, %f1632;
	selp.b32 	%r3555, 3, 2, %p2089;
	selp.b32 	%r3556, 0, %r3555, %p2088;
	add.s32 	%r3557, %r9734, 808;
	cvt.rn.f32.s32 	%f1633, %r3557;
	setp.gt.f32 	%p2090, %f1, %f1633;
	and.pred  	%p2091, %p2088, %p2090;
	selp.u32 	%r3558, 1, 0, %p2091;
	add.s32 	%r3559, %r3556, %r3558;
	add.s32 	%r3560, %r9734, 813;
	cvt.rn.f32.s32 	%f1634, %r3560;
	setp.leu.f32 	%p2092, %f1, %f1634;
	add.s32 	%r3561, %r9734, 814;
	cvt.rn.f32.s32 	%f1635, %r3561;
	setp.gt.f32 	%p2093, %f1, %f1635;
	add.s32 	%r3562, %r9734, 812;
	cvt.rn.f32.s32 	%f1636, %r3562;
	setp.gt.f32 	%p2094, %f1, %f1636;
	and.pred  	%p2095, %p2092, %p2094;
	selp.u32 	%r3563, 1, 0, %p2095;
	add.s32 	%r3564, %r9734, 817;
	cvt.rn.f32.s32 	%f1637, %r3564;
	setp.leu.f32 	%p2096, %f1, %f1637;
	add.s32 	%r3565, %r9734, 818;
	cvt.rn.f32.s32 	%f1638, %r3565;
	setp.gt.f32 	%p2097, %f1, %f1638;
	selp.b32 	%r3566, 3, 2, %p2097;
	selp.b32 	%r3567, 0, %r3566, %p2096;
	add.s32 	%r3568, %r9734, 816;
	cvt.rn.f32.s32 	%f1639, %r3568;
	setp.gt.f32 	%p2098, %f1, %f1639;
	and.pred  	%p2099, %p2096, %p2098;
	selp.u32 	%r3569, 1, 0, %p2099;
	add.s32 	%r3570, %r3567, %r3569;
	add.s32 	%r3571, %r9734, 821;
	cvt.rn.f32.s32 	%f1640, %r3571;
	setp.leu.f32 	%p2100, %f1, %f1640;
	add.s32 	%r3572, %r9734, 822;
	cvt.rn.f32.s32 	%f1641, %r3572;
	setp.gt.f32 	%p2101, %f1, %f1641;
	add.s32 	%r3573, %r9734, 820;
	cvt.rn.f32.s32 	%f1642, %r3573;
	setp.gt.f32 	%p2102, %f1, %f1642;
	and.pred  	%p2103, %p2100, %p2102;
	selp.u32 	%r3574, 1, 0, %p2103;
	add.s32 	%r3575, %r9734, 825;
	cvt.rn.f32.s32 	%f1643, %r3575;
	setp.leu.f32 	%p2104, %f1, %f1643;
	add.s32 	%r3576, %r9734, 826;
	cvt.rn.f32.s32 	%f1644, %r3576;
	setp.gt.f32 	%p2105, %f1, %f1644;
	selp.b32 	%r3577, 3, 2, %p2105;
	selp.b32 	%r3578, 0, %r3577, %p2104;
	add.s32 	%r3579, %r9734, 824;
	cvt.rn.f32.s32 	%f1645, %r3579;
	setp.gt.f32 	%p2106, %f1, %f1645;
	and.pred  	%p2107, %p2104, %p2106;
	selp.u32 	%r3580, 1, 0, %p2107;
	add.s32 	%r3581, %r3578, %r3580;
	add.s32 	%r3582, %r9734, 829;
	cvt.rn.f32.s32 	%f1646, %r3582;
	setp.leu.f32 	%p2108, %f1, %f1646;
	add.s32 	%r3583, %r9734, 830;
	cvt.rn.f32.s32 	%f1647, %r3583;
	setp.gt.f32 	%p2109, %f1, %f1647;
	add.s32 	%r3584, %r9734, 828;
	cvt.rn.f32.s32 	%f1648, %r3584;
	setp.gt.f32 	%p2110, %f1, %f1648;
	and.pred  	%p2111, %p2108, %p2110;
	selp.u32 	%r3585, 1, 0, %p2111;
	add.s32 	%r3586, %r9734, 833;
	cvt.rn.f32.s32 	%f1649, %r3586;
	setp.leu.f32 	%p2112, %f1, %f1649;
	add.s32 	%r3587, %r9734, 834;
	cvt.rn.f32.s32 	%f1650, %r3587;
	setp.gt.f32 	%p2113, %f1, %f1650;
	selp.b32 	%r3588, 3, 2, %p2113;
	selp.b32 	%r3589, 0, %r3588, %p2112;
	add.s32 	%r3590, %r9734, 832;
	cvt.rn.f32.s32 	%f1651, %r3590;
	setp.gt.f32 	%p2114, %f1, %f1651;
	and.pred  	%p2115, %p2112, %p2114;
	selp.u32 	%r3591, 1, 0, %p2115;
	add.s32 	%r3592, %r3589, %r3591;
	add.s32 	%r3593, %r9734, 837;
	cvt.rn.f32.s32 	%f1652, %r3593;
	setp.leu.f32 	%p2116, %f1, %f1652;
	add.s32 	%r3594, %r9734, 838;
	cvt.rn.f32.s32 	%f1653, %r3594;
	setp.gt.f32 	%p2117, %f1, %f1653;
	add.s32 	%r3595, %r9734, 836;
	cvt.rn.f32.s32 	%f1654, %r3595;
	setp.gt.f32 	%p2118, %f1, %f1654;
	and.pred  	%p2119, %p2116, %p2118;
	selp.u32 	%r3596, 1, 0, %p2119;
	add.s32 	%r3597, %r9734, 841;
	cvt.rn.f32.s32 	%f1655, %r3597;
	setp.leu.f32 	%p2120, %f1, %f1655;
	add.s32 	%r3598, %r9734, 842;
	cvt.rn.f32.s32 	%f1656, %r3598;
	setp.gt.f32 	%p2121, %f1, %f1656;
	selp.b32 	%r3599, 3, 2, %p2121;
	selp.b32 	%r3600, 0, %r3599, %p2120;
	add.s32 	%r3601, %r9734, 840;
	cvt.rn.f32.s32 	%f1657, %r3601;
	setp.gt.f32 	%p2122, %f1, %f1657;
	and.pred  	%p2123, %p2120, %p2122;
	selp.u32 	%r3602, 1, 0, %p2123;
	add.s32 	%r3603, %r3600, %r3602;
	add.s32 	%r3604, %r9734, 845;
	cvt.rn.f32.s32 	%f1658, %r3604;
	setp.leu.f32 	%p2124, %f1, %f1658;
	add.s32 	%r3605, %r9734, 846;
	cvt.rn.f32.s32 	%f1659, %r3605;
	setp.gt.f32 	%p2125, %f1, %f1659;
	add.s32 	%r3606, %r9734, 844;
	cvt.rn.f32.s32 	%f1660, %r3606;
	setp.gt.f32 	%p2126, %f1, %f1660;
	and.pred  	%p2127, %p2124, %p2126;
	selp.u32 	%r3607, 1, 0, %p2127;
	add.s32 	%r3608, %r9734, 849;
	cvt.rn.f32.s32 	%f1661, %r3608;
	setp.leu.f32 	%p2128, %f1, %f1661;
	add.s32 	%r3609, %r9734, 850;
	cvt.rn.f32.s32 	%f1662, %r3609;
	setp.gt.f32 	%p2129, %f1, %f1662;
	selp.b32 	%r3610, 3, 2, %p2129;
	selp.b32 	%r3611, 0, %r3610, %p2128;
	add.s32 	%r3612, %r9734, 848;
	cvt.rn.f32.s32 	%f1663, %r3612;
	setp.gt.f32 	%p2130, %f1, %f1663;
	and.pred  	%p2131, %p2128, %p2130;
	selp.u32 	%r3613, 1, 0, %p2131;
	add.s32 	%r3614, %r3611, %r3613;
	add.s32 	%r3615, %r9734, 853;
	cvt.rn.f32.s32 	%f1664, %r3615;
	setp.leu.f32 	%p2132, %f1, %f1664;
	add.s32 	%r3616, %r9734, 854;
	cvt.rn.f32.s32 	%f1665, %r3616;
	setp.gt.f32 	%p2133, %f1, %f1665;
	add.s32 	%r3617, %r9734, 852;
	cvt.rn.f32.s32 	%f1666, %r3617;
	setp.gt.f32 	%p2134, %f1, %f1666;
	and.pred  	%p2135, %p2132, %p2134;
	selp.u32 	%r3618, 1, 0, %p2135;
	add.s32 	%r3619, %r9734, 857;
	cvt.rn.f32.s32 	%f1667, %r3619;
	setp.leu.f32 	%p2136, %f1, %f1667;
	add.s32 	%r3620, %r9734, 858;
	cvt.rn.f32.s32 	%f1668, %r3620;
	setp.gt.f32 	%p2137, %f1, %f1668;
	selp.b32 	%r3621, 3, 2, %p2137;
	selp.b32 	%r3622, 0, %r3621, %p2136;
	add.s32 	%r3623, %r9734, 856;
	cvt.rn.f32.s32 	%f1669, %r3623;
	setp.gt.f32 	%p2138, %f1, %f1669;
	and.pred  	%p2139, %p2136, %p2138;
	selp.u32 	%r3624, 1, 0, %p2139;
	add.s32 	%r3625, %r3622, %r3624;
	add.s32 	%r3626, %r9734, 861;
	cvt.rn.f32.s32 	%f1670, %r3626;
	setp.leu.f32 	%p2140, %f1, %f1670;
	add.s32 	%r3627, %r9734, 862;
	cvt.rn.f32.s32 	%f1671, %r3627;
	setp.gt.f32 	%p2141, %f1, %f1671;
	add.s32 	%r3628, %r9734, 860;
	cvt.rn.f32.s32 	%f1672, %r3628;
	setp.gt.f32 	%p2142, %f1, %f1672;
	and.pred  	%p2143, %p2140, %p2142;
	selp.u32 	%r3629, 1, 0, %p2143;
	add.s32 	%r3630, %r9734, 865;
	cvt.rn.f32.s32 	%f1673, %r3630;
	setp.leu.f32 	%p2144, %f1, %f1673;
	add.s32 	%r3631, %r9734, 866;
	cvt.rn.f32.s32 	%f1674, %r3631;
	setp.gt.f32 	%p2145, %f1, %f1674;
	selp.b32 	%r3632, 3, 2, %p2145;
	selp.b32 	%r3633, 0, %r3632, %p2144;
	add.s32 	%r3634, %r9734, 864;
	cvt.rn.f32.s32 	%f1675, %r3634;
	setp.gt.f32 	%p2146, %f1, %f1675;
	and.pred  	%p2147, %p2144, %p2146;
	selp.u32 	%r3635, 1, 0, %p2147;
	add.s32 	%r3636, %r3633, %r3635;
	add.s32 	%r3637, %r9734, 869;
	cvt.rn.f32.s32 	%f1676, %r3637;
	setp.leu.f32 	%p2148, %f1, %f1676;
	add.s32 	%r3638, %r9734, 870;
	cvt.rn.f32.s32 	%f1677, %r3638;
	setp.gt.f32 	%p2149, %f1, %f1677;
	add.s32 	%r3639, %r9734, 868;
	cvt.rn.f32.s32 	%f1678, %r3639;
	setp.gt.f32 	%p2150, %f1, %f1678;
	and.pred  	%p2151, %p2148, %p2150;
	selp.u32 	%r3640, 1, 0, %p2151;
	add.s32 	%r3641, %r9734, 873;
	cvt.rn.f32.s32 	%f1679, %r3641;
	setp.leu.f32 	%p2152, %f1, %f1679;
	add.s32 	%r3642, %r9734, 874;
	cvt.rn.f32.s32 	%f1680, %r3642;
	setp.gt.f32 	%p2153, %f1, %f1680;
	selp.b32 	%r3643, 3, 2, %p2153;
	selp.b32 	%r3644, 0, %r3643, %p2152;
	add.s32 	%r3645, %r9734, 872;
	cvt.rn.f32.s32 	%f1681, %r3645;
	setp.gt.f32 	%p2154, %f1, %f1681;
	and.pred  	%p2155, %p2152, %p2154;
	selp.u32 	%r3646, 1, 0, %p2155;
	add.s32 	%r3647, %r3644, %r3646;
	add.s32 	%r3648, %r9734, 877;
	cvt.rn.f32.s32 	%f1682, %r3648;
	setp.leu.f32 	%p2156, %f1, %f1682;
	add.s32 	%r3649, %r9734, 878;
	cvt.rn.f32.s32 	%f1683, %r3649;
	setp.gt.f32 	%p2157, %f1, %f1683;
	add.s32 	%r3650, %r9734, 876;
	cvt.rn.f32.s32 	%f1684, %r3650;
	setp.gt.f32 	%p2158, %f1, %f1684;
	and.pred  	%p2159, %p2156, %p2158;
	selp.u32 	%r3651, 1, 0, %p2159;
	add.s32 	%r3652, %r9734, 881;
	cvt.rn.f32.s32 	%f1685, %r3652;
	setp.leu.f32 	%p2160, %f1, %f1685;
	add.s32 	%r3653, %r9734, 882;
	cvt.rn.f32.s32 	%f1686, %r3653;
	setp.gt.f32 	%p2161, %f1, %f1686;
	selp.b32 	%r3654, 3, 2, %p2161;
	selp.b32 	%r3655, 0, %r3654, %p2160;
	add.s32 	%r3656, %r9734, 880;
	cvt.rn.f32.s32 	%f1687, %r3656;
	setp.gt.f32 	%p2162, %f1, %f1687;
	and.pred  	%p2163, %p2160, %p2162;
	selp.u32 	%r3657, 1, 0, %p2163;
	add.s32 	%r3658, %r3655, %r3657;
	add.s32 	%r3659, %r9734, 885;
	cvt.rn.f32.s32 	%f1688, %r3659;
	setp.leu.f32 	%p2164, %f1, %f1688;
	add.s32 	%r3660, %r9734, 886;
	cvt.rn.f32.s32 	%f1689, %r3660;
	setp.gt.f32 	%p2165, %f1, %f1689;
	add.s32 	%r3661, %r9734, 884;
	cvt.rn.f32.s32 	%f1690, %r3661;
	setp.gt.f32 	%p2166, %f1, %f1690;
	and.pred  	%p2167, %p2164, %p2166;
	selp.u32 	%r3662, 1, 0, %p2167;
	add.s32 	%r3663, %r9734, 889;
	cvt.rn.f32.s32 	%f1691, %r3663;
	setp.leu.f32 	%p2168, %f1, %f1691;
	add.s32 	%r3664, %r9734, 890;
	cvt.rn.f32.s32 	%f1692, %r3664;
	setp.gt.f32 	%p2169, %f1, %f1692;
	selp.b32 	%r3665, 3, 2, %p2169;
	selp.b32 	%r3666, 0, %r3665, %p2168;
	add.s32 	%r3667, %r9734, 888;
	cvt.rn.f32.s32 	%f1693, %r3667;
	setp.gt.f32 	%p2170, %f1, %f1693;
	and.pred  	%p2171, %p2168, %p2170;
	selp.u32 	%r3668, 1, 0, %p2171;
	add.s32 	%r3669, %r3666, %r3668;
	add.s32 	%r3670, %r9734, 893;
	cvt.rn.f32.s32 	%f1694, %r3670;
	setp.leu.f32 	%p2172, %f1, %f1694;
	add.s32 	%r3671, %r9734, 894;
	cvt.rn.f32.s32 	%f1695, %r3671;
	setp.gt.f32 	%p2173, %f1, %f1695;
	add.s32 	%r3672, %r9734, 892;
	cvt.rn.f32.s32 	%f1696, %r3672;
	setp.gt.f32 	%p2174, %f1, %f1696;
	and.pred  	%p2175, %p2172, %p2174;
	selp.u32 	%r3673, 1, 0, %p2175;
	add.s32 	%r3674, %r9734, 897;
	cvt.rn.f32.s32 	%f1697, %r3674;
	setp.leu.f32 	%p2176, %f1, %f1697;
	add.s32 	%r3675, %r9734, 898;
	cvt.rn.f32.s32 	%f1698, %r3675;
	setp.gt.f32 	%p2177, %f1, %f1698;
	selp.b32 	%r3676, 3, 2, %p2177;
	selp.b32 	%r3677, 0, %r3676, %p2176;
	add.s32 	%r3678, %r9734, 896;
	cvt.rn.f32.s32 	%f1699, %r3678;
	setp.gt.f32 	%p2178, %f1, %f1699;
	and.pred  	%p2179, %p2176, %p2178;
	selp.u32 	%r3679, 1, 0, %p2179;
	add.s32 	%r3680, %r3677, %r3679;
	add.s32 	%r3681, %r9734, 901;
	cvt.rn.f32.s32 	%f1700, %r3681;
	setp.leu.f32 	%p2180, %f1, %f1700;
	add.s32 	%r3682, %r9734, 902;
	cvt.rn.f32.s32 	%f1701, %r3682;
	setp.gt.f32 	%p2181, %f1, %f1701;
	add.s32 	%r3683, %r9734, 900;
	cvt.rn.f32.s32 	%f1702, %r3683;
	setp.gt.f32 	%p2182, %f1, %f1702;
	and.pred  	%p2183, %p2180, %p2182;
	selp.u32 	%r3684, 1, 0, %p2183;
	add.s32 	%r3685, %r9734, 905;
	cvt.rn.f32.s32 	%f1703, %r3685;
	setp.leu.f32 	%p2184, %f1, %f1703;
	add.s32 	%r3686, %r9734, 906;
	cvt.rn.f32.s32 	%f1704, %r3686;
	setp.gt.f32 	%p2185, %f1, %f1704;
	selp.b32 	%r3687, 3, 2, %p2185;
	selp.b32 	%r3688, 0, %r3687, %p2184;
	add.s32 	%r3689, %r9734, 904;
	cvt.rn.f32.s32 	%f1705, %r3689;
	setp.gt.f32 	%p2186, %f1, %f1705;
	and.pred  	%p2187, %p2184, %p2186;
	selp.u32 	%r3690, 1, 0, %p2187;
	add.s32 	%r3691, %r3688, %r3690;
	add.s32 	%r3692, %r9734, 909;
	cvt.rn.f32.s32 	%f1706, %r3692;
	setp.leu.f32 	%p2188, %f1, %f1706;
	add.s32 	%r3693, %r9734, 910;
	cvt.rn.f32.s32 	%f1707, %r3693;
	setp.gt.f32 	%p2189, %f1, %f1707;
	add.s32 	%r3694, %r9734, 908;
	cvt.rn.f32.s32 	%f1708, %r3694;
	setp.gt.f32 	%p2190, %f1, %f1708;
	and.pred  	%p2191, %p2188, %p2190;
	selp.u32 	%r3695, 1, 0, %p2191;
	add.s32 	%r3696, %r9734, 913;
	cvt.rn.f32.s32 	%f1709, %r3696;
	setp.leu.f32 	%p2192, %f1, %f1709;
	add.s32 	%r3697, %r9734, 914;
	cvt.rn.f32.s32 	%f1710, %r3697;
	setp.gt.f32 	%p2193, %f1, %f1710;
	selp.b32 	%r3698, 3, 2, %p2193;
	selp.b32 	%r3699, 0, %r3698, %p2192;
	add.s32 	%r3700, %r9734, 912;
	cvt.rn.f32.s32 	%f1711, %r3700;
	setp.gt.f32 	%p2194, %f1, %f1711;
	and.pred  	%p2195, %p2192, %p2194;
	selp.u32 	%r3701, 1, 0, %p2195;
	add.s32 	%r3702, %r3699, %r3701;
	add.s32 	%r3703, %r9734, 917;
	cvt.rn.f32.s32 	%f1712, %r3703;
	setp.leu.f32 	%p2196, %f1, %f1712;
	add.s32 	%r3704, %r9734, 918;
	cvt.rn.f32.s32 	%f1713, %r3704;
	setp.gt.f32 	%p2197, %f1, %f1713;
	add.s32 	%r3705, %r9734, 916;
	cvt.rn.f32.s32 	%f1714, %r3705;
	setp.gt.f32 	%p2198, %f1, %f1714;
	and.pred  	%p2199, %p2196, %p2198;
	selp.u32 	%r3706, 1, 0, %p2199;
	add.s32 	%r3707, %r9734, 921;
	cvt.rn.f32.s32 	%f1715, %r3707;
	setp.leu.f32 	%p2200, %f1, %f1715;
	add.s32 	%r3708, %r9734, 922;
	cvt.rn.f32.s32 	%f1716, %r3708;
	setp.gt.f32 	%p2201, %f1, %f1716;
	selp.b32 	%r3709, 3, 2, %p2201;
	selp.b32 	%r3710, 0, %r3709, %p2200;
	add.s32 	%r3711, %r9734, 920;
	cvt.rn.f32.s32 	%f1717, %r3711;
	setp.gt.f32 	%p2202, %f1, %f1717;
	and.pred  	%p2203, %p2200, %p2202;
	selp.u32 	%r3712, 1, 0, %p2203;
	add.s32 	%r3713, %r3710, %r3712;
	add.s32 	%r3714, %r9734, 925;
	cvt.rn.f32.s32 	%f1718, %r3714;
	setp.leu.f32 	%p2204, %f1, %f1718;
	add.s32 	%r3715, %r9734, 926;
	cvt.rn.f32.s32 	%f1719, %r3715;
	setp.gt.f32 	%p2205, %f1, %f1719;
	add.s32 	%r3716, %r9734, 924;
	cvt.rn.f32.s32 	%f1720, %r3716;
	setp.gt.f32 	%p2206, %f1, %f1720;
	and.pred  	%p2207, %p2204, %p2206;
	selp.u32 	%r3717, 1, 0, %p2207;
	add.s32 	%r3718, %r9734, 929;
	cvt.rn.f32.s32 	%f1721, %r3718;
	setp.leu.f32 	%p2208, %f1, %f1721;
	add.s32 	%r3719, %r9734, 930;
	cvt.rn.f32.s32 	%f1722, %r3719;
	setp.gt.f32 	%p2209, %f1, %f1722;
	selp.b32 	%r3720, 3, 2, %p2209;
	selp.b32 	%r3721, 0, %r3720, %p2208;
	add.s32 	%r3722, %r9734, 928;
	cvt.rn.f32.s32 	%f1723, %r3722;
	setp.gt.f32 	%p2210, %f1, %f1723;
	and.pred  	%p2211, %p2208, %p2210;
	selp.u32 	%r3723, 1, 0, %p2211;
	add.s32 	%r3724, %r3721, %r3723;
	add.s32 	%r3725, %r9734, 933;
	cvt.rn.f32.s32 	%f1724, %r3725;
	setp.leu.f32 	%p2212, %f1, %f1724;
	add.s32 	%r3726, %r9734, 934;
	cvt.rn.f32.s32 	%f1725, %r3726;
	setp.gt.f32 	%p2213, %f1, %f1725;
	add.s32 	%r3727, %r9734, 932;
	cvt.rn.f32.s32 	%f1726, %r3727;
	setp.gt.f32 	%p2214, %f1, %f1726;
	and.pred  	%p2215, %p2212, %p2214;
	selp.u32 	%r3728, 1, 0, %p2215;
	add.s32 	%r3729, %r9734, 937;
	cvt.rn.f32.s32 	%f1727, %r3729;
	setp.leu.f32 	%p2216, %f1, %f1727;
	add.s32 	%r3730, %r9734, 938;
	cvt.rn.f32.s32 	%f1728, %r3730;
	setp.gt.f32 	%p2217, %f1, %f1728;
	selp.b32 	%r3731, 3, 2, %p2217;
	selp.b32 	%r3732, 0, %r3731, %p2216;
	add.s32 	%r3733, %r9734, 936;
	cvt.rn.f32.s32 	%f1729, %r3733;
	setp.gt.f32 	%p2218, %f1, %f1729;
	and.pred  	%p2219, %p2216, %p2218;
	selp.u32 	%r3734, 1, 0, %p2219;
	add.s32 	%r3735, %r3732, %r3734;
	add.s32 	%r3736, %r9734, 941;
	cvt.rn.f32.s32 	%f1730, %r3736;
	setp.leu.f32 	%p2220, %f1, %f1730;
	add.s32 	%r3737, %r9734, 942;
	cvt.rn.f32.s32 	%f1731, %r3737;
	setp.gt.f32 	%p2221, %f1, %f1731;
	add.s32 	%r3738, %r9734, 940;
	cvt.rn.f32.s32 	%f1732, %r3738;
	setp.gt.f32 	%p2222, %f1, %f1732;
	and.pred  	%p2223, %p2220, %p2222;
	selp.u32 	%r3739, 1, 0, %p2223;
	add.s32 	%r3740, %r9734, 945;
	cvt.rn.f32.s32 	%f1733, %r3740;
	setp.leu.f32 	%p2224, %f1, %f1733;
	add.s32 	%r3741, %r9734, 946;
	cvt.rn.f32.s32 	%f1734, %r3741;
	setp.gt.f32 	%p2225, %f1, %f1734;
	selp.b32 	%r3742, 3, 2, %p2225;
	selp.b32 	%r3743, 0, %r3742, %p2224;
	add.s32 	%r3744, %r9734, 944;
	cvt.rn.f32.s32 	%f1735, %r3744;
	setp.gt.f32 	%p2226, %f1, %f1735;
	and.pred  	%p2227, %p2224, %p2226;
	selp.u32 	%r3745, 1, 0, %p2227;
	add.s32 	%r3746, %r3743, %r3745;
	add.s32 	%r3747, %r9734, 949;
	cvt.rn.f32.s32 	%f1736, %r3747;
	setp.leu.f32 	%p2228, %f1, %f1736;
	add.s32 	%r3748, %r9734, 950;
	cvt.rn.f32.s32 	%f1737, %r3748;
	setp.gt.f32 	%p2229, %f1, %f1737;
	add.s32 	%r3749, %r9734, 948;
	cvt.rn.f32.s32 	%f1738, %r3749;
	setp.gt.f32 	%p2230, %f1, %f1738;
	and.pred  	%p2231, %p2228, %p2230;
	selp.u32 	%r3750, 1, 0, %p2231;
	add.s32 	%r3751, %r9734, 953;
	cvt.rn.f32.s32 	%f1739, %r3751;
	setp.leu.f32 	%p2232, %f1, %f1739;
	add.s32 	%r3752, %r9734, 954;
	cvt.rn.f32.s32 	%f1740, %r3752;
	setp.gt.f32 	%p2233, %f1, %f1740;
	selp.b32 	%r3753, 3, 2, %p2233;
	selp.b32 	%r3754, 0, %r3753, %p2232;
	add.s32 	%r3755, %r9734, 952;
	cvt.rn.f32.s32 	%f1741, %r3755;
	setp.gt.f32 	%p2234, %f1, %f1741;
	and.pred  	%p2235, %p2232, %p2234;
	selp.u32 	%r3756, 1, 0, %p2235;
	add.s32 	%r3757, %r3754, %r3756;
	add.s32 	%r3758, %r9734, 957;
	cvt.rn.f32.s32 	%f1742, %r3758;
	setp.leu.f32 	%p2236, %f1, %f1742;
	add.s32 	%r3759, %r9734, 958;
	cvt.rn.f32.s32 	%f1743, %r3759;
	setp.gt.f32 	%p2237, %f1, %f1743;
	add.s32 	%r3760, %r9734, 956;
	cvt.rn.f32.s32 	%f1744, %r3760;
	setp.gt.f32 	%p2238, %f1, %f1744;
	and.pred  	%p2239, %p2236, %p2238;
	selp.u32 	%r3761, 1, 0, %p2239;
	add.s32 	%r3762, %r9734, 961;
	cvt.rn.f32.s32 	%f1745, %r3762;
	setp.leu.f32 	%p2240, %f1, %f1745;
	add.s32 	%r3763, %r9734, 962;
	cvt.rn.f32.s32 	%f1746, %r3763;
	setp.gt.f32 	%p2241, %f1, %f1746;
	selp.b32 	%r3764, 3, 2, %p2241;
	selp.b32 	%r3765, 0, %r3764, %p2240;
	add.s32 	%r3766, %r9734, 960;
	cvt.rn.f32.s32 	%f1747, %r3766;
	setp.gt.f32 	%p2242, %f1, %f1747;
	and.pred  	%p2243, %p2240, %p2242;
	selp.u32 	%r3767, 1, 0, %p2243;
	add.s32 	%r3768, %r3765, %r3767;
	add.s32 	%r3769, %r9734, 965;
	cvt.rn.f32.s32 	%f1748, %r3769;
	setp.leu.f32 	%p2244, %f1, %f1748;
	add.s32 	%r3770, %r9734, 966;
	cvt.rn.f32.s32 	%f1749, %r3770;
	setp.gt.f32 	%p2245, %f1, %f1749;
	add.s32 	%r3771, %r9734, 964;
	cvt.rn.f32.s32 	%f1750, %r3771;
	setp.gt.f32 	%p2246, %f1, %f1750;
	and.pred  	%p2247, %p2244, %p2246;
	selp.u32 	%r3772, 1, 0, %p2247;
	add.s32 	%r3773, %r9734, 969;
	cvt.rn.f32.s32 	%f1751, %r3773;
	setp.leu.f32 	%p2248, %f1, %f1751;
	add.s32 	%r3774, %r9734, 970;
	cvt.rn.f32.s32 	%f1752, %r3774;
	setp.gt.f32 	%p2249, %f1, %f1752;
	selp.b32 	%r3775, 3, 2, %p2249;
	selp.b32 	%r3776, 0, %r3775, %p2248;
	add.s32 	%r3777, %r9734, 968;
	cvt.rn.f32.s32 	%f1753, %r3777;
	setp.gt.f32 	%p2250, %f1, %f1753;
	and.pred  	%p2251, %p2248, %p2250;
	selp.u32 	%r3778, 1, 0, %p2251;
	add.s32 	%r3779, %r3776, %r3778;
	add.s32 	%r3780, %r9734, 973;
	cvt.rn.f32.s32 	%f1754, %r3780;
	setp.leu.f32 	%p2252, %f1, %f1754;
	add.s32 	%r3781, %r9734, 974;
	cvt.rn.f32.s32 	%f1755, %r3781;
	setp.gt.f32 	%p2253, %f1, %f1755;
	add.s32 	%r3782, %r9734, 972;
	cvt.rn.f32.s32 	%f1756, %r3782;
	setp.gt.f32 	%p2254, %f1, %f1756;
	and.pred  	%p2255, %p2252, %p2254;
	selp.u32 	%r3783, 1, 0, %p2255;
	add.s32 	%r3784, %r9734, 977;
	cvt.rn.f32.s32 	%f1757, %r3784;
	setp.leu.f32 	%p2256, %f1, %f1757;
	add.s32 	%r3785, %r9734, 978;
	cvt.rn.f32.s32 	%f1758, %r3785;
	setp.gt.f32 	%p2257, %f1, %f1758;
	selp.b32 	%r3786, 3, 2, %p2257;
	selp.b32 	%r3787, 0, %r3786, %p2256;
	add.s32 	%r3788, %r9734, 976;
	cvt.rn.f32.s32 	%f1759, %r3788;
	setp.gt.f32 	%p2258, %f1, %f1759;
	and.pred  	%p2259, %p2256, %p2258;
	selp.u32 	%r3789, 1, 0, %p2259;
	add.s32 	%r3790, %r3787, %r3789;
	add.s32 	%r3791, %r9734, 981;
	cvt.rn.f32.s32 	%f1760, %r3791;
	setp.leu.f32 	%p2260, %f1, %f1760;
	add.s32 	%r3792, %r9734, 982;
	cvt.rn.f32.s32 	%f1761, %r3792;
	setp.gt.f32 	%p2261, %f1, %f1761;
	add.s32 	%r3793, %r9734, 980;
	cvt.rn.f32.s32 	%f1762, %r3793;
	setp.gt.f32 	%p2262, %f1, %f1762;
	and.pred  	%p2263, %p2260, %p2262;
	selp.u32 	%r3794, 1, 0, %p2263;
	add.s32 	%r3795, %r9734, 985;
	cvt.rn.f32.s32 	%f1763, %r3795;
	setp.leu.f32 	%p2264, %f1, %f1763;
	add.s32 	%r3796, %r9734, 986;
	cvt.rn.f32.s32 	%f1764, %r3796;
	setp.gt.f32 	%p2265, %f1, %f1764;
	selp.b32 	%r3797, 3, 2, %p2265;
	selp.b32 	%r3798, 0, %r3797, %p2264;
	add.s32 	%r3799, %r9734, 984;
	cvt.rn.f32.s32 	%f1765, %r3799;
	setp.gt.f32 	%p2266, %f1, %f1765;
	and.pred  	%p2267, %p2264, %p2266;
	selp.u32 	%r3800, 1, 0, %p2267;
	add.s32 	%r3801, %r3798, %r3800;
	add.s32 	%r3802, %r9734, 989;
	cvt.rn.f32.s32 	%f1766, %r3802;
	setp.leu.f32 	%p2268, %f1, %f1766;
	add.s32 	%r3803, %r9734, 990;
	cvt.rn.f32.s32 	%f1767, %r3803;
	setp.gt.f32 	%p2269, %f1, %f1767;
	add.s32 	%r3804, %r9734, 988;
	cvt.rn.f32.s32 	%f1768, %r3804;
	setp.gt.f32 	%p2270, %f1, %f1768;
	and.pred  	%p2271, %p2268, %p2270;
	selp.u32 	%r3805, 1, 0, %p2271;
	add.s32 	%r3806, %r9734, 993;
	cvt.rn.f32.s32 	%f1769, %r3806;
	setp.leu.f32 	%p2272, %f1, %f1769;
	add.s32 	%r3807, %r9734, 994;
	cvt.rn.f32.s32 	%f1770, %r3807;
	setp.gt.f32 	%p2273, %f1, %f1770;
	selp.b32 	%r3808, 3, 2, %p2273;
	selp.b32 	%r3809, 0, %r3808, %p2272;
	add.s32 	%r3810, %r9734, 992;
	cvt.rn.f32.s32 	%f1771, %r3810;
	setp.gt.f32 	%p2274, %f1, %f1771;
	and.pred  	%p2275, %p2272, %p2274;
	selp.u32 	%r3811, 1, 0, %p2275;
	add.s32 	%r3812, %r3809, %r3811;
	add.s32 	%r3813, %r9734, 997;
	cvt.rn.f32.s32 	%f1772, %r3813;
	setp.leu.f32 	%p2276, %f1, %f1772;
	add.s32 	%r3814, %r9734, 998;
	cvt.rn.f32.s32 	%f1773, %r3814;
	setp.gt.f32 	%p2277, %f1, %f1773;
	add.s32 	%r3815, %r9734, 996;
	cvt.rn.f32.s32 	%f1774, %r3815;
	setp.gt.f32 	%p2278, %f1, %f1774;
	and.pred  	%p2279, %p2276, %p2278;
	selp.u32 	%r3816, 1, 0, %p2279;
	add.s32 	%r3817, %r9734, 1001;
	cvt.rn.f32.s32 	%f1775, %r3817;
	setp.leu.f32 	%p2280, %f1, %f1775;
	add.s32 	%r3818, %r9734, 1002;
	cvt.rn.f32.s32 	%f1776, %r3818;
	setp.gt.f32 	%p2281, %f1, %f1776;
	selp.b32 	%r3819, 3, 2, %p2281;
	selp.b32 	%r3820, 0, %r3819, %p2280;
	add.s32 	%r3821, %r9734, 1000;
	cvt.rn.f32.s32 	%f1777, %r3821;
	setp.gt.f32 	%p2282, %f1, %f1777;
	and.pred  	%p2283, %p2280, %p2282;
	selp.u32 	%r3822, 1, 0, %p2283;
	add.s32 	%r3823, %r3820, %r3822;
	add.s32 	%r3824, %r9734, 1005;
	cvt.rn.f32.s32 	%f1778, %r3824;
	setp.leu.f32 	%p2284, %f1, %f1778;
	add.s32 	%r3825, %r9734, 1006;
	cvt.rn.f32.s32 	%f1779, %r3825;
	setp.gt.f32 	%p2285, %f1, %f1779;
	add.s32 	%r3826, %r9734, 1004;
	cvt.rn.f32.s32 	%f1780, %r3826;
	setp.gt.f32 	%p2286, %f1, %f1780;
	and.pred  	%p2287, %p2284, %p2286;
	selp.u32 	%r3827, 1, 0, %p2287;
	add.s32 	%r3828, %r9734, 1009;
	cvt.rn.f32.s32 	%f1781, %r3828;
	setp.leu.f32 	%p2288, %f1, %f1781;
	add.s32 	%r3829, %r9734, 1010;
	cvt.rn.f32.s32 	%f1782, %r3829;
	setp.gt.f32 	%p2289, %f1, %f1782;
	selp.b32 	%r3830, 3, 2, %p2289;
	selp.b32 	%r3831, 0, %r3830, %p2288;
	add.s32 	%r3832, %r9734, 1008;
	cvt.rn.f32.s32 	%f1783, %r3832;
	setp.gt.f32 	%p2290, %f1, %f1783;
	and.pred  	%p2291, %p2288, %p2290;
	selp.u32 	%r3833, 1, 0, %p2291;
	add.s32 	%r3834, %r3831, %r3833;
	add.s32 	%r3835, %r9734, 1013;
	cvt.rn.f32.s32 	%f1784, %r3835;
	setp.leu.f32 	%p2292, %f1, %f1784;
	add.s32 	%r3836, %r9734, 1014;
	cvt.rn.f32.s32 	%f1785, %r3836;
	setp.gt.f32 	%p2293, %f1, %f1785;
	add.s32 	%r3837, %r9734, 1012;
	cvt.rn.f32.s32 	%f1786, %r3837;
	setp.gt.f32 	%p2294, %f1, %f1786;
	and.pred  	%p2295, %p2292, %p2294;
	selp.u32 	%r3838, 1, 0, %p2295;
	add.s32 	%r3839, %r9734, 1017;
	cvt.rn.f32.s32 	%f1787, %r3839;
	setp.leu.f32 	%p2296, %f1, %f1787;
	add.s32 	%r3840, %r9734, 1018;
	cvt.rn.f32.s32 	%f1788, %r3840;
	setp.gt.f32 	%p2297, %f1, %f1788;
	selp.b32 	%r3841, 3, 2, %p2297;
	selp.b32 	%r3842, 0, %r3841, %p2296;
	add.s32 	%r3843, %r9734, 1016;
	cvt.rn.f32.s32 	%f1789, %r3843;
	setp.gt.f32 	%p2298, %f1, %f1789;
	and.pred  	%p2299, %p2296, %p2298;
	selp.u32 	%r3844, 1, 0, %p2299;
	add.s32 	%r3845, %r3842, %r3844;
	add.s32 	%r3846, %r9734, 1021;
	cvt.rn.f32.s32 	%f1790, %r3846;
	setp.leu.f32 	%p2300, %f1, %f1790;
	add.s32 	%r3847, %r9734, 1022;
	cvt.rn.f32.s32 	%f1791, %r3847;
	setp.gt.f32 	%p2301, %f1, %f1791;
	add.s32 	%r3848, %r9734, 1020;
	cvt.rn.f32.s32 	%f1792, %r3848;
	setp.gt.f32 	%p2302, %f1, %f1792;
	and.pred  	%p2303, %p2300, %p2302;
	selp.u32 	%r3849, 1, 0, %p2303;
	add.s32 	%r3850, %r9734, 3;
	cvt.rn.f32.s32 	%f1793, %r3850;
	setp.leu.f32 	%p2304, %f1, %f1793;
	selp.b32 	%r3851, 7, 6, %p1285;
	selp.b32 	%r3852, 4, %r3851, %p1284;
	add.s32 	%r3853, %r3852, %r2452;
	selp.b32 	%r3854, %r2448, %r3853, %p2304;
	add.s32 	%r3855, %r9734, 11;
	cvt.rn.f32.s32 	%f1794, %r3855;
	setp.leu.f32 	%p2305, %f1, %f1794;
	selp.b32 	%r3856, 7, 6, %p1293;
	selp.b32 	%r3857, 4, %r3856, %p1292;
	add.s32 	%r3858, %r3857, %r2463;
	selp.b32 	%r3859, %r2459, %r3858, %p2305;
	add.s32 	%r3860, %r9734, 19;
	cvt.rn.f32.s32 	%f1795, %r3860;
	setp.leu.f32 	%p2306, %f1, %f1795;
	selp.b32 	%r3861, 7, 6, %p1301;
	selp.b32 	%r3862, 4, %r3861, %p1300;
	add.s32 	%r3863, %r3862, %r2474;
	selp.b32 	%r3864, %r2470, %r3863, %p2306;
	add.s32 	%r3865, %r9734, 27;
	cvt.rn.f32.s32 	%f1796, %r3865;
	setp.leu.f32 	%p2307, %f1, %f1796;
	selp.b32 	%r3866, 7, 6, %p1309;
	selp.b32 	%r3867, 4, %r3866, %p1308;
	add.s32 	%r3868, %r3867, %r2485;
	selp.b32 	%r3869, %r2481, %r3868, %p2307;
	add.s32 	%r3870, %r9734, 35;
	cvt.rn.f32.s32 	%f1797, %r3870;
	setp.leu.f32 	%p2308, %f1, %f1797;
	selp.b32 	%r3871, 7, 6, %p1317;
	selp.b32 	%r3872, 4, %r3871, %p1316;
	add.s32 	%r3873, %r3872, %r2496;
	selp.b32 	%r3874, %r2492, %r3873, %p2308;
	add.s32 	%r3875, %r9734, 43;
	cvt.rn.f32.s32 	%f1798, %r3875;
	setp.leu.f32 	%p2309, %f1, %f1798;
	selp.b32 	%r3876, 7, 6, %p1325;
	selp.b32 	%r3877, 4, %r3876, %p1324;
	add.s32 	%r3878, %r3877, %r2507;
	selp.b32 	%r3879, %r2503, %r3878, %p2309;
	add.s32 	%r3880, %r9734, 51;
	cvt.rn.f32.s32 	%f1799, %r3880;
	setp.leu.f32 	%p2310, %f1, %f1799;
	selp.b32 	%r3881, 7, 6, %p1333;
	selp.b32 	%r3882, 4, %r3881, %p1332;
	add.s32 	%r3883, %r3882, %r2518;
	selp.b32 	%r3884, %r2514, %r3883, %p2310;
	add.s32 	%r3885, %r9734, 59;
	cvt.rn.f32.s32 	%f1800, %r3885;
	setp.leu.f32 	%p2311, %f1, %f1800;
	selp.b32 	%r3886, 7, 6, %p1341;
	selp.b32 	%r3887, 4, %r3886, %p1340;
	add.s32 	%r3888, %r3887, %r2529;
	selp.b32 	%r3889, %r2525, %r3888, %p2311;
	add.s32 	%r3890, %r9734, 67;
	cvt.rn.f32.s32 	%f1801, %r3890;
	setp.leu.f32 	%p2312, %f1, %f1801;
	selp.b32 	%r3891, 7, 6, %p1349;
	selp.b32 	%r3892, 4, %r3891, %p1348;
	add.s32 	%r3893, %r3892, %r2540;
	selp.b32 	%r3894, %r2536, %r3893, %p2312;
	add.s32 	%r3895, %r9734, 75;
	cvt.rn.f32.s32 	%f1802, %r3895;
	setp.leu.f32 	%p2313, %f1, %f1802;
	selp.b32 	%r3896, 7, 6, %p1357;
	selp.b32 	%r3897, 4, %r3896, %p1356;
	add.s32 	%r3898, %r3897, %r2551;
	selp.b32 	%r3899, %r2547, %r3898, %p2313;
	add.s32 	%r3900, %r9734, 83;
	cvt.rn.f32.s32 	%f1803, %r3900;
	setp.leu.f32 	%p2314, %f1, %f1803;
	selp.b32 	%r3901, 7, 6, %p1365;
	selp.b32 	%r3902, 4, %r3901, %p1364;
	add.s32 	%r3903, %r3902, %r2562;
	selp.b32 	%r3904, %r2558, %r3903, %p2314;
	add.s32 	%r3905, %r9734, 91;
	cvt.rn.f32.s32 	%f1804, %r3905;
	setp.leu.f32 	%p2315, %f1, %f1804;
	selp.b32 	%r3906, 7, 6, %p1373;
	selp.b32 	%r3907, 4, %r3906, %p1372;
	add.s32 	%r3908, %r3907, %r2573;
	selp.b32 	%r3909, %r2569, %r3908, %p2315;
	add.s32 	%r3910, %r9734, 99;
	cvt.rn.f32.s32 	%f1805, %r3910;
	setp.leu.f32 	%p2316, %f1, %f1805;
	selp.b32 	%r3911, 7, 6, %p1381;
	selp.b32 	%r3912, 4, %r3911, %p1380;
	add.s32 	%r3913, %r3912, %r2584;
	selp.b32 	%r3914, %r2580, %r3913, %p2316;
	add.s32 	%r3915, %r9734, 107;
	cvt.rn.f32.s32 	%f1806, %r3915;
	setp.leu.f32 	%p2317, %f1, %f1806;
	selp.b32 	%r3916, 7, 6, %p1389;
	selp.b32 	%r3917, 4, %r3916, %p1388;
	add.s32 	%r3918, %r3917, %r2595;
	selp.b32 	%r3919, %r2591, %r3918, %p2317;
	add.s32 	%r3920, %r9734, 115;
	cvt.rn.f32.s32 	%f1807, %r3920;
	setp.leu.f32 	%p2318, %f1, %f1807;
	selp.b32 	%r3921, 7, 6, %p1397;
	selp.b32 	%r3922, 4, %r3921, %p1396;
	add.s32 	%r3923, %r3922, %r2606;
	selp.b32 	%r3924, %r2602, %r3923, %p2318;
	add.s32 	%r3925, %r9734, 123;
	cvt.rn.f32.s32 	%f1808, %r3925;
	setp.leu.f32 	%p2319, %f1, %f1808;
	selp.b32 	%r3926, 7, 6, %p1405;
	selp.b32 	%r3927, 4, %r3926, %p1404;
	add.s32 	%r3928, %r3927, %r2617;
	selp.b32 	%r3929, %r2613, %r3928, %p2319;
	add.s32 	%r3930, %r9734, 131;
	cvt.rn.f32.s32 	%f1809, %r3930;
	setp.leu.f32 	%p2320, %f1, %f1809;
	selp.b32 	%r3931, 7, 6, %p1413;
	selp.b32 	%r3932, 4, %r3931, %p1412;
	add.s32 	%r3933, %r3932, %r2628;
	selp.b32 	%r3934, %r2624, %r3933, %p2320;
	add.s32 	%r3935, %r9734, 139;
	cvt.rn.f32.s32 	%f1810, %r3935;
	setp.leu.f32 	%p2321, %f1, %f1810;
	selp.b32 	%r3936, 7, 6, %p1421;
	selp.b32 	%r3937, 4, %r3936, %p1420;
	add.s32 	%r3938, %r3937, %r2639;
	selp.b32 	%r3939, %r2635, %r3938, %p2321;
	add.s32 	%r3940, %r9734, 147;
	cvt.rn.f32.s32 	%f1811, %r3940;
	setp.leu.f32 	%p2322, %f1, %f1811;
	selp.b32 	%r3941, 7, 6, %p1429;
	selp.b32 	%r3942, 4, %r3941, %p1428;
	add.s32 	%r3943, %r3942, %r2650;
	selp.b32 	%r3944, %r2646, %r3943, %p2322;
	add.s32 	%r3945, %r9734, 155;
	cvt.rn.f32.s32 	%f1812, %r3945;
	setp.leu.f32 	%p2323, %f1, %f1812;
	selp.b32 	%r3946, 7, 6, %p1437;
	selp.b32 	%r3947, 4, %r3946, %p1436;
	add.s32 	%r3948, %r3947, %r2661;
	selp.b32 	%r3949, %r2657, %r3948, %p2323;
	add.s32 	%r3950, %r9734, 163;
	cvt.rn.f32.s32 	%f1813, %r3950;
	setp.leu.f32 	%p2324, %f1, %f1813;
	selp.b32 	%r3951, 7, 6, %p1445;
	selp.b32 	%r3952, 4, %r3951, %p1444;
	add.s32 	%r3953, %r3952, %r2672;
	selp.b32 	%r3954, %r2668, %r3953, %p2324;
	add.s32 	%r3955, %r9734, 171;
	cvt.rn.f32.s32 	%f1814, %r3955;
	setp.leu.f32 	%p2325, %f1, %f1814;
	selp.b32 	%r3956, 7, 6, %p1453;
	selp.b32 	%r3957, 4, %r3956, %p1452;
	add.s32 	%r3958, %r3957, %r2683;
	selp.b32 	%r3959, %r2679, %r3958, %p2325;
	add.s32 	%r3960, %r9734, 179;
	cvt.rn.f32.s32 	%f1815, %r3960;
	setp.leu.f32 	%p2326, %f1, %f1815;
	selp.b32 	%r3961, 7, 6, %p1461;
	selp.b32 	%r3962, 4, %r3961, %p1460;
	add.s32 	%r3963, %r3962, %r2694;
	selp.b32 	%r3964, %r2690, %r3963, %p2326;
	add.s32 	%r3965, %r9734, 187;
	cvt.rn.f32.s32 	%f1816, %r3965;
	setp.leu.f32 	%p2327, %f1, %f1816;
	selp.b32 	%r3966, 7, 6, %p1469;
	selp.b32 	%r3967, 4, %r3966, %p1468;
	add.s32 	%r3968, %r3967, %r2705;
	selp.b32 	%r3969, %r2701, %r3968, %p2327;
	add.s32 	%r3970, %r9734, 195;
	cvt.rn.f32.s32 	%f1817, %r3970;
	setp.leu.f32 	%p2328, %f1, %f1817;
	selp.b32 	%r3971, 7, 6, %p1477;
	selp.b32 	%r3972, 4, %r3971, %p1476;
	add.s32 	%r3973, %r3972, %r2716;
	selp.b32 	%r3974, %r2712, %r3973, %p2328;
	add.s32 	%r3975, %r9734, 203;
	cvt.rn.f32.s32 	%f1818, %r3975;
	setp.leu.f32 	%p2329, %f1, %f1818;
	selp.b32 	%r3976, 7, 6, %p1485;
	selp.b32 	%r3977, 4, %r3976, %p1484;
	add.s32 	%r3978, %r3977, %r2727;
	selp.b32 	%r3979, %r2723, %r3978, %p2329;
	add.s32 	%r3980, %r9734, 211;
	cvt.rn.f32.s32 	%f1819, %r3980;
	setp.leu.f32 	%p2330, %f1, %f1819;
	selp.b32 	%r3981, 7, 6, %p1493;
	selp.b32 	%r3982, 4, %r3981, %p1492;
	add.s32 	%r3983, %r3982, %r2738;
	selp.b32 	%r3984, %r2734, %r3983, %p2330;
	add.s32 	%r3985, %r9734, 219;
	cvt.rn.f32.s32 	%f1820, %r3985;
	setp.leu.f32 	%p2331, %f1, %f1820;
	selp.b32 	%r3986, 7, 6, %p1501;
	selp.b32 	%r3987, 4, %r3986, %p1500;
	add.s32 	%r3988, %r3987, %r2749;
	selp.b32 	%r3989, %r2745, %r3988, %p2331;
	add.s32 	%r3990, %r9734, 227;
	cvt.rn.f32.s32 	%f1821, %r3990;
	setp.leu.f32 	%p2332, %f1, %f1821;
	selp.b32 	%r3991, 7, 6, %p1509;
	selp.b32 	%r3992, 4, %r3991, %p1508;
	add.s32 	%r3993, %r3992, %r2760;
	selp.b32 	%r3994, %r2756, %r3993, %p2332;
	add.s32 	%r3995, %r9734, 235;
	cvt.rn.f32.s32 	%f1822, %r3995;
	setp.leu.f32 	%p2333, %f1, %f1822;
	selp.b32 	%r3996, 7, 6, %p1517;
	selp.b32 	%r3997, 4, %r3996, %p1516;
	add.s32 	%r3998, %r3997, %r2771;
	selp.b32 	%r3999, %r2767, %r3998, %p2333;
	add.s32 	%r4000, %r9734, 243;
	cvt.rn.f32.s32 	%f1823, %r4000;
	setp.leu.f32 	%p2334, %f1, %f1823;
	selp.b32 	%r4001, 7, 6, %p1525;
	selp.b32 	%r4002, 4, %r4001, %p1524;
	add.s32 	%r4003, %r4002, %r2782;
	selp.b32 	%r4004, %r2778, %r4003, %p2334;
	add.s32 	%r4005, %r9734, 251;
	cvt.rn.f32.s32 	%f1824, %r4005;
	setp.leu.f32 	%p2335, %f1, %f1824;
	selp.b32 	%r4006, 7, 6, %p1533;
	selp.b32 	%r4007, 4, %r4006, %p1532;
	add.s32 	%r4008, %r4007, %r2793;
	selp.b32 	%r4009, %r2789, %r4008, %p2335;
	add.s32 	%r4010, %r9734, 259;
	cvt.rn.f32.s32 	%f1825, %r4010;
	setp.leu.f32 	%p2336, %f1, %f1825;
	selp.b32 	%r4011, 7, 6, %p1541;
	selp.b32 	%r4012, 4, %r4011, %p1540;
	add.s32 	%r4013, %r4012, %r2804;
	selp.b32 	%r4014, %r2800, %r4013, %p2336;
	add.s32 	%r4015, %r9734, 267;
	cvt.rn.f32.s32 	%f1826, %r4015;
	setp.leu.f32 	%p2337, %f1, %f1826;
	selp.b32 	%r4016, 7, 6, %p1549;
	selp.b32 	%r4017, 4, %r4016, %p1548;
	add.s32 	%r4018, %r4017, %r2815;
	selp.b32 	%r4019, %r2811, %r4018, %p2337;
	add.s32 	%r4020, %r9734, 275;
	cvt.rn.f32.s32 	%f1827, %r4020;
	setp.leu.f32 	%p2338, %f1, %f1827;
	selp.b32 	%r4021, 7, 6, %p1557;
	selp.b32 	%r4022, 4, %r4021, %p1556;
	add.s32 	%r4023, %r4022, %r2826;
	selp.b32 	%r4024, %r2822, %r4023, %p2338;
	add.s32 	%r4025, %r9734, 283;
	cvt.rn.f32.s32 	%f1828, %r4025;
	setp.leu.f32 	%p2339, %f1, %f1828;
	selp.b32 	%r4026, 7, 6, %p1565;
	selp.b32 	%r4027, 4, %r4026, %p1564;
	add.s32 	%r4028, %r4027, %r2837;
	selp.b32 	%r4029, %r2833, %r4028, %p2339;
	add.s32 	%r4030, %r9734, 291;
	cvt.rn.f32.s32 	%f1829, %r4030;
	setp.leu.f32 	%p2340, %f1, %f1829;
	selp.b32 	%r4031, 7, 6, %p1573;
	selp.b32 	%r4032, 4, %r4031, %p1572;
	add.s32 	%r4033, %r4032, %r2848;
	selp.b32 	%r4034, %r2844, %r4033, %p2340;
	add.s32 	%r4035, %r9734, 299;
	cvt.rn.f32.s32 	%f1830, %r4035;
	setp.leu.f32 	%p2341, %f1, %f1830;
	selp.b32 	%r4036, 7, 6, %p1581;
	selp.b32 	%r4037, 4, %r4036, %p1580;
	add.s32 	%r4038, %r4037, %r2859;
	selp.b32 	%r4039, %r2855, %r4038, %p2341;
	add.s32 	%r4040, %r9734, 307;
	cvt.rn.f32.s32 	%f1831, %r4040;
	setp.leu.f32 	%p2342, %f1, %f1831;
	selp.b32 	%r4041, 7, 6, %p1589;
	selp.b32 	%r4042, 4, %r4041, %p1588;
	add.s32 	%r4043, %r4042, %r2870;
	selp.b32 	%r4044, %r2866, %r4043, %p2342;
	add.s32 	%r4045, %r9734, 315;
	cvt.rn.f32.s32 	%f1832, %r4045;
	setp.leu.f32 	%p2343, %f1, %f1832;
	selp.b32 	%r4046, 7, 6, %p1597;
	selp.b32 	%r4047, 4, %r4046, %p1596;
	add.s32 	%r4048, %r4047, %r2881;
	selp.b32 	%r4049, %r2877, %r4048, %p2343;
	add.s32 	%r4050, %r9734, 323;
	cvt.rn.f32.s32 	%f1833, %r4050;
	setp.leu.f32 	%p2344, %f1, %f1833;
	selp.b32 	%r4051, 7, 6, %p1605;
	selp.b32 	%r4052, 4, %r4051, %p1604;
	add.s32 	%r4053, %r4052, %r2892;
	selp.b32 	%r4054, %r2888, %r4053, %p2344;
	add.s32 	%r4055, %r9734, 331;
	cvt.rn.f32.s32 	%f1834, %r4055;
	setp.leu.f32 	%p2345, %f1, %f1834;
	selp.b32 	%r4056, 7, 6, %p1613;
	selp.b32 	%r4057, 4, %r4056, %p1612;
	add.s32 	%r4058, %r4057, %r2903;
	selp.b32 	%r4059, %r2899, %r4058, %p2345;
	add.s32 	%r4060, %r9734, 339;
	cvt.rn.f32.s32 	%f1835, %r4060;
	setp.leu.f32 	%p2346, %f1, %f1835;
	selp.b32 	%r4061, 7, 6, %p1621;
	selp.b32 	%r4062, 4, %r4061, %p1620;
	add.s32 	%r4063, %r4062, %r2914;
	selp.b32 	%r4064, %r2910, %r4063, %p2346;
	add.s32 	%r4065, %r9734, 347;
	cvt.rn.f32.s32 	%f1836, %r4065;
	setp.leu.f32 	%p2347, %f1, %f1836;
	selp.b32 	%r4066, 7, 6, %p1629;
	selp.b32 	%r4067, 4, %r4066, %p1628;
	add.s32 	%r4068, %r4067, %r2925;
	selp.b32 	%r4069, %r2921, %r4068, %p2347;
	add.s32 	%r4070, %r9734, 355;
	cvt.rn.f32.s32 	%f1837, %r4070;
	setp.leu.f32 	%p2348, %f1, %f1837;
	selp.b32 	%r4071, 7, 6, %p1637;
	selp.b32 	%r4072, 4, %r4071, %p1636;
	add.s32 	%r4073, %r4072, %r2936;
	selp.b32 	%r4074, %r2932, %r4073, %p2348;
	add.s32 	%r4075, %r9734, 363;
	cvt.rn.f32.s32 	%f1838, %r4075;
	setp.leu.f32 	%p2349, %f1, %f1838;
	selp.b32 	%r4076, 7, 6, %p1645;
	selp.b32 	%r4077, 4, %r4076, %p1644;
	add.s32 	%r4078, %r4077, %r2947;
	selp.b32 	%r4079, %r2943, %r4078, %p2349;
	add.s32 	%r4080, %r9734, 371;
	cvt.rn.f32.s32 	%f1839, %r4080;
	setp.leu.f32 	%p2350, %f1, %f1839;
	selp.b32 	%r4081, 7, 6, %p1653;
	selp.b32 	%r4082, 4, %r4081, %p1652;
	add.s32 	%r4083, %r4082, %r2958;
	selp.b32 	%r4084, %r2954, %r4083, %p2350;
	add.s32 	%r4085, %r9734, 379;
	cvt.rn.f32.s32 	%f1840, %r4085;
	setp.leu.f32 	%p2351, %f1, %f1840;
	selp.b32 	%r4086, 7, 6, %p1661;
	selp.b32 	%r4087, 4, %r4086, %p1660;
	add.s32 	%r4088, %r4087, %r2969;
	selp.b32 	%r4089, %r2965, %r4088, %p2351;
	add.s32 	%r4090, %r9734, 387;
	cvt.rn.f32.s32 	%f1841, %r4090;
	setp.leu.f32 	%p2352, %f1, %f1841;
	selp.b32 	%r4091, 7, 6, %p1669;
	selp.b32 	%r4092, 4, %r4091, %p1668;
	add.s32 	%r4093, %r4092, %r2980;
	selp.b32 	%r4094, %r2976, %r4093, %p2352;
	add.s32 	%r4095, %r9734, 395;
	cvt.rn.f32.s32 	%f1842, %r4095;
	setp.leu.f32 	%p2353, %f1, %f1842;
	selp.b32 	%r4096, 7, 6, %p1677;
	selp.b32 	%r4097, 4, %r4096, %p1676;
	add.s32 	%r4098, %r4097, %r2991;
	selp.b32 	%r4099, %r2987, %r4098, %p2353;
	add.s32 	%r4100, %r9734, 403;
	cvt.rn.f32.s32 	%f1843, %r4100;
	setp.leu.f32 	%p2354, %f1, %f1843;
	selp.b32 	%r4101, 7, 6, %p1685;
	selp.b32 	%r4102, 4, %r4101, %p1684;
	add.s32 	%r4103, %r4102, %r3002;
	selp.b32 	%r4104, %r2998, %r4103, %p2354;
	add.s32 	%r4105, %r9734, 411;
	cvt.rn.f32.s32 	%f1844, %r4105;
	setp.leu.f32 	%p2355, %f1, %f1844;
	selp.b32 	%r4106, 7, 6, %p1693;
	selp.b32 	%r4107, 4, %r4106, %p1692;
	add.s32 	%r4108, %r4107, %r3013;
	selp.b32 	%r4109, %r3009, %r4108, %p2355;
	add.s32 	%r4110, %r9734, 419;
	cvt.rn.f32.s32 	%f1845, %r4110;
	setp.leu.f32 	%p2356, %f1, %f1845;
	selp.b32 	%r4111, 7, 6, %p1701;
	selp.b32 	%r4112, 4, %r4111, %p1700;
	add.s32 	%r4113, %r4112, %r3024;
	selp.b32 	%r4114, %r3020, %r4113, %p2356;
	add.s32 	%r4115, %r9734, 427;
	cvt.rn.f32.s32 	%f1846, %r4115;
	setp.leu.f32 	%p2357, %f1, %f1846;
	selp.b32 	%r4116, 7, 6, %p1709;
	selp.b32 	%r4117, 4, %r4116, %p1708;
	add.s32 	%r4118, %r4117, %r3035;
	selp.b32 	%r4119, %r3031, %r4118, %p2357;
	add.s32 	%r4120, %r9734, 435;
	cvt.rn.f32.s32 	%f1847, %r4120;
	setp.leu.f32 	%p2358, %f1, %f1847;
	selp.b32 	%r4121, 7, 6, %p1717;
	selp.b32 	%r4122, 4, %r4121, %p1716;
	add.s32 	%r4123, %r4122, %r3046;
	selp.b32 	%r4124, %r3042, %r4123, %p2358;
	add.s32 	%r4125, %r9734, 443;
	cvt.rn.f32.s32 	%f1848, %r4125;
	setp.leu.f32 	%p2359, %f1, %f1848;
	selp.b32 	%r4126, 7, 6, %p1725;
	selp.b32 	%r4127, 4, %r4126, %p1724;
	add.s32 	%r4128, %r4127, %r3057;
	selp.b32 	%r4129, %r3053, %r4128, %p2359;
	add.s32 	%r4130, %r9734, 451;
	cvt.rn.f32.s32 	%f1849, %r4130;
	setp.leu.f32 	%p2360, %f1, %f1849;
	selp.b32 	%r4131, 7, 6, %p1733;
	selp.b32 	%r4132, 4, %r4131, %p1732;
	add.s32 	%r4133, %r4132, %r3068;
	selp.b32 	%r4134, %r3064, %r4133, %p2360;
	add.s32 	%r4135, %r9734, 459;
	cvt.rn.f32.s32 	%f1850, %r4135;
	setp.leu.f32 	%p2361, %f1, %f1850;
	selp.b32 	%r4136, 7, 6, %p1741;
	selp.b32 	%r4137, 4, %r4136, %p1740;
	add.s32 	%r4138, %r4137, %r3079;
	selp.b32 	%r4139, %r3075, %r4138, %p2361;
	add.s32 	%r4140, %r9734, 467;
	cvt.rn.f32.s32 	%f1851, %r4140;
	setp.leu.f32 	%p2362, %f1, %f1851;
	selp.b32 	%r4141, 7, 6, %p1749;
	selp.b32 	%r4142, 4, %r4141, %p1748;
	add.s32 	%r4143, %r4142, %r3090;
	selp.b32 	%r4144, %r3086, %r4143, %p2362;
	add.s32 	%r4145, %r9734, 475;
	cvt.rn.f32.s32 	%f1852, %r4145;
	setp.leu.f32 	%p2363, %f1, %f1852;
	selp.b32 	%r4146, 7, 6, %p1757;
	selp.b32 	%r4147, 4, %r4146, %p1756;
	add.s32 	%r4148, %r4147, %r3101;
	selp.b32 	%r4149, %r3097, %r4148, %p2363;
	add.s32 	%r4150, %r9734, 483;
	cvt.rn.f32.s32 	%f1853, %r4150;
	setp.leu.f32 	%p2364, %f1, %f1853;
	selp.b32 	%r4151, 7, 6, %p1765;
	selp.b32 	%r4152, 4, %r4151, %p1764;
	add.s32 	%r4153, %r4152, %r3112;
	selp.b32 	%r4154, %r3108, %r4153, %p2364;
	add.s32 	%r4155, %r9734, 491;
	cvt.rn.f32.s32 	%f1854, %r4155;
	setp.leu.f32 	%p2365, %f1, %f1854;
	selp.b32 	%r4156, 7, 6, %p1773;
	selp.b32 	%r4157, 4, %r4156, %p1772;
	add.s32 	%r4158, %r4157, %r3123;
	selp.b32 	%r4159, %r3119, %r4158, %p2365;
	add.s32 	%r4160, %r9734, 499;
	cvt.rn.f32.s32 	%f1855, %r4160;
	setp.leu.f32 	%p2366, %f1, %f1855;
	selp.b32 	%r4161, 7, 6, %p1781;
	selp.b32 	%r4162, 4, %r4161, %p1780;
	add.s32 	%r4163, %r4162, %r3134;
	selp.b32 	%r4164, %r3130, %r4163, %p2366;
	add.s32 	%r4165, %r9734, 507;
	cvt.rn.f32.s32 	%f1856, %r4165;
	setp.leu.f32 	%p2367, %f1, %f1856;
	selp.b32 	%r4166, 7, 6, %p1789;
	selp.b32 	%r4167, 4, %r4166, %p1788;
	add.s32 	%r4168, %r4167, %r3145;
	selp.b32 	%r4169, %r3141, %r4168, %p2367;
	add.s32 	%r4170, %r9734, 515;
	cvt.rn.f32.s32 	%f1857, %r4170;
	setp.leu.f32 	%p2368, %f1, %f1857;
	selp.b32 	%r4171, 7, 6, %p1797;
	selp.b32 	%r4172, 4, %r4171, %p1796;
	add.s32 	%r4173, %r4172, %r3156;
	selp.b32 	%r4174, %r3152, %r4173, %p2368;
	add.s32 	%r4175, %r9734, 523;
	cvt.rn.f32.s32 	%f1858, %r4175;
	setp.leu.f32 	%p2369, %f1, %f1858;
	selp.b32 	%r4176, 7, 6, %p1805;
	selp.b32 	%r4177, 4, %r4176, %p1804;
	add.s32 	%r4178, %r4177, %r3167;
	selp.b32 	%r4179, %r3163, %r4178, %p2369;
	add.s32 	%r4180, %r9734, 531;
	cvt.rn.f32.s32 	%f1859, %r4180;
	setp.leu.f32 	%p2370, %f1, %f1859;
	selp.b32 	%r4181, 7, 6, %p1813;
	selp.b32 	%r4182, 4, %r4181, %p1812;
	add.s32 	%r4183, %r4182, %r3178;
	selp.b32 	%r4184, %r3174, %r4183, %p2370;
	add.s32 	%r4185, %r9734, 539;
	cvt.rn.f32.s32 	%f1860, %r4185;
	setp.leu.f32 	%p2371, %f1, %f1860;
	selp.b32 	%r4186, 7, 6, %p1821;
	selp.b32 	%r4187, 4, %r4186, %p1820;
	add.s32 	%r4188, %r4187, %r3189;
	selp.b32 	%r4189, %r3185, %r4188, %p2371;
	add.s32 	%r4190, %r9734, 547;
	cvt.rn.f32.s32 	%f1861, %r4190;
	setp.leu.f32 	%p2372, %f1, %f1861;
	selp.b32 	%r4191, 7, 6, %p1829;
	selp.b32 	%r4192, 4, %r4191, %p1828;
	add.s32 	%r4193, %r4192, %r3200;
	selp.b32 	%r4194, %r3196, %r4193, %p2372;
	add.s32 	%r4195, %r9734, 555;
	cvt.rn.f32.s32 	%f1862, %r4195;
	setp.leu.f32 	%p2373, %f1, %f1862;
	selp.b32 	%r4196, 7, 6, %p1837;
	selp.b32 	%r4197, 4, %r4196, %p1836;
	add.s32 	%r4198, %r4197, %r3211;
	selp.b32 	%r4199, %r3207, %r4198, %p2373;
	add.s32 	%r4200, %r9734, 563;
	cvt.rn.f32.s32 	%f1863, %r4200;
	setp.leu.f32 	%p2374, %f1, %f1863;
	selp.b32 	%r4201, 7, 6, %p1845;
	selp.b32 	%r4202, 4, %r4201, %p1844;
	add.s32 	%r4203, %r4202, %r3222;
	selp.b32 	%r4204, %r3218, %r4203, %p2374;
	add.s32 	%r4205, %r9734, 571;
	cvt.rn.f32.s32 	%f1864, %r4205;
	setp.leu.f32 	%p2375, %f1, %f1864;
	selp.b32 	%r4206, 7, 6, %p1853;
	selp.b32 	%r4207, 4, %r4206, %p1852;
	add.s32 	%r4208, %r4207, %r3233;
	selp.b32 	%r4209, %r3229, %r4208, %p2375;
	add.s32 	%r4210, %r9734, 579;
	cvt.rn.f32.s32 	%f1865, %r4210;
	setp.leu.f32 	%p2376, %f1, %f1865;
	selp.b32 	%r4211, 7, 6, %p1861;
	selp.b32 	%r4212, 4, %r4211, %p1860;
	add.s32 	%r4213, %r4212, %r3244;
	selp.b32 	%r4214, %r3240, %r4213, %p2376;
	add.s32 	%r4215, %r9734, 587;
	cvt.rn.f32.s32 	%f1866, %r4215;
	setp.leu.f32 	%p2377, %f1, %f1866;
	selp.b32 	%r4216, 7, 6, %p1869;
	selp.b32 	%r4217, 4, %r4216, %p1868;
	add.s32 	%r4218, %r4217, %r3255;
	selp.b32 	%r4219, %r3251, %r4218, %p2377;
	add.s32 	%r4220, %r9734, 595;
	cvt.rn.f32.s32 	%f1867, %r4220;
	setp.leu.f32 	%p2378, %f1, %f1867;
	selp.b32 	%r4221, 7, 6, %p1877;
	selp.b32 	%r4222, 4, %r4221, %p1876;
	add.s32 	%r4223, %r4222, %r3266;
	selp.b32 	%r4224, %r3262, %r4223, %p2378;
	add.s32 	%r4225, %r9734, 603;
	cvt.rn.f32.s32 	%f1868, %r4225;
	setp.leu.f32 	%p2379, %f1, %f1868;
	selp.b32 	%r4226, 7, 6, %p1885;
	selp.b32 	%r4227, 4, %r4226, %p1884;
	add.s32 	%r4228, %r4227, %r3277;
	selp.b32 	%r4229, %r3273, %r4228, %p2379;
	add.s32 	%r4230, %r9734, 611;
	cvt.rn.f32.s32 	%f1869, %r4230;
	setp.leu.f32 	%p2380, %f1, %f1869;
	selp.b32 	%r4231, 7, 6, %p1893;
	selp.b32 	%r4232, 4, %r4231, %p1892;
	add.s32 	%r4233, %r4232, %r3288;
	selp.b32 	%r4234, %r3284, %r4233, %p2380;
	add.s32 	%r4235, %r9734, 619;
	cvt.rn.f32.s32 	%f1870, %r4235;
	setp.leu.f32 	%p2381, %f1, %f1870;
	selp.b32 	%r4236, 7, 6, %p1901;
	selp.b32 	%r4237, 4, %r4236, %p1900;
	add.s32 	%r4238, %r4237, %r3299;
	selp.b32 	%r4239, %r3295, %r4238, %p2381;
	add.s32 	%r4240, %r9734, 627;
	cvt.rn.f32.s32 	%f1871, %r4240;
	setp.leu.f32 	%p2382, %f1, %f1871;
	selp.b32 	%r4241, 7, 6, %p1909;
	selp.b32 	%r4242, 4, %r4241, %p1908;
	add.s32 	%r4243, %r4242, %r3310;
	selp.b32 	%r4244, %r3306, %r4243, %p2382;
	add.s32 	%r4245, %r9734, 635;
	cvt.rn.f32.s32 	%f1872, %r4245;
	setp.leu.f32 	%p2383, %f1, %f1872;
	selp.b32 	%r4246, 7, 6, %p1917;
	selp.b32 	%r4247, 4, %r4246, %p1916;
	add.s32 	%r4248, %r4247, %r3321;
	selp.b32 	%r4249, %r3317, %r4248, %p2383;
	add.s32 	%r4250, %r9734, 643;
	cvt.rn.f32.s32 	%f1873, %r4250;
	setp.leu.f32 	%p2384, %f1, %f1873;
	selp.b32 	%r4251, 7, 6, %p1925;
	selp.b32 	%r4252, 4, %r4251, %p1924;
	add.s32 	%r4253, %r4252, %r3332;
	selp.b32 	%r4254, %r3328, %r4253, %p2384;
	add.s32 	%r4255, %r9734, 651;
	cvt.rn.f32.s32 	%f1874, %r4255;
	setp.leu.f32 	%p2385, %f1, %f1874;
	selp.b32 	%r4256, 7, 6, %p1933;
	selp.b32 	%r4257, 4, %r4256, %p1932;
	add.s32 	%r4258, %r4257, %r3343;
	selp.b32 	%r4259, %r3339, %r4258, %p2385;
	add.s32 	%r4260, %r9734, 659;
	cvt.rn.f32.s32 	%f1875, %r4260;
	setp.leu.f32 	%p2386, %f1, %f1875;
	selp.b32 	%r4261, 7, 6, %p1941;
	selp.b32 	%r4262, 4, %r4261, %p1940;
	add.s32 	%r4263, %r4262, %r3354;
	selp.b32 	%r4264, %r3350, %r4263, %p2386;
	add.s32 	%r4265, %r9734, 667;
	cvt.rn.f32.s32 	%f1876, %r4265;
	setp.leu.f32 	%p2387, %f1, %f1876;
	selp.b32 	%r4266, 7, 6, %p1949;
	selp.b32 	%r4267, 4, %r4266, %p1948;
	add.s32 	%r4268, %r4267, %r3365;
	selp.b32 	%r4269, %r3361, %r4268, %p2387;
	add.s32 	%r4270, %r9734, 675;
	cvt.rn.f32.s32 	%f1877, %r4270;
	setp.leu.f32 	%p2388, %f1, %f1877;
	selp.b32 	%r4271, 7, 6, %p1957;
	selp.b32 	%r4272, 4, %r4271, %p1956;
	add.s32 	%r4273, %r4272, %r3376;
	selp.b32 	%r4274, %r3372, %r4273, %p2388;
	add.s32 	%r4275, %r9734, 683;
	cvt.rn.f32.s32 	%f1878, %r4275;
	setp.leu.f32 	%p2389, %f1, %f1878;
	selp.b32 	%r4276, 7, 6, %p1965;
	selp.b32 	%r4277, 4, %r4276, %p1964;
	add.s32 	%r4278, %r4277, %r3387;
	selp.b32 	%r4279, %r3383, %r4278, %p2389;
	add.s32 	%r4280, %r9734, 691;
	cvt.rn.f32.s32 	%f1879, %r4280;
	setp.leu.f32 	%p2390, %f1, %f1879;
	selp.b32 	%r4281, 7, 6, %p1973;
	selp.b32 	%r4282, 4, %r4281, %p1972;
	add.s32 	%r4283, %r4282, %r3398;
	selp.b32 	%r4284, %r3394, %r4283, %p2390;
	add.s32 	%r4285, %r9734, 699;
	cvt.rn.f32.s32 	%f1880, %r4285;
	setp.leu.f32 	%p2391, %f1, %f1880;
	selp.b32 	%r4286, 7, 6, %p1981;
	selp.b32 	%r4287, 4, %r4286, %p1980;
	add.s32 	%r4288, %r4287, %r3409;
	selp.b32 	%r4289, %r3405, %r4288, %p2391;
	add.s32 	%r4290, %r9734, 707;
	cvt.rn.f32.s32 	%f1881, %r4290;
	setp.leu.f32 	%p2392, %f1, %f1881;
	selp.b32 	%r4291, 7, 6, %p1989;
	selp.b32 	%r4292, 4, %r4291, %p1988;
	add.s32 	%r4293, %r4292, %r3420;
	selp.b32 	%r4294, %r3416, %r4293, %p2392;
	add.s32 	%r4295, %r9734, 715;
	cvt.rn.f32.s32 	%f1882, %r4295;
	setp.leu.f32 	%p2393, %f1, %f1882;
	selp.b32 	%r4296, 7, 6, %p1997;
	selp.b32 	%r4297, 4, %r4296, %p1996;
	add.s32 	%r4298, %r4297, %r3431;
	selp.b32 	%r4299, %r3427, %r4298, %p2393;
	add.s32 	%r4300, %r9734, 723;
	cvt.rn.f32.s32 	%f1883, %r4300;
	setp.leu.f32 	%p2394, %f1, %f1883;
	selp.b32 	%r4301, 7, 6, %p2005;
	selp.b32 	%r4302, 4, %r4301, %p2004;
	add.s32 	%r4303, %r4302, %r3442;
	selp.b32 	%r4304, %r3438, %r4303, %p2394;
	add.s32 	%r4305, %r9734, 731;
	cvt.rn.f32.s32 	%f1884, %r4305;
	setp.leu.f32 	%p2395, %f1, %f1884;
	selp.b32 	%r4306, 7, 6, %p2013;
	selp.b32 	%r4307, 4, %r4306, %p2012;
	add.s32 	%r4308, %r4307, %r3453;
	selp.b32 	%r4309, %r3449, %r4308, %p2395;
	add.s32 	%r4310, %r9734, 739;
	cvt.rn.f32.s32 	%f1885, %r4310;
	setp.leu.f32 	%p2396, %f1, %f1885;
	selp.b32 	%r4311, 7, 6, %p2021;
	selp.b32 	%r4312, 4, %r4311, %p2020;
	add.s32 	%r4313, %r4312, %r3464;
	selp.b32 	%r4314, %r3460, %r4313, %p2396;
	add.s32 	%r4315, %r9734, 747;
	cvt.rn.f32.s32 	%f1886, %r4315;
	setp.leu.f32 	%p2397, %f1, %f1886;
	selp.b32 	%r4316, 7, 6, %p2029;
	selp.b32 	%r4317, 4, %r4316, %p2028;
	add.s32 	%r4318, %r4317, %r3475;
	selp.b32 	%r4319, %r3471, %r4318, %p2397;
	add.s32 	%r4320, %r9734, 755;
	cvt.rn.f32.s32 	%f1887, %r4320;
	setp.leu.f32 	%p2398, %f1, %f1887;
	selp.b32 	%r4321, 7, 6, %p2037;
	selp.b32 	%r4322, 4, %r4321, %p2036;
	add.s32 	%r4323, %r4322, %r3486;
	selp.b32 	%r4324, %r3482, %r4323, %p2398;
	add.s32 	%r4325, %r9734, 763;
	cvt.rn.f32.s32 	%f1888, %r4325;
	setp.leu.f32 	%p2399, %f1, %f1888;
	selp.b32 	%r4326, 7, 6, %p2045;
	selp.b32 	%r4327, 4, %r4326, %p2044;
	add.s32 	%r4328, %r4327, %r3497;
	selp.b32 	%r4329, %r3493, %r4328, %p2399;
	add.s32 	%r4330, %r9734, 771;
	cvt.rn.f32.s32 	%f1889, %r4330;
	setp.leu.f32 	%p2400, %f1, %f1889;
	selp.b32 	%r4331, 7, 6, %p2053;
	selp.b32 	%r4332, 4, %r4331, %p2052;
	add.s32 	%r4333, %r4332, %r3508;
	selp.b32 	%r4334, %r3504, %r4333, %p2400;
	add.s32 	%r4335, %r9734, 779;
	cvt.rn.f32.s32 	%f1890, %r4335;
	setp.leu.f32 	%p2401, %f1, %f1890;
	selp.b32 	%r4336, 7, 6, %p2061;
	selp.b32 	%r4337, 4, %r4336, %p2060;
	add.s32 	%r4338, %r4337, %r3519;
	selp.b32 	%r4339, %r3515, %r4338, %p2401;
	add.s32 	%r4340, %r9734, 787;
	cvt.rn.f32.s32 	%f1891, %r4340;
	setp.leu.f32 	%p2402, %f1, %f1891;
	selp.b32 	%r4341, 7, 6, %p2069;
	selp.b32 	%r4342, 4, %r4341, %p2068;
	add.s32 	%r4343, %r4342, %r3530;
	selp.b32 	%r4344, %r3526, %r4343, %p2402;
	add.s32 	%r4345, %r9734, 795;
	cvt.rn.f32.s32 	%f1892, %r4345;
	setp.leu.f32 	%p2403, %f1, %f1892;
	selp.b32 	%r4346, 7, 6, %p2077;
	selp.b32 	%r4347, 4, %r4346, %p2076;
	add.s32 	%r4348, %r4347, %r3541;
	selp.b32 	%r4349, %r3537, %r4348, %p2403;
	add.s32 	%r4350, %r9734, 803;
	cvt.rn.f32.s32 	%f1893, %r4350;
	setp.leu.f32 	%p2404, %f1, %f1893;
	selp.b32 	%r4351, 7, 6, %p2085;
	selp.b32 	%r4352, 4, %r4351, %p2084;
	add.s32 	%r4353, %r4352, %r3552;
	selp.b32 	%r4354, %r3548, %r4353, %p2404;
	add.s32 	%r4355, %r9734, 811;
	cvt.rn.f32.s32 	%f1894, %r4355;
	setp.leu.f32 	%p2405, %f1, %f1894;
	selp.b32 	%r4356, 7, 6, %p2093;
	selp.b32 	%r4357, 4, %r4356, %p2092;
	add.s32 	%r4358, %r4357, %r3563;
	selp.b32 	%r4359, %r3559, %r4358, %p2405;
	add.s32 	%r4360, %r9734, 819;
	cvt.rn.f32.s32 	%f1895, %r4360;
	setp.leu.f32 	%p2406, %f1, %f1895;
	selp.b32 	%r4361, 7, 6, %p2101;
	selp.b32 	%r4362, 4, %r4361, %p2100;
	add.s32 	%r4363, %r4362, %r3574;
	selp.b32 	%r4364, %r3570, %r4363, %p2406;
	add.s32 	%r4365, %r9734, 827;
	cvt.rn.f32.s32 	%f1896, %r4365;
	setp.leu.f32 	%p2407, %f1, %f1896;
	selp.b32 	%r4366, 7, 6, %p2109;
	selp.b32 	%r4367, 4, %r4366, %p2108;
	add.s32 	%r4368, %r4367, %r3585;
	selp.b32 	%r4369, %r3581, %r4368, %p2407;
	add.s32 	%r4370, %r9734, 835;
	cvt.rn.f32.s32 	%f1897, %r4370;
	setp.leu.f32 	%p2408, %f1, %f1897;
	selp.b32 	%r4371, 7, 6, %p2117;
	selp.b32 	%r4372, 4, %r4371, %p2116;
	add.s32 	%r4373, %r4372, %r3596;
	selp.b32 	%r4374, %r3592, %r4373, %p2408;
	add.s32 	%r4375, %r9734, 843;
	cvt.rn.f32.s32 	%f1898, %r4375;
	setp.leu.f32 	%p2409, %f1, %f1898;
	selp.b32 	%r4376, 7, 6, %p2125;
	selp.b32 	%r4377, 4, %r4376, %p2124;
	add.s32 	%r4378, %r4377, %r3607;
	selp.b32 	%r4379, %r3603, %r4378, %p2409;
	add.s32 	%r4380, %r9734, 851;
	cvt.rn.f32.s32 	%f1899, %r4380;
	setp.leu.f32 	%p2410, %f1, %f1899;
	selp.b32 	%r4381, 7, 6, %p2133;
	selp.b32 	%r4382, 4, %r4381, %p2132;
	add.s32 	%r4383, %r4382, %r3618;
	selp.b32 	%r4384, %r3614, %r4383, %p2410;
	add.s32 	%r4385, %r9734, 859;
	cvt.rn.f32.s32 	%f1900, %r4385;
	setp.leu.f32 	%p2411, %f1, %f1900;
	selp.b32 	%r4386, 7, 6, %p2141;
	selp.b32 	%r4387, 4, %r4386, %p2140;
	add.s32 	%r4388, %r4387, %r3629;
	selp.b32 	%r4389, %r3625, %r4388, %p2411;
	add.s32 	%r4390, %r9734, 867;
	cvt.rn.f32.s32 	%f1901, %r4390;
	setp.leu.f32 	%p2412, %f1, %f1901;
	selp.b32 	%r4391, 7, 6, %p2149;
	selp.b32 	%r4392, 4, %r4391, %p2148;
	add.s32 	%r4393, %r4392, %r3640;
	selp.b32 	%r4394, %r3636, %r4393, %p2412;
	add.s32 	%r4395, %r9734, 875;
	cvt.rn.f32.s32 	%f1902, %r4395;
	setp.leu.f32 	%p2413, %f1, %f1902;
	selp.b32 	%r4396, 7, 6, %p2157;
	selp.b32 	%r4397, 4, %r4396, %p2156;
	add.s32 	%r4398, %r4397, %r3651;
	selp.b32 	%r4399, %r3647, %r4398, %p2413;
	add.s32 	%r4400, %r9734, 883;
	cvt.rn.f32.s32 	%f1903, %r4400;
	setp.leu.f32 	%p2414, %f1, %f1903;
	selp.b32 	%r4401, 7, 6, %p2165;
	selp.b32 	%r4402, 4, %r4401, %p2164;
	add.s32 	%r4403, %r4402, %r3662;
	selp.b32 	%r4404, %r3658, %r4403, %p2414;
	add.s32 	%r4405, %r9734, 891;
	cvt.rn.f32.s32 	%f1904, %r4405;
	setp.leu.f32 	%p2415, %f1, %f1904;
	selp.b32 	%r4406, 7, 6, %p2173;
	selp.b32 	%r4407, 4, %r4406, %p2172;
	add.s32 	%r4408, %r4407, %r3673;
	selp.b32 	%r4409, %r3669, %r4408, %p2415;
	add.s32 	%r4410, %r9734, 899;
	cvt.rn.f32.s32 	%f1905, %r4410;
	setp.leu.f32 	%p2416, %f1, %f1905;
	selp.b32 	%r4411, 7, 6, %p2181;
	selp.b32 	%r4412, 4, %r4411, %p2180;
	add.s32 	%r4413, %r4412, %r3684;
	selp.b32 	%r4414, %r3680, %r4413, %p2416;
	add.s32 	%r4415, %r9734, 907;
	cvt.rn.f32.s32 	%f1906, %r4415;
	setp.leu.f32 	%p2417, %f1, %f1906;
	selp.b32 	%r4416, 7, 6, %p2189;
	selp.b32 	%r4417, 4, %r4416, %p2188;
	add.s32 	%r4418, %r4417, %r3695;
	selp.b32 	%r4419, %r3691, %r4418, %p2417;
	add.s32 	%r4420, %r9734, 915;
	cvt.rn.f32.s32 	%f1907, %r4420;
	setp.leu.f32 	%p2418, %f1, %f1907;
	selp.b32 	%r4421, 7, 6, %p2197;
	selp.b32 	%r4422, 4, %r4421, %p2196;
	add.s32 	%r4423, %r4422, %r3706;
	selp.b32 	%r4424, %r3702, %r4423, %p2418;
	add.s32 	%r4425, %r9734, 923;
	cvt.rn.f32.s32 	%f1908, %r4425;
	setp.leu.f32 	%p2419, %f1, %f1908;
	selp.b32 	%r4426, 7, 6, %p2205;
	selp.b32 	%r4427, 4, %r4426, %p2204;
	add.s32 	%r4428, %r4427, %r3717;
	selp.b32 	%r4429, %r3713, %r4428, %p2419;
	add.s32 	%r4430, %r9734, 931;
	cvt.rn.f32.s32 	%f1909, %r4430;
	setp.leu.f32 	%p2420, %f1, %f1909;
	selp.b32 	%r4431, 7, 6, %p2213;
	selp.b32 	%r4432, 4, %r4431, %p2212;
	add.s32 	%r4433, %r4432, %r3728;
	selp.b32 	%r4434, %r3724, %r4433, %p2420;
	add.s32 	%r4435, %r9734, 939;
	cvt.rn.f32.s32 	%f1910, %r4435;
	setp.leu.f32 	%p2421, %f1, %f1910;
	selp.b32 	%r4436, 7, 6, %p2221;
	selp.b32 	%r4437, 4, %r4436, %p2220;
	add.s32 	%r4438, %r4437, %r3739;
	selp.b32 	%r4439, %r3735, %r4438, %p2421;
	add.s32 	%r4440, %r9734, 947;
	cvt.rn.f32.s32 	%f1911, %r4440;
	setp.leu.f32 	%p2422, %f1, %f1911;
	selp.b32 	%r4441, 7, 6, %p2229;
	selp.b32 	%r4442, 4, %r4441, %p2228;
	add.s32 	%r4443, %r4442, %r3750;
	selp.b32 	%r4444, %r3746, %r4443, %p2422;
	add.s32 	%r4445, %r9734, 955;
	cvt.rn.f32.s32 	%f1912, %r4445;
	setp.leu.f32 	%p2423, %f1, %f1912;
	selp.b32 	%r4446, 7, 6, %p2237;
	selp.b32 	%r4447, 4, %r4446, %p2236;
	add.s32 	%r4448, %r4447, %r3761;
	selp.b32 	%r4449, %r3757, %r4448, %p2423;
	add.s32 	%r4450, %r9734, 963;
	cvt.rn.f32.s32 	%f1913, %r4450;
	setp.leu.f32 	%p2424, %f1, %f1913;
	selp.b32 	%r4451, 7, 6, %p2245;
	selp.b32 	%r4452, 4, %r4451, %p2244;
	add.s32 	%r4453, %r4452, %r3772;
	selp.b32 	%r4454, %r3768, %r4453, %p2424;
	add.s32 	%r4455, %r9734, 971;
	cvt.rn.f32.s32 	%f1914, %r4455;
	setp.leu.f32 	%p2425, %f1, %f1914;
	selp.b32 	%r4456, 7, 6, %p2253;
	selp.b32 	%r4457, 4, %r4456, %p2252;
	add.s32 	%r4458, %r4457, %r3783;
	selp.b32 	%r4459, %r3779, %r4458, %p2425;
	add.s32 	%r4460, %r9734, 979;
	cvt.rn.f32.s32 	%f1915, %r4460;
	setp.leu.f32 	%p2426, %f1, %f1915;
	selp.b32 	%r4461, 7, 6, %p2261;
	selp.b32 	%r4462, 4, %r4461, %p2260;
	add.s32 	%r4463, %r4462, %r3794;
	selp.b32 	%r4464, %r3790, %r4463, %p2426;
	add.s32 	%r4465, %r9734, 987;
	cvt.rn.f32.s32 	%f1916, %r4465;
	setp.leu.f32 	%p2427, %f1, %f1916;
	selp.b32 	%r4466, 7, 6, %p2269;
	selp.b32 	%r4467, 4, %r4466, %p2268;
	add.s32 	%r4468, %r4467, %r3805;
	selp.b32 	%r4469, %r3801, %r4468, %p2427;
	add.s32 	%r4470, %r9734, 995;
	cvt.rn.f32.s32 	%f1917, %r4470;
	setp.leu.f32 	%p2428, %f1, %f1917;
	selp.b32 	%r4471, 7, 6, %p2277;
	selp.b32 	%r4472, 4, %r4471, %p2276;
	add.s32 	%r4473, %r4472, %r3816;
	selp.b32 	%r4474, %r3812, %r4473, %p2428;
	add.s32 	%r4475, %r9734, 1003;
	cvt.rn.f32.s32 	%f1918, %r4475;
	setp.leu.f32 	%p2429, %f1, %f1918;
	selp.b32 	%r4476, 7, 6, %p2285;
	selp.b32 	%r4477, 4, %r4476, %p2284;
	add.s32 	%r4478, %r4477, %r3827;
	selp.b32 	%r4479, %r3823, %r4478, %p2429;
	add.s32 	%r4480, %r9734, 1011;
	cvt.rn.f32.s32 	%f1919, %r4480;
	setp.leu.f32 	%p2430, %f1, %f1919;
	selp.b32 	%r4481, 7, 6, %p2293;
	selp.b32 	%r4482, 4, %r4481, %p2292;
	add.s32 	%r4483, %r4482, %r3838;
	selp.b32 	%r4484, %r3834, %r4483, %p2430;
	add.s32 	%r4485, %r9734, 1019;
	cvt.rn.f32.s32 	%f1920, %r4485;
	setp.leu.f32 	%p2431, %f1, %f1920;
	selp.b32 	%r4486, 7, 6, %p2301;
	selp.b32 	%r4487, 4, %r4486, %p2300;
	add.s32 	%r4488, %r4487, %r3849;
	selp.b32 	%r4489, %r3845, %r4488, %p2431;
	add.s32 	%r4490, %r9734, 7;
	cvt.rn.f32.s32 	%f1921, %r4490;
	setp.leu.f32 	%p2432, %f1, %f1921;
	add.s32 	%r4491, %r3859, 8;
	selp.b32 	%r4492, %r3854, %r4491, %p2432;
	add.s32 	%r4493, %r9734, 23;
	cvt.rn.f32.s32 	%f1922, %r4493;
	setp.leu.f32 	%p2433, %f1, %f1922;
	add.s32 	%r4494, %r3869, 8;
	selp.b32 	%r4495, %r3864, %r4494, %p2433;
	add.s32 	%r4496, %r9734, 39;
	cvt.rn.f32.s32 	%f1923, %r4496;
	setp.leu.f32 	%p2434, %f1, %f1923;
	add.s32 	%r4497, %r3879, 8;
	selp.b32 	%r4498, %r3874, %r4497, %p2434;
	add.s32 	%r4499, %r9734, 55;
	cvt.rn.f32.s32 	%f1924, %r4499;
	setp.leu.f32 	%p2435, %f1, %f1924;
	add.s32 	%r4500, %r3889, 8;
	selp.b32 	%r4501, %r3884, %r4500, %p2435;
	add.s32 	%r4502, %r9734, 71;
	cvt.rn.f32.s32 	%f1925, %r4502;
	setp.leu.f32 	%p2436, %f1, %f1925;
	add.s32 	%r4503, %r3899, 8;
	selp.b32 	%r4504, %r3894, %r4503, %p2436;
	add.s32 	%r4505, %r9734, 87;
	cvt.rn.f32.s32 	%f1926, %r4505;
	setp.leu.f32 	%p2437, %f1, %f1926;
	add.s32 	%r4506, %r3909, 8;
	selp.b32 	%r4507, %r3904, %r4506, %p2437;
	add.s32 	%r4508, %r9734, 103;
	cvt.rn.f32.s32 	%f1927, %r4508;
	setp.leu.f32 	%p2438, %f1, %f1927;
	add.s32 	%r4509, %r3919, 8;
	selp.b32 	%r4510, %r3914, %r4509, %p2438;
	add.s32 	%r4511, %r9734, 119;
	cvt.rn.f32.s32 	%f1928, %r4511;
	setp.leu.f32 	%p2439, %f1, %f1928;
	add.s32 	%r4512, %r3929, 8;
	selp.b32 	%r4513, %r3924, %r4512, %p2439;
	add.s32 	%r4514, %r9734, 135;
	cvt.rn.f32.s32 	%f1929, %r4514;
	setp.leu.f32 	%p2440, %f1, %f1929;
	add.s32 	%r4515, %r3939, 8;
	selp.b32 	%r4516, %r3934, %r4515, %p2440;
	add.s32 	%r4517, %r9734, 151;
	cvt.rn.f32.s32 	%f1930, %r4517;
	setp.leu.f32 	%p2441, %f1, %f1930;
	add.s32 	%r4518, %r3949, 8;
	selp.b32 	%r4519, %r3944, %r4518, %p2441;
	add.s32 	%r4520, %r9734, 167;
	cvt.rn.f32.s32 	%f1931, %r4520;
	setp.leu.f32 	%p2442, %f1, %f1931;
	add.s32 	%r4521, %r3959, 8;
	selp.b32 	%r4522, %r3954, %r4521, %p2442;
	add.s32 	%r4523, %r9734, 183;
	cvt.rn.f32.s32 	%f1932, %r4523;
	setp.leu.f32 	%p2443, %f1, %f1932;
	add.s32 	%r4524, %r3969, 8;
	selp.b32 	%r4525, %r3964, %r4524, %p2443;
	add.s32 	%r4526, %r9734, 199;
	cvt.rn.f32.s32 	%f1933, %r4526;
	setp.leu.f32 	%p2444, %f1, %f1933;
	add.s32 	%r4527, %r3979, 8;
	selp.b32 	%r4528, %r3974, %r4527, %p2444;
	add.s32 	%r4529, %r9734, 215;
	cvt.rn.f32.s32 	%f1934, %r4529;
	setp.leu.f32 	%p2445, %f1, %f1934;
	add.s32 	%r4530, %r3989, 8;
	selp.b32 	%r4531, %r3984, %r4530, %p2445;
	add.s32 	%r4532, %r9734, 231;
	cvt.rn.f32.s32 	%f1935, %r4532;
	setp.leu.f32 	%p2446, %f1, %f1935;
	add.s32 	%r4533, %r3999, 8;
	selp.b32 	%r4534, %r3994, %r4533, %p2446;
	add.s32 	%r4535, %r9734, 247;
	cvt.rn.f32.s32 	%f1936, %r4535;
	setp.leu.f32 	%p2447, %f1, %f1936;
	add.s32 	%r4536, %r4009, 8;
	selp.b32 	%r4537, %r4004, %r4536, %p2447;
	add.s32 	%r4538, %r9734, 263;
	cvt.rn.f32.s32 	%f1937, %r4538;
	setp.leu.f32 	%p2448, %f1, %f1937;
	add.s32 	%r4539, %r4019, 8;
	selp.b32 	%r4540, %r4014, %r4539, %p2448;
	add.s32 	%r4541, %r9734, 279;
	cvt.rn.f32.s32 	%f1938, %r4541;
	setp.leu.f32 	%p2449, %f1, %f1938;
	add.s32 	%r4542, %r4029, 8;
	selp.b32 	%r4543, %r4024, %r4542, %p2449;
	add.s32 	%r4544, %r9734, 295;
	cvt.rn.f32.s32 	%f1939, %r4544;
	setp.leu.f32 	%p2450, %f1, %f1939;
	add.s32 	%r4545, %r4039, 8;
	selp.b32 	%r4546, %r4034, %r4545, %p2450;
	add.s32 	%r4547, %r9734, 311;
	cvt.rn.f32.s32 	%f1940, %r4547;
	setp.leu.f32 	%p2451, %f1, %f1940;
	add.s32 	%r4548, %r4049, 8;
	selp.b32 	%r4549, %r4044, %r4548, %p2451;
	add.s32 	%r4550, %r9734, 327;
	cvt.rn.f32.s32 	%f1941, %r4550;
	setp.leu.f32 	%p2452, %f1, %f1941;
	add.s32 	%r4551, %r4059, 8;
	selp.b32 	%r4552, %r4054, %r4551, %p2452;
	add.s32 	%r4553, %r9734, 343;
	cvt.rn.f32.s32 	%f1942, %r4553;
	setp.leu.f32 	%p2453, %f1, %f1942;
	add.s32 	%r4554, %r4069, 8;
	selp.b32 	%r4555, %r4064, %r4554, %p2453;
	add.s32 	%r4556, %r9734, 359;
	cvt.rn.f32.s32 	%f1943, %r4556;
	setp.leu.f32 	%p2454, %f1, %f1943;
	add.s32 	%r4557, %r4079, 8;
	selp.b32 	%r4558, %r4074, %r4557, %p2454;
	add.s32 	%r4559, %r9734, 375;
	cvt.rn.f32.s32 	%f1944, %r4559;
	setp.leu.f32 	%p2455, %f1, %f1944;
	add.s32 	%r4560, %r4089, 8;
	selp.b32 	%r4561, %r4084, %r4560, %p2455;
	add.s32 	%r4562, %r9734, 391;
	cvt.rn.f32.s32 	%f1945, %r4562;
	setp.leu.f32 	%p2456, %f1, %f1945;
	add.s32 	%r4563, %r4099, 8;
	selp.b32 	%r4564, %r4094, %r4563, %p2456;
	add.s32 	%r4565, %r9734, 407;
	cvt.rn.f32.s32 	%f1946, %r4565;
	setp.leu.f32 	%p2457, %f1, %f1946;
	add.s32 	%r4566, %r4109, 8;
	selp.b32 	%r4567, %r4104, %r4566, %p2457;
	add.s32 	%r4568, %r9734, 423;
	cvt.rn.f32.s32 	%f1947, %r4568;
	setp.leu.f32 	%p2458, %f1, %f1947;
	add.s32 	%r4569, %r4119, 8;
	selp.b32 	%r4570, %r4114, %r4569, %p2458;
	add.s32 	%r4571, %r9734, 439;
	cvt.rn.f32.s32 	%f1948, %r4571;
	setp.leu.f32 	%p2459, %f1, %f1948;
	add.s32 	%r4572, %r4129, 8;
	selp.b32 	%r4573, %r4124, %r4572, %p2459;
	add.s32 	%r4574, %r9734, 455;
	cvt.rn.f32.s32 	%f1949, %r4574;
	setp.leu.f32 	%p2460, %f1, %f1949;
	add.s32 	%r4575, %r4139, 8;
	selp.b32 	%r4576, %r4134, %r4575, %p2460;
	add.s32 	%r4577, %r9734, 471;
	cvt.rn.f32.s32 	%f1950, %r4577;
	setp.leu.f32 	%p2461, %f1, %f1950;
	add.s32 	%r4578, %r4149, 8;
	selp.b32 	%r4579, %r4144, %r4578, %p2461;
	add.s32 	%r4580, %r9734, 487;
	cvt.rn.f32.s32 	%f1951, %r4580;
	setp.leu.f32 	%p2462, %f1, %f1951;
	add.s32 	%r4581, %r4159, 8;
	selp.b32 	%r4582, %r4154, %r4581, %p2462;
	add.s32 	%r4583, %r9734, 503;
	cvt.rn.f32.s32 	%f1952, %r4583;
	setp.leu.f32 	%p2463, %f1, %f1952;
	add.s32 	%r4584, %r4169, 8;
	selp.b32 	%r4585, %r4164, %r4584, %p2463;
	add.s32 	%r4586, %r9734, 519;
	cvt.rn.f32.s32 	%f1953, %r4586;
	setp.leu.f32 	%p2464, %f1, %f1953;
	add.s32 	%r4587, %r4179, 8;
	selp.b32 	%r4588, %r4174, %r4587, %p2464;
	add.s32 	%r4589, %r9734, 535;
	cvt.rn.f32.s32 	%f1954, %r4589;
	setp.leu.f32 	%p2465, %f1, %f1954;
	add.s32 	%r4590, %r4189, 8;
	selp.b32 	%r4591, %r4184, %r4590, %p2465;
	add.s32 	%r4592, %r9734, 551;
	cvt.rn.f32.s32 	%f1955, %r4592;
	setp.leu.f32 	%p2466, %f1, %f1955;
	add.s32 	%r4593, %r4199, 8;
	selp.b32 	%r4594, %r4194, %r4593, %p2466;
	add.s32 	%r4595, %r9734, 567;
	cvt.rn.f32.s32 	%f1956, %r4595;
	setp.leu.f32 	%p2467, %f1, %f1956;
	add.s32 	%r4596, %r4209, 8;
	selp.b32 	%r4597, %r4204, %r4596, %p2467;
	add.s32 	%r4598, %r9734, 583;
	cvt.rn.f32.s32 	%f1957, %r4598;
	setp.leu.f32 	%p2468, %f1, %f1957;
	add.s32 	%r4599, %r4219, 8;
	selp.b32 	%r4600, %r4214, %r4599, %p2468;
	add.s32 	%r4601, %r9734, 599;
	cvt.rn.f32.s32 	%f1958, %r4601;
	setp.leu.f32 	%p2469, %f1, %f1958;
	add.s32 	%r4602, %r4229, 8;
	selp.b32 	%r4603, %r4224, %r4602, %p2469;
	add.s32 	%r4604, %r9734, 615;
	cvt.rn.f32.s32 	%f1959, %r4604;
	setp.leu.f32 	%p2470, %f1, %f1959;
	add.s32 	%r4605, %r4239, 8;
	selp.b32 	%r4606, %r4234, %r4605, %p2470;
	add.s32 	%r4607, %r9734, 631;
	cvt.rn.f32.s32 	%f1960, %r4607;
	setp.leu.f32 	%p2471, %f1, %f1960;
	add.s32 	%r4608, %r4249, 8;
	selp.b32 	%r4609, %r4244, %r4608, %p2471;
	add.s32 	%r4610, %r9734, 647;
	cvt.rn.f32.s32 	%f1961, %r4610;
	setp.leu.f32 	%p2472, %f1, %f1961;
	add.s32 	%r4611, %r4259, 8;
	selp.b32 	%r4612, %r4254, %r4611, %p2472;
	add.s32 	%r4613, %r9734, 663;
	cvt.rn.f32.s32 	%f1962, %r4613;
	setp.leu.f32 	%p2473, %f1, %f1962;
	add.s32 	%r4614, %r4269, 8;
	selp.b32 	%r4615, %r4264, %r4614, %p2473;
	add.s32 	%r4616, %r9734, 679;
	cvt.rn.f32.s32 	%f1963, %r4616;
	setp.leu.f32 	%p2474, %f1, %f1963;
	add.s32 	%r4617, %r4279, 8;
	selp.b32 	%r4618, %r4274, %r4617, %p2474;
	add.s32 	%r4619, %r9734, 695;
	cvt.rn.f32.s32 	%f1964, %r4619;
	setp.leu.f32 	%p2475, %f1, %f1964;
	add.s32 	%r4620, %r4289, 8;
	selp.b32 	%r4621, %r4284, %r4620, %p2475;
	add.s32 	%r4622, %r9734, 711;
	cvt.rn.f32.s32 	%f1965, %r4622;
	setp.leu.f32 	%p2476, %f1, %f1965;
	add.s32 	%r4623, %r4299, 8;
	selp.b32 	%r4624, %r4294, %r4623, %p2476;
	add.s32 	%r4625, %r9734, 727;
	cvt.rn.f32.s32 	%f1966, %r4625;
	setp.leu.f32 	%p2477, %f1, %f1966;
	add.s32 	%r4626, %r4309, 8;
	selp.b32 	%r4627, %r4304, %r4626, %p2477;
	add.s32 	%r4628, %r9734, 743;
	cvt.rn.f32.s32 	%f1967, %r4628;
	setp.leu.f32 	%p2478, %f1, %f1967;
	add.s32 	%r4629, %r4319, 8;
	selp.b32 	%r4630, %r4314, %r4629, %p2478;
	add.s32 	%r4631, %r9734, 759;
	cvt.rn.f32.s32 	%f1968, %r4631;
	setp.leu.f32 	%p2479, %f1, %f1968;
	add.s32 	%r4632, %r4329, 8;
	selp.b32 	%r4633, %r4324, %r4632, %p2479;
	add.s32 	%r4634, %r9734, 775;
	cvt.rn.f32.s32 	%f1969, %r4634;
	setp.leu.f32 	%p2480, %f1, %f1969;
	add.s32 	%r4635, %r4339, 8;
	selp.b32 	%r4636, %r4334, %r4635, %p2480;
	add.s32 	%r4637, %r9734, 791;
	cvt.rn.f32.s32 	%f1970, %r4637;
	setp.leu.f32 	%p2481, %f1, %f1970;
	add.s32 	%r4638, %r4349, 8;
	selp.b32 	%r4639, %r4344, %r4638, %p2481;
	add.s32 	%r4640, %r9734, 807;
	cvt.rn.f32.s32 	%f1971, %r4640;
	setp.leu.f32 	%p2482, %f1, %f1971;
	add.s32 	%r4641, %r4359, 8;
	selp.b32 	%r4642, %r4354, %r4641, %p2482;
	add.s32 	%r4643, %r9734, 823;
	cvt.rn.f32.s32 	%f1972, %r4643;
	setp.leu.f32 	%p2483, %f1, %f1972;
	add.s32 	%r4644, %r4369, 8;
	selp.b32 	%r4645, %r4364, %r4644, %p2483;
	add.s32 	%r4646, %r9734, 839;
	cvt.rn.f32.s32 	%f1973, %r4646;
	setp.leu.f32 	%p2484, %f1, %f1973;
	add.s32 	%r4647, %r4379, 8;
	selp.b32 	%r4648, %r4374, %r4647, %p2484;
	add.s32 	%r4649, %r9734, 855;
	cvt.rn.f32.s32 	%f1974, %r4649;
	setp.leu.f32 	%p2485, %f1, %f1974;
	add.s32 	%r4650, %r4389, 8;
	selp.b32 	%r4651, %r4384, %r4650, %p2485;
	add.s32 	%r4652, %r9734, 871;
	cvt.rn.f32.s32 	%f1975, %r4652;
	setp.leu.f32 	%p2486, %f1, %f1975;
	add.s32 	%r4653, %r4399, 8;
	selp.b32 	%r4654, %r4394, %r4653, %p2486;
	add.s32 	%r4655, %r9734, 887;
	cvt.rn.f32.s32 	%f1976, %r4655;
	setp.leu.f32 	%p2487, %f1, %f1976;
	add.s32 	%r4656, %r4409, 8;
	selp.b32 	%r4657, %r4404, %r4656, %p2487;
	add.s32 	%r4658, %r9734, 903;
	cvt.rn.f32.s32 	%f1977, %r4658;
	setp.leu.f32 	%p2488, %f1, %f1977;
	add.s32 	%r4659, %r4419, 8;
	selp.b32 	%r4660, %r4414, %r4659, %p2488;
	add.s32 	%r4661, %r9734, 919;
	cvt.rn.f32.s32 	%f1978, %r4661;
	setp.leu.f32 	%p2489, %f1, %f1978;
	add.s32 	%r4662, %r4429, 8;
	selp.b32 	%r4663, %r4424, %r4662, %p2489;
	add.s32 	%r4664, %r9734, 935;
	cvt.rn.f32.s32 	%f1979, %r4664;
	setp.leu.f32 	%p2490, %f1, %f1979;
	add.s32 	%r4665, %r4439, 8;
	selp.b32 	%r4666, %r4434, %r4665, %p2490;
	add.s32 	%r4667, %r9734, 951;
	cvt.rn.f32.s32 	%f1980, %r4667;
	setp.leu.f32 	%p2491, %f1, %f1980;
	add.s32 	%r4668, %r4449, 8;
	selp.b32 	%r4669, %r4444, %r4668, %p2491;
	add.s32 	%r4670, %r9734, 967;
	cvt.rn.f32.s32 	%f1981, %r4670;
	setp.leu.f32 	%p2492, %f1, %f1981;
	add.s32 	%r4671, %r4459, 8;
	selp.b32 	%r4672, %r4454, %r4671, %p2492;
	add.s32 	%r4673, %r9734, 983;
	cvt.rn.f32.s32 	%f1982, %r4673;
	setp.leu.f32 	%p2493, %f1, %f1982;
	add.s32 	%r4674, %r4469, 8;
	selp.b32 	%r4675, %r4464, %r4674, %p2493;
	add.s32 	%r4676, %r9734, 999;
	cvt.rn.f32.s32 	%f1983, %r4676;
	setp.leu.f32 	%p2494, %f1, %f1983;
	add.s32 	%r4677, %r4479, 8;
	selp.b32 	%r4678, %r4474, %r4677, %p2494;
	add.s32 	%r4679, %r9734, 1015;
	cvt.rn.f32.s32 	%f1984, %r4679;
	setp.leu.f32 	%p2495, %f1, %f1984;
	add.s32 	%r4680, %r4489, 8;
	selp.b32 	%r4681, %r4484, %r4680, %p2495;
	add.s32 	%r4682, %r9734, 15;
	cvt.rn.f32.s32 	%f1985, %r4682;
	setp.leu.f32 	%p2496, %f1, %f1985;
	add.s32 	%r4683, %r4495, 16;
	selp.b32 	%r4684, %r4492, %r4683, %p2496;
	add.s32 	%r4685, %r9734, 47;
	cvt.rn.f32.s32 	%f1986, %r4685;
	setp.leu.f32 	%p2497, %f1, %f1986;
	add.s32 	%r4686, %r4501, 16;
	selp.b32 	%r4687, %r4498, %r4686, %p2497;
	add.s32 	%r4688, %r9734, 79;
	cvt.rn.f32.s32 	%f1987, %r4688;
	setp.leu.f32 	%p2498, %f1, %f1987;
	add.s32 	%r4689, %r4507, 16;
	selp.b32 	%r4690, %r4504, %r4689, %p2498;
	add.s32 	%r4691, %r9734, 111;
	cvt.rn.f32.s32 	%f1988, %r4691;
	setp.leu.f32 	%p2499, %f1, %f1988;
	add.s32 	%r4692, %r4513, 16;
	selp.b32 	%r4693, %r4510, %r4692, %p2499;
	add.s32 	%r4694, %r9734, 143;
	cvt.rn.f32.s32 	%f1989, %r4694;
	setp.leu.f32 	%p2500, %f1, %f1989;
	add.s32 	%r4695, %r4519, 16;
	selp.b32 	%r4696, %r4516, %r4695, %p2500;
	add.s32 	%r4697, %r9734, 175;
	cvt.rn.f32.s32 	%f1990, %r4697;
	setp.leu.f32 	%p2501, %f1, %f1990;
	add.s32 	%r4698, %r4525, 16;
	selp.b32 	%r4699, %r4522, %r4698, %p2501;
	add.s32 	%r4700, %r9734, 207;
	cvt.rn.f32.s32 	%f1991, %r4700;
	setp.leu.f32 	%p2502, %f1, %f1991;
	add.s32 	%r4701, %r4531, 16;
	selp.b32 	%r4702, %r4528, %r4701, %p2502;
	add.s32 	%r4703, %r9734, 239;
	cvt.rn.f32.s32 	%f1992, %r4703;
	setp.leu.f32 	%p2503, %f1, %f1992;
	add.s32 	%r4704, %r4537, 16;
	selp.b32 	%r4705, %r4534, %r4704, %p2503;
	add.s32 	%r4706, %r9734, 271;
	cvt.rn.f32.s32 	%f1993, %r4706;
	setp.leu.f32 	%p2504, %f1, %f1993;
	add.s32 	%r4707, %r4543, 16;
	selp.b32 	%r4708, %r4540, %r4707, %p2504;
	add.s32 	%r4709, %r9734, 303;
	cvt.rn.f32.s32 	%f1994, %r4709;
	setp.leu.f32 	%p2505, %f1, %f1994;
	add.s32 	%r4710, %r4549, 16;
	selp.b32 	%r4711, %r4546, %r4710, %p2505;
	add.s32 	%r4712, %r9734, 335;
	cvt.rn.f32.s32 	%f1995, %r4712;
	setp.leu.f32 	%p2506, %f1, %f1995;
	add.s32 	%r4713, %r4555, 16;
	selp.b32 	%r4714, %r4552, %r4713, %p2506;
	add.s32 	%r4715, %r9734, 367;
	cvt.rn.f32.s32 	%f1996, %r4715;
	setp.leu.f32 	%p2507, %f1, %f1996;
	add.s32 	%r4716, %r4561, 16;
	selp.b32 	%r4717, %r4558, %r4716, %p2507;
	add.s32 	%r4718, %r9734, 399;
	cvt.rn.f32.s32 	%f1997, %r4718;
	setp.leu.f32 	%p2508, %f1, %f1997;
	add.s32 	%r4719, %r4567, 16;
	selp.b32 	%r4720, %r4564, %r4719, %p2508;
	add.s32 	%r4721, %r9734, 431;
	cvt.rn.f32.s32 	%f1998, %r4721;
	setp.leu.f32 	%p2509, %f1, %f1998;
	add.s32 	%r4722, %r4573, 16;
	selp.b32 	%r4723, %r4570, %r4722, %p2509;
	add.s32 	%r4724, %r9734, 463;
	cvt.rn.f32.s32 	%f1999, %r4724;
	setp.leu.f32 	%p2510, %f1, %f1999;
	add.s32 	%r4725, %r4579, 16;
	selp.b32 	%r4726, %r4576, %r4725, %p2510;
	add.s32 	%r4727, %r9734, 495;
	cvt.rn.f32.s32 	%f2000, %r4727;
	setp.leu.f32 	%p2511, %f1, %f2000;
	add.s32 	%r4728, %r4585, 16;
	selp.b32 	%r4729, %r4582, %r4728, %p2511;
	add.s32 	%r4730, %r9734, 527;
	cvt.rn.f32.s32 	%f2001, %r4730;
	setp.leu.f32 	%p2512, %f1, %f2001;
	add.s32 	%r4731, %r4591, 16;
	selp.b32 	%r4732, %r4588, %r4731, %p2512;
	add.s32 	%r4733, %r9734, 559;
	cvt.rn.f32.s32 	%f2002, %r4733;
	setp.leu.f32 	%p2513, %f1, %f2002;
	add.s32 	%r4734, %r4597, 16;
	selp.b32 	%r4735, %r4594, %r4734, %p2513;
	add.s32 	%r4736, %r9734, 591;
	cvt.rn.f32.s32 	%f2003, %r4736;
	setp.leu.f32 	%p2514, %f1, %f2003;
	add.s32 	%r4737, %r4603, 16;
	selp.b32 	%r4738, %r4600, %r4737, %p2514;
	add.s32 	%r4739, %r9734, 623;
	cvt.rn.f32.s32 	%f2004, %r4739;
	setp.leu.f32 	%p2515, %f1, %f2004;
	add.s32 	%r4740, %r4609, 16;
	selp.b32 	%r4741, %r4606, %r4740, %p2515;
	add.s32 	%r4742, %r9734, 655;
	cvt.rn.f32.s32 	%f2005, %r4742;
	setp.leu.f32 	%p2516, %f1, %f2005;
	add.s32 	%r4743, %r4615, 16;
	selp.b32 	%r4744, %r4612, %r4743, %p2516;
	add.s32 	%r4745, %r9734, 687;
	cvt.rn.f32.s32 	%f2006, %r4745;
	setp.leu.f32 	%p2517, %f1, %f2006;
	add.s32 	%r4746, %r4621, 16;
	selp.b32 	%r4747, %r4618, %r4746, %p2517;
	add.s32 	%r4748, %r9734, 719;
	cvt.rn.f32.s32 	%f2007, %r4748;
	setp.leu.f32 	%p2518, %f1, %f2007;
	add.s32 	%r4749, %r4627, 16;
	selp.b32 	%r4750, %r4624, %r4749, %p2518;
	add.s32 	%r4751, %r9734, 751;
	cvt.rn.f32.s32 	%f2008, %r4751;
	setp.leu.f32 	%p2519, %f1, %f2008;
	add.s32 	%r4752, %r4633, 16;
	selp.b32 	%r4753, %r4630, %r4752, %p2519;
	add.s32 	%r4754, %r9734, 783;
	cvt.rn.f32.s32 	%f2009, %r4754;
	setp.leu.f32 	%p2520, %f1, %f2009;
	add.s32 	%r4755, %r4639, 16;
	selp.b32 	%r4756, %r4636, %r4755, %p2520;
	add.s32 	%r4757, %r9734, 815;
	cvt.rn.f32.s32 	%f2010, %r4757;
	setp.leu.f32 	%p2521, %f1, %f2010;
	add.s32 	%r4758, %r4645, 16;
	selp.b32 	%r4759, %r4642, %r4758, %p2521;
	add.s32 	%r4760, %r9734, 847;
	cvt.rn.f32.s32 	%f2011, %r4760;
	setp.leu.f32 	%p2522, %f1, %f2011;
	add.s32 	%r4761, %r4651, 16;
	selp.b32 	%r4762, %r4648, %r4761, %p2522;
	add.s32 	%r4763, %r9734, 879;
	cvt.rn.f32.s32 	%f2012, %r4763;
	setp.leu.f32 	%p2523, %f1, %f2012;
	add.s32 	%r4764, %r4657, 16;
	selp.b32 	%r4765, %r4654, %r4764, %p2523;
	add.s32 	%r4766, %r9734, 911;
	cvt.rn.f32.s32 	%f2013, %r4766;
	setp.leu.f32 	%p2524, %f1, %f2013;
	add.s32 	%r4767, %r4663, 16;
	selp.b32 	%r4768, %r4660, %r4767, %p2524;
	add.s32 	%r4769, %r9734, 943;
	cvt.rn.f32.s32 	%f2014, %r4769;
	setp.leu.f32 	%p2525, %f1, %f2014;
	add.s32 	%r4770, %r4669, 16;
	selp.b32 	%r4771, %r4666, %r4770, %p2525;
	add.s32 	%r4772, %r9734, 975;
	cvt.rn.f32.s32 	%f2015, %r4772;
	setp.leu.f32 	%p2526, %f1, %f2015;
	add.s32 	%r4773, %r4675, 16;
	selp.b32 	%r4774, %r4672, %r4773, %p2526;
	add.s32 	%r4775, %r9734, 1007;
	cvt.rn.f32.s32 	%f2016, %r4775;
	setp.leu.f32 	%p2527, %f1, %f2016;
	add.s32 	%r4776, %r4681, 16;
	selp.b32 	%r4777, %r4678, %r4776, %p2527;
	add.s32 	%r4778, %r9734, 31;
	cvt.rn.f32.s32 	%f2017, %r4778;
	setp.leu.f32 	%p2528, %f1, %f2017;
	add.s32 	%r4779, %r4687, 32;
	selp.b32 	%r4780, %r4684, %r4779, %p2528;
	add.s32 	%r4781, %r9734, 95;
	cvt.rn.f32.s32 	%f2018, %r4781;
	setp.leu.f32 	%p2529, %f1, %f2018;
	add.s32 	%r4782, %r4693, 32;
	selp.b32 	%r4783, %r4690, %r4782, %p2529;
	add.s32 	%r4784, %r9734, 159;
	cvt.rn.f32.s32 	%f2019, %r4784;
	setp.leu.f32 	%p2530, %f1, %f2019;
	add.s32 	%r4785, %r4699, 32;
	selp.b32 	%r4786, %r4696, %r4785, %p2530;
	add.s32 	%r4787, %r9734, 223;
	cvt.rn.f32.s32 	%f2020, %r4787;
	setp.leu.f32 	%p2531, %f1, %f2020;
	add.s32 	%r4788, %r4705, 32;
	selp.b32 	%r4789, %r4702, %r4788, %p2531;
	add.s32 	%r4790, %r9734, 287;
	cvt.rn.f32.s32 	%f2021, %r4790;
	setp.leu.f32 	%p2532, %f1, %f2021;
	add.s32 	%r4791, %r4711, 32;
	selp.b32 	%r4792, %r4708, %r4791, %p2532;
	add.s32 	%r4793, %r9734, 351;
	cvt.rn.f32.s32 	%f2022, %r4793;
	setp.leu.f32 	%p2533, %f1, %f2022;
	add.s32 	%r4794, %r4717, 32;
	selp.b32 	%r4795, %r4714, %r4794, %p2533;
	add.s32 	%r4796, %r9734, 415;
	cvt.rn.f32.s32 	%f2023, %r4796;
	setp.leu.f32 	%p2534, %f1, %f2023;
	add.s32 	%r4797, %r4723, 32;
	selp.b32 	%r4798, %r4720, %r4797, %p2534;
	add.s32 	%r4799, %r9734, 479;
	cvt.rn.f32.s32 	%f2024, %r4799;
	setp.leu.f32 	%p2535, %f1, %f2024;
	add.s32 	%r4800, %r4729, 32;
	selp.b32 	%r4801, %r4726, %r4800, %p2535;
	add.s32 	%r4802, %r9734, 543;
	cvt.rn.f32.s32 	%f2025, %r4802;
	setp.leu.f32 	%p2536, %f1, %f2025;
	add.s32 	%r4803, %r4735, 32;
	selp.b32 	%r4804, %r4732, %r4803, %p2536;
	add.s32 	%r4805, %r9734, 607;
	cvt.rn.f32.s32 	%f2026, %r4805;
	setp.leu.f32 	%p2537, %f1, %f2026;
	add.s32 	%r4806, %r4741, 32;
	selp.b32 	%r4807, %r4738, %r4806, %p2537;
	add.s32 	%r4808, %r9734, 671;
	cvt.rn.f32.s32 	%f2027, %r4808;
	setp.leu.f32 	%p2538, %f1, %f2027;
	add.s32 	%r4809, %r4747, 32;
	selp.b32 	%r4810, %r4744, %r4809, %p2538;
	add.s32 	%r4811, %r9734, 735;
	cvt.rn.f32.s32 	%f2028, %r4811;
	setp.leu.f32 	%p2539, %f1, %f2028;
	add.s32 	%r4812, %r4753, 32;
	selp.b32 	%r4813, %r4750, %r4812, %p2539;
	add.s32 	%r4814, %r9734, 799;
	cvt.rn.f32.s32 	%f2029, %r4814;
	setp.leu.f32 	%p2540, %f1, %f2029;
	add.s32 	%r4815, %r4759, 32;
	selp.b32 	%r4816, %r4756, %r4815, %p2540;
	add.s32 	%r4817, %r9734, 863;
	cvt.rn.f32.s32 	%f2030, %r4817;
	setp.leu.f32 	%p2541, %f1, %f2030;
	add.s32 	%r4818, %r4765, 32;
	selp.b32 	%r4819, %r4762, %r4818, %p2541;
	add.s32 	%r4820, %r9734, 927;
	cvt.rn.f32.s32 	%f2031, %r4820;
	setp.leu.f32 	%p2542, %f1, %f2031;
	add.s32 	%r4821, %r4771, 32;
	selp.b32 	%r4822, %r4768, %r4821, %p2542;
	add.s32 	%r4823, %r9734, 991;
	cvt.rn.f32.s32 	%f2032, %r4823;
	setp.leu.f32 	%p2543, %f1, %f2032;
	add.s32 	%r4824, %r4777, 32;
	selp.b32 	%r4825, %r4774, %r4824, %p2543;
	add.s32 	%r4826, %r9734, 63;
	cvt.rn.f32.s32 	%f2033, %r4826;
	setp.leu.f32 	%p2544, %f1, %f2033;
	add.s32 	%r4827, %r4783, 64;
	selp.b32 	%r4828, %r4780, %r4827, %p2544;
	add.s32 	%r4829, %r9734, 191;
	cvt.rn.f32.s32 	%f2034, %r4829;
	setp.leu.f32 	%p2545, %f1, %f2034;
	add.s32 	%r4830, %r4789, 64;
	selp.b32 	%r4831, %r4786, %r4830, %p2545;
	add.s32 	%r4832, %r9734, 319;
	cvt.rn.f32.s32 	%f2035, %r4832;
	setp.leu.f32 	%p2546, %f1, %f2035;
	add.s32 	%r4833, %r4795, 64;
	selp.b32 	%r4834, %r4792, %r4833, %p2546;
	add.s32 	%r4835, %r9734, 447;
	cvt.rn.f32.s32 	%f2036, %r4835;
	setp.leu.f32 	%p2547, %f1, %f2036;
	add.s32 	%r4836, %r4801, 64;
	selp.b32 	%r4837, %r4798, %r4836, %p2547;
	add.s32 	%r4838, %r9734, 575;
	cvt.rn.f32.s32 	%f2037, %r4838;
	setp.leu.f32 	%p2548, %f1, %f2037;
	add.s32 	%r4839, %r4807, 64;
	selp.b32 	%r4840, %r4804, %r4839, %p2548;
	add.s32 	%r4841, %r9734, 703;
	cvt.rn.f32.s32 	%f2038, %r4841;
	setp.leu.f32 	%p2549, %f1, %f2038;
	add.s32 	%r4842, %r4813, 64;
	selp.b32 	%r4843, %r4810, %r4842, %p2549;
	add.s32 	%r4844, %r9734, 831;
	cvt.rn.f32.s32 	%f2039, %r4844;
	setp.leu.f32 	%p2550, %f1, %f2039;
	add.s32 	%r4845, %r4819, 64;
	selp.b32 	%r4846, %r4816, %r4845, %p2550;
	add.s32 	%r4847, %r9734, 959;
	cvt.rn.f32.s32 	%f2040, %r4847;
	setp.leu.f32 	%p2551, %f1, %f2040;
	add.s32 	%r4848, %r4825, 64;
	selp.b32 	%r4849, %r4822, %r4848, %p2551;
	add.s32 	%r4850, %r9734, 127;
	cvt.rn.f32.s32 	%f2041, %r4850;
	setp.leu.f32 	%p2552, %f1, %f2041;
	add.s32 	%r4851, %r4831, 128;
	selp.b32 	%r4852, %r4828, %r4851, %p2552;
	add.s32 	%r4853, %r9734, 383;
	cvt.rn.f32.s32 	%f2042, %r4853;
	setp.leu.f32 	%p2553, %f1, %f2042;
	add.s32 	%r4854, %r4837, 128;
	selp.b32 	%r4855, %r4834, %r4854, %p2553;
	add.s32 	%r4856, %r9734, 639;
	cvt.rn.f32.s32 	%f2043, %r4856;
	setp.leu.f32 	%p2554, %f1, %f2043;
	add.s32 	%r4857, %r4843, 128;
	selp.b32 	%r4858, %r4840, %r4857, %p2554;
	add.s32 	%r4859, %r9734, 895;
	cvt.rn.f32.s32 	%f2044, %r4859;
	setp.leu.f32 	%p2555, %f1, %f2044;
	add.s32 	%r4860, %r4849, 128;
	selp.b32 	%r4861, %r4846, %r4860, %p2555;
	add.s32 	%r4862, %r9734, 255;
	cvt.rn.f32.s32 	%f2045, %r4862;
	setp.leu.f32 	%p2556, %f1, %f2045;
	add.s32 	%r4863, %r4855, 256;
	selp.b32 	%r4864, %r4852, %r4863, %p2556;
	add.s32 	%r4865, %r9734, 767;
	cvt.rn.f32.s32 	%f2046, %r4865;
	setp.leu.f32 	%p2557, %f1, %f2046;
	add.s32 	%r4866, %r4861, 256;
	selp.b32 	%r4867, %r4858, %r4866, %p2557;
	add.s32 	%r4868, %r9734, 511;
	cvt.rn.f32.s32 	%f2047, %r4868;
	setp.leu.f32 	%p2558, %f1, %f2047;
	add.s32 	%r4869, %r4867, 512;
	selp.b32 	%r4870, %r4864, %r4869, %p2558;
	add.s32 	%r4871, %r9735, 1;
	cvt.rn.f32.s32 	%f2048, %r4871;
	setp.leu.f32 	%p2559, %f1, %f2048;
	add.s32 	%r4872, %r9735, 2;
	cvt.rn.f32.s32 	%f2049, %r4872;
	setp.gt.f32 	%p2560, %f1, %f2049;
	selp.b32 	%r4873, 3, 2, %p2560;
	selp.b32 	%r4874, 0, %r4873, %p2559;
	cvt.rn.f32.s32 	%f2050, %r9735;
	setp.gt.f32 	%p2561, %f1, %f2050;
	and.pred  	%p2562, %p2559, %p2561;
	selp.u32 	%r4875, 1, 0, %p2562;
	add.s32 	%r4876, %r4874, %r4875;
	add.s32 	%r4877, %r9735, 5;
	cvt.rn.f32.s32 	%f2051, %r4877;
	setp.leu.f32 	%p2563, %f1, %f2051;
	add.s32 	%r4878, %r9735, 6;
	cvt.rn.f32.s32 	%f2052, %r4878;
	setp.gt.f32 	%p2564, %f1, %f2052;
	add.s32 	%r4879, %r9735, 4;
	cvt.rn.f32.s32 	%f2053, %r4879;
	setp.gt.f32 	%p2565, %f1, %f2053;
	and.pred  	%p2566, %p2563, %p2565;
	selp.u32 	%r4880, 1, 0, %p2566;
	add.s32 	%r4881, %r9735, 9;
	cvt.rn.f32.s32 	%f2054, %r4881;
	setp.leu.f32 	%p2567, %f1, %f2054;
	add.s32 	%r4882, %r9735, 10;
	cvt.rn.f32.s32 	%f2055, %r4882;
	setp.gt.f32 	%p2568, %f1, %f2055;
	selp.b32 	%r4883, 3, 2, %p2568;
	selp.b32 	%r4884, 0, %r4883, %p2567;
	add.s32 	%r4885, %r9735, 8;
	cvt.rn.f32.s32 	%f2056, %r4885;
	setp.gt.f32 	%p2569, %f1, %f2056;
	and.pred  	%p2570, %p2567, %p2569;
	selp.u32 	%r4886, 1, 0, %p2570;
	add.s32 	%r4887, %r4884, %r4886;
	add.s32 	%r4888, %r9735, 13;
	cvt.rn.f32.s32 	%f2057, %r4888;
	setp.leu.f32 	%p2571, %f1, %f2057;
	add.s32 	%r4889, %r9735, 14;
	cvt.rn.f32.s32 	%f2058, %r4889;
	setp.gt.f32 	%p2572, %f1, %f2058;
	add.s32 	%r4890, %r9735, 12;
	cvt.rn.f32.s32 	%f2059, %r4890;
	setp.gt.f32 	%p2573, %f1, %f2059;
	and.pred  	%p2574, %p2571, %p2573;
	selp.u32 	%r4891, 1, 0, %p2574;
	add.s32 	%r4892, %r9735, 17;
	cvt.rn.f32.s32 	%f2060, %r4892;
	setp.leu.f32 	%p2575, %f1, %f2060;
	add.s32 	%r4893, %r9735, 18;
	cvt.rn.f32.s32 	%f2061, %r4893;
	setp.gt.f32 	%p2576, %f1, %f2061;
	selp.b32 	%r4894, 3, 2, %p2576;
	selp.b32 	%r4895, 0, %r4894, %p2575;
	add.s32 	%r4896, %r9735, 16;
	cvt.rn.f32.s32 	%f2062, %r4896;
	setp.gt.f32 	%p2577, %f1, %f2062;
	and.pred  	%p2578, %p2575, %p2577;
	selp.u32 	%r4897, 1, 0, %p2578;
	add.s32 	%r4898, %r4895, %r4897;
	add.s32 	%r4899, %r9735, 21;
	cvt.rn.f32.s32 	%f2063, %r4899;
	setp.leu.f32 	%p2579, %f1, %f2063;
	add.s32 	%r4900, %r9735, 22;
	cvt.rn.f32.s32 	%f2064, %r4900;
	setp.gt.f32 	%p2580, %f1, %f2064;
	add.s32 	%r4901, %r9735, 20;
	cvt.rn.f32.s32 	%f2065, %r4901;
	setp.gt.f32 	%p2581, %f1, %f2065;
	and.pred  	%p2582, %p2579, %p2581;
	selp.u32 	%r4902, 1, 0, %p2582;
	add.s32 	%r4903, %r9735, 25;
	cvt.rn.f32.s32 	%f2066, %r4903;
	setp.leu.f32 	%p2583, %f1, %f2066;
	add.s32 	%r4904, %r9735, 26;
	cvt.rn.f32.s32 	%f2067, %r4904;
	setp.gt.f32 	%p2584, %f1, %f2067;
	selp.b32 	%r4905, 3, 2, %p2584;
	selp.b32 	%r4906, 0, %r4905, %p2583;
	add.s32 	%r4907, %r9735, 24;
	cvt.rn.f32.s32 	%f2068, %r4907;
	setp.gt.f32 	%p2585, %f1, %f2068;
	and.pred  	%p2586, %p2583, %p2585;
	selp.u32 	%r4908, 1, 0, %p2586;
	add.s32 	%r4909, %r4906, %r4908;
	add.s32 	%r4910, %r9735, 29;
	cvt.rn.f32.s32 	%f2069, %r4910;
	setp.leu.f32 	%p2587, %f1, %f2069;
	add.s32 	%r4911, %r9735, 30;
	cvt.rn.f32.s32 	%f2070, %r4911;
	setp.gt.f32 	%p2588, %f1, %f2070;
	add.s32 	%r4912, %r9735, 28;
	cvt.rn.f32.s32 	%f2071, %r4912;
	setp.gt.f32 	%p2589, %f1, %f2071;
	and.pred  	%p2590, %p2587, %p2589;
	selp.u32 	%r4913, 1, 0, %p2590;
	add.s32 	%r4914, %r9735, 33;
	cvt.rn.f32.s32 	%f2072, %r4914;
	setp.leu.f32 	%p2591, %f1, %f2072;
	add.s32 	%r4915, %r9735, 34;
	cvt.rn.f32.s32 	%f2073, %r4915;
	setp.gt.f32 	%p2592, %f1, %f2073;
	selp.b32 	%r4916, 3, 2, %p2592;
	selp.b32 	%r4917, 0, %r4916, %p2591;
	add.s32 	%r4918, %r9735, 32;
	cvt.rn.f32.s32 	%f2074, %r4918;
	setp.gt.f32 	%p2593, %f1, %f2074;
	and.pred  	%p2594, %p2591, %p2593;
	selp.u32 	%r4919, 1, 0, %p2594;
	add.s32 	%r4920, %r4917, %r4919;
	add.s32 	%r4921, %r9735, 37;
	cvt.rn.f32.s32 	%f2075, %r4921;
	setp.leu.f32 	%p2595, %f1, %f2075;
	add.s32 	%r4922, %r9735, 38;
	cvt.rn.f32.s32 	%f2076, %r4922;
	setp.gt.f32 	%p2596, %f1, %f2076;
	add.s32 	%r4923, %r9735, 36;
	cvt.rn.f32.s32 	%f2077, %r4923;
	setp.gt.f32 	%p2597, %f1, %f2077;
	and.pred  	%p2598, %p2595, %p2597;
	selp.u32 	%r4924, 1, 0, %p2598;
	add.s32 	%r4925, %r9735, 41;
	cvt.rn.f32.s32 	%f2078, %r4925;
	setp.leu.f32 	%p2599, %f1, %f2078;
	add.s32 	%r4926, %r9735, 42;
	cvt.rn.f32.s32 	%f2079, %r4926;
	setp.gt.f32 	%p2600, %f1, %f2079;
	selp.b32 	%r4927, 3, 2, %p2600;
	selp.b32 	%r4928, 0, %r4927, %p2599;
	add.s32 	%r4929, %r9735, 40;
	cvt.rn.f32.s32 	%f2080, %r4929;
	setp.gt.f32 	%p2601, %f1, %f2080;
	and.pred  	%p2602, %p2599, %p2601;
	selp.u32 	%r4930, 1, 0, %p2602;
	add.s32 	%r4931, %r4928, %r4930;
	add.s32 	%r4932, %r9735, 45;
	cvt.rn.f32.s32 	%f2081, %r4932;
	setp.leu.f32 	%p2603, %f1, %f2081;
	add.s32 	%r4933, %r9735, 46;
	cvt.rn.f32.s32 	%f2082, %r4933;
	setp.gt.f32 	%p2604, %f1, %f2082;
	add.s32 	%r4934, %r9735, 44;
	cvt.rn.f32.s32 	%f2083, %r4934;
	setp.gt.f32 	%p2605, %f1, %f2083;
	and.pred  	%p2606, %p2603, %p2605;
	selp.u32 	%r4935, 1, 0, %p2606;
	add.s32 	%r4936, %r9735, 49;
	cvt.rn.f32.s32 	%f2084, %r4936;
	setp.leu.f32 	%p2607, %f1, %f2084;
	add.s32 	%r4937, %r9735, 50;
	cvt.rn.f32.s32 	%f2085, %r4937;
	setp.gt.f32 	%p2608, %f1, %f2085;
	selp.b32 	%r4938, 3, 2, %p2608;
	selp.b32 	%r4939, 0, %r4938, %p2607;
	add.s32 	%r4940, %r9735, 48;
	cvt.rn.f32.s32 	%f2086, %r4940;
	setp.gt.f32 	%p2609, %f1, %f2086;
	and.pred  	%p2610, %p2607, %p2609;
	selp.u32 	%r4941, 1, 0, %p2610;
	add.s32 	%r4942, %r4939, %r4941;
	add.s32 	%r4943, %r9735, 53;
	cvt.rn.f32.s32 	%f2087, %r4943;
	setp.leu.f32 	%p2611, %f1, %f2087;
	add.s32 	%r4944, %r9735, 54;
	cvt.rn.f32.s32 	%f2088, %r4944;
	setp.gt.f32 	%p2612, %f1, %f2088;
	add.s32 	%r4945, %r9735, 52;
	cvt.rn.f32.s32 	%f2089, %r4945;
	setp.gt.f32 	%p2613, %f1, %f2089;
	and.pred  	%p2614, %p2611, %p2613;
	selp.u32 	%r4946, 1, 0, %p2614;
	add.s32 	%r4947, %r9735, 57;
	cvt.rn.f32.s32 	%f2090, %r4947;
	setp.leu.f32 	%p2615, %f1, %f2090;
	add.s32 	%r4948, %r9735, 58;
	cvt.rn.f32.s32 	%f2091, %r4948;
	setp.gt.f32 	%p2616, %f1, %f2091;
	selp.b32 	%r4949, 3, 2, %p2616;
	selp.b32 	%r4950, 0, %r4949, %p2615;
	add.s32 	%r4951, %r9735, 56;
	cvt.rn.f32.s32 	%f2092, %r4951;
	setp.gt.f32 	%p2617, %f1, %f2092;
	and.pred  	%p2618, %p2615, %p2617;
	selp.u32 	%r4952, 1, 0, %p2618;
	add.s32 	%r4953, %r4950, %r4952;
	add.s32 	%r4954, %r9735, 61;
	cvt.rn.f32.s32 	%f2093, %r4954;
	setp.leu.f32 	%p2619, %f1, %f2093;
	add.s32 	%r4955, %r9735, 62;
	cvt.rn.f32.s32 	%f2094, %r4955;
	setp.gt.f32 	%p2620, %f1, %f2094;
	add.s32 	%r4956, %r9735, 60;
	cvt.rn.f32.s32 	%f2095, %r4956;
	setp.gt.f32 	%p2621, %f1, %f2095;
	and.pred  	%p2622, %p2619, %p2621;
	selp.u32 	%r4957, 1, 0, %p2622;
	add.s32 	%r4958, %r9735, 65;
	cvt.rn.f32.s32 	%f2096, %r4958;
	setp.leu.f32 	%p2623, %f1, %f2096;
	add.s32 	%r4959, %r9735, 66;
	cvt.rn.f32.s32 	%f2097, %r4959;
	setp.gt.f32 	%p2624, %f1, %f2097;
	selp.b32 	%r4960, 3, 2, %p2624;
	selp.b32 	%r4961, 0, %r4960, %p2623;
	add.s32 	%r4962, %r9735, 64;
	cvt.rn.f32.s32 	%f2098, %r4962;
	setp.gt.f32 	%p2625, %f1, %f2098;
	and.pred  	%p2626, %p2623, %p2625;
	selp.u32 	%r4963, 1, 0, %p2626;
	add.s32 	%r4964, %r4961, %r4963;
	add.s32 	%r4965, %r9735, 69;
	cvt.rn.f32.s32 	%f2099, %r4965;
	setp.leu.f32 	%p2627, %f1, %f2099;
	add.s32 	%r4966, %r9735, 70;
	cvt.rn.f32.s32 	%f2100, %r4966;
	setp.gt.f32 	%p2628, %f1, %f2100;
	add.s32 	%r4967, %r9735, 68;
	cvt.rn.f32.s32 	%f2101, %r4967;
	setp.gt.f32 	%p2629, %f1, %f2101;
	and.pred  	%p2630, %p2627, %p2629;
	selp.u32 	%r4968, 1, 0, %p2630;
	add.s32 	%r4969, %r9735, 73;
	cvt.rn.f32.s32 	%f2102, %r4969;
	setp.leu.f32 	%p2631, %f1, %f2102;
	add.s32 	%r4970, %r9735, 74;
	cvt.rn.f32.s32 	%f2103, %r4970;
	setp.gt.f32 	%p2632, %f1, %f2103;
	selp.b32 	%r4971, 3, 2, %p2632;
	selp.b32 	%r4972, 0, %r4971, %p2631;
	add.s32 	%r4973, %r9735, 72;
	cvt.rn.f32.s32 	%f2104, %r4973;
	setp.gt.f32 	%p2633, %f1, %f2104;
	and.pred  	%p2634, %p2631, %p2633;
	selp.u32 	%r4974, 1, 0, %p2634;
	add.s32 	%r4975, %r4972, %r4974;
	add.s32 	%r4976, %r9735, 77;
	cvt.rn.f32.s32 	%f2105, %r4976;
	setp.leu.f32 	%p2635, %f1, %f2105;
	add.s32 	%r4977, %r9735, 78;
	cvt.rn.f32.s32 	%f2106, %r4977;
	setp.gt.f32 	%p2636, %f1, %f2106;
	add.s32 	%r4978, %r9735, 76;
	cvt.rn.f32.s32 	%f2107, %r4978;
	setp.gt.f32 	%p2637, %f1, %f2107;
	and.pred  	%p2638, %p2635, %p2637;
	selp.u32 	%r4979, 1, 0, %p2638;
	add.s32 	%r4980, %r9735, 81;
	cvt.rn.f32.s32 	%f2108, %r4980;
	setp.leu.f32 	%p2639, %f1, %f2108;
	add.s32 	%r4981, %r9735, 82;
	cvt.rn.f32.s32 	%f2109, %r4981;
	setp.gt.f32 	%p2640, %f1, %f2109;
	selp.b32 	%r4982, 3, 2, %p2640;
	selp.b32 	%r4983, 0, %r4982, %p2639;
	add.s32 	%r4984, %r9735, 80;
	cvt.rn.f32.s32 	%f2110, %r4984;
	setp.gt.f32 	%p2641, %f1, %f2110;
	and.pred  	%p2642, %p2639, %p2641;
	selp.u32 	%r4985, 1, 0, %p2642;
	add.s32 	%r4986, %r4983, %r4985;
	add.s32 	%r4987, %r9735, 85;
	cvt.rn.f32.s32 	%f2111, %r4987;
	setp.leu.f32 	%p2643, %f1, %f2111;
	add.s32 	%r4988, %r9735, 86;
	cvt.rn.f32.s32 	%f2112, %r4988;
	setp.gt.f32 	%p2644, %f1, %f2112;
	add.s32 	%r4989, %r9735, 84;
	cvt.rn.f32.s32 	%f2113, %r4989;
	setp.gt.f32 	%p2645, %f1, %f2113;
	and.pred  	%p2646, %p2643, %p2645;
	selp.u32 	%r4990, 1, 0, %p2646;
	add.s32 	%r4991, %r9735, 89;
	cvt.rn.f32.s32 	%f2114, %r4991;
	setp.leu.f32 	%p2647, %f1, %f2114;
	add.s32 	%r4992, %r9735, 90;
	cvt.rn.f32.s32 	%f2115, %r4992;
	setp.gt.f32 	%p2648, %f1, %f2115;
	selp.b32 	%r4993, 3, 2, %p2648;
	selp.b32 	%r4994, 0, %r4993, %p2647;
	add.s32 	%r4995, %r9735, 88;
	cvt.rn.f32.s32 	%f2116, %r4995;
	setp.gt.f32 	%p2649, %f1, %f2116;
	and.pred  	%p2650, %p2647, %p2649;
	selp.u32 	%r4996, 1, 0, %p2650;
	add.s32 	%r4997, %r4994, %r4996;
	add.s32 	%r4998, %r9735, 93;
	cvt.rn.f32.s32 	%f2117, %r4998;
	setp.leu.f32 	%p2651, %f1, %f2117;
	add.s32 	%r4999, %r9735, 94;
	cvt.rn.f32.s32 	%f2118, %r4999;
	setp.gt.f32 	%p2652, %f1, %f2118;
	add.s32 	%r5000, %r9735, 92;
	cvt.rn.f32.s32 	%f2119, %r5000;
	setp.gt.f32 	%p2653, %f1, %f2119;
	and.pred  	%p2654, %p2651, %p2653;
	selp.u32 	%r5001, 1, 0, %p2654;
	add.s32 	%r5002, %r9735, 97;
	cvt.rn.f32.s32 	%f2120, %r5002;
	setp.leu.f32 	%p2655, %f1, %f2120;
	add.s32 	%r5003, %r9735, 98;
	cvt.rn.f32.s32 	%f2121, %r5003;
	setp.gt.f32 	%p2656, %f1, %f2121;
	selp.b32 	%r5004, 3, 2, %p2656;
	selp.b32 	%r5005, 0, %r5004, %p2655;
	add.s32 	%r5006, %r9735, 96;
	cvt.rn.f32.s32 	%f2122, %r5006;
	setp.gt.f32 	%p2657, %f1, %f2122;
	and.pred  	%p2658, %p2655, %p2657;
	selp.u32 	%r5007, 1, 0, %p2658;
	add.s32 	%r5008, %r5005, %r5007;
	add.s32 	%r5009, %r9735, 101;
	cvt.rn.f32.s32 	%f2123, %r5009;
	setp.leu.f32 	%p2659, %f1, %f2123;
	add.s32 	%r5010, %r9735, 102;
	cvt.rn.f32.s32 	%f2124, %r5010;
	setp.gt.f32 	%p2660, %f1, %f2124;
	add.s32 	%r5011, %r9735, 100;
	cvt.rn.f32.s32 	%f2125, %r5011;
	setp.gt.f32 	%p2661, %f1, %f2125;
	and.pred  	%p2662, %p2659, %p2661;
	selp.u32 	%r5012, 1, 0, %p2662;
	add.s32 	%r5013, %r9735, 105;
	cvt.rn.f32.s32 	%f2126, %r5013;
	setp.leu.f32 	%p2663, %f1, %f2126;
	add.s32 	%r5014, %r9735, 106;
	cvt.rn.f32.s32 	%f2127, %r5014;
	setp.gt.f32 	%p2664, %f1, %f2127;
	selp.b32 	%r5015, 3, 2, %p2664;
	selp.b32 	%r5016, 0, %r5015, %p2663;
	add.s32 	%r5017, %r9735, 104;
	cvt.rn.f32.s32 	%f2128, %r5017;
	setp.gt.f32 	%p2665, %f1, %f2128;
	and.pred  	%p2666, %p2663, %p2665;
	selp.u32 	%r5018, 1, 0, %p2666;
	add.s32 	%r5019, %r5016, %r5018;
	add.s32 	%r5020, %r9735, 109;
	cvt.rn.f32.s32 	%f2129, %r5020;
	setp.leu.f32 	%p2667, %f1, %f2129;
	add.s32 	%r5021, %r9735, 110;
	cvt.rn.f32.s32 	%f2130, %r5021;
	setp.gt.f32 	%p2668, %f1, %f2130;
	add.s32 	%r5022, %r9735, 108;
	cvt.rn.f32.s32 	%f2131, %r5022;
	setp.gt.f32 	%p2669, %f1, %f2131;
	and.pred  	%p2670, %p2667, %p2669;
	selp.u32 	%r5023, 1, 0, %p2670;
	add.s32 	%r5024, %r9735, 113;
	cvt.rn.f32.s32 	%f2132, %r5024;
	setp.leu.f32 	%p2671, %f1, %f2132;
	add.s32 	%r5025, %r9735, 114;
	cvt.rn.f32.s32 	%f2133, %r5025;
	setp.gt.f32 	%p2672, %f1, %f2133;
	selp.b32 	%r5026, 3, 2, %p2672;
	selp.b32 	%r5027, 0, %r5026, %p2671;
	add.s32 	%r5028, %r9735, 112;
	cvt.rn.f32.s32 	%f2134, %r5028;
	setp.gt.f32 	%p2673, %f1, %f2134;
	and.pred  	%p2674, %p2671, %p2673;
	selp.u32 	%r5029, 1, 0, %p2674;
	add.s32 	%r5030, %r5027, %r5029;
	add.s32 	%r5031, %r9735, 117;
	cvt.rn.f32.s32 	%f2135, %r5031;
	setp.leu.f32 	%p2675, %f1, %f2135;
	add.s32 	%r5032, %r9735, 118;
	cvt.rn.f32.s32 	%f2136, %r5032;
	setp.gt.f32 	%p2676, %f1, %f2136;
	add.s32 	%r5033, %r9735, 116;
	cvt.rn.f32.s32 	%f2137, %r5033;
	setp.gt.f32 	%p2677, %f1, %f2137;
	and.pred  	%p2678, %p2675, %p2677;
	selp.u32 	%r5034, 1, 0, %p2678;
	add.s32 	%r5035, %r9735, 121;
	cvt.rn.f32.s32 	%f2138, %r5035;
	setp.leu.f32 	%p2679, %f1, %f2138;
	add.s32 	%r5036, %r9735, 122;
	cvt.rn.f32.s32 	%f2139, %r5036;
	setp.gt.f32 	%p2680, %f1, %f2139;
	selp.b32 	%r5037, 3, 2, %p2680;
	selp.b32 	%r5038, 0, %r5037, %p2679;
	add.s32 	%r5039, %r9735, 120;
	cvt.rn.f32.s32 	%f2140, %r5039;
	setp.gt.f32 	%p2681, %f1, %f2140;
	and.pred  	%p2682, %p2679, %p2681;
	selp.u32 	%r5040, 1, 0, %p2682;
	add.s32 	%r5041, %r5038, %r5040;
	add.s32 	%r5042, %r9735, 125;
	cvt.rn.f32.s32 	%f2141, %r5042;
	setp.leu.f32 	%p2683, %f1, %f2141;
	add.s32 	%r5043, %r9735, 126;
	cvt.rn.f32.s32 	%f2142, %r5043;
	setp.gt.f32 	%p2684, %f1, %f2142;
	add.s32 	%r5044, %r9735, 124;
	cvt.rn.f32.s32 	%f2143, %r5044;
	setp.gt.f32 	%p2685, %f1, %f2143;
	and.pred  	%p2686, %p2683, %p2685;
	selp.u32 	%r5045, 1, 0, %p2686;
	add.s32 	%r5046, %r9735, 129;
	cvt.rn.f32.s32 	%f2144, %r5046;
	setp.leu.f32 	%p2687, %f1, %f2144;
	add.s32 	%r5047, %r9735, 130;
	cvt.rn.f32.s32 	%f2145, %r5047;
	setp.gt.f32 	%p2688, %f1, %f2145;
	selp.b32 	%r5048, 3, 2, %p2688;
	selp.b32 	%r5049, 0, %r5048, %p2687;
	add.s32 	%r5050, %r9735, 128;
	cvt.rn.f32.s32 	%f2146, %r5050;
	setp.gt.f32 	%p2689, %f1, %f2146;
	and.pred  	%p2690, %p2687, %p2689;
	selp.u32 	%r5051, 1, 0, %p2690;
	add.s32 	%r5052, %r5049, %r5051;
	add.s32 	%r5053, %r9735, 133;
	cvt.rn.f32.s32 	%f2147, %r5053;
	setp.leu.f32 	%p2691, %f1, %f2147;
	add.s32 	%r5054, %r9735, 134;
	cvt.rn.f32.s32 	%f2148, %r5054;
	setp.gt.f32 	%p2692, %f1, %f2148;
	add.s32 	%r5055, %r9735, 132;
	cvt.rn.f32.s32 	%f2149, %r5055;
	setp.gt.f32 	%p2693, %f1, %f2149;
	and.pred  	%p2694, %p2691, %p2693;
	selp.u32 	%r5056, 1, 0, %p2694;
	add.s32 	%r5057, %r9735, 137;
	cvt.rn.f32.s32 	%f2150, %r5057;
	setp.leu.f32 	%p2695, %f1, %f2150;
	add.s32 	%r5058, %r9735, 138;
	cvt.rn.f32.s32 	%f2151, %r5058;
	setp.gt.f32 	%p2696, %f1, %f2151;
	selp.b32 	%r5059, 3, 2, %p2696;
	selp.b32 	%r5060, 0, %r5059, %p2695;
	add.s32 	%r5061, %r9735, 136;
	cvt.rn.f32.s32 	%f2152, %r5061;
	setp.gt.f32 	%p2697, %f1, %f2152;
	and.pred  	%p2698, %p2695, %p2697;
	selp.u32 	%r5062, 1, 0, %p2698;
	add.s32 	%r5063, %r5060, %r5062;
	add.s32 	%r5064, %r9735, 141;
	cvt.rn.f32.s32 	%f2153, %r5064;
	setp.leu.f32 	%p2699, %f1, %f2153;
	add.s32 	%r5065, %r9735, 142;
	cvt.rn.f32.s32 	%f2154, %r5065;
	setp.gt.f32 	%p2700, %f1, %f2154;
	add.s32 	%r5066, %r9735, 140;
	cvt.rn.f32.s32 	%f2155, %r5066;
	setp.gt.f32 	%p2701, %f1, %f2155;
	and.pred  	%p2702, %p2699, %p2701;
	selp.u32 	%r5067, 1, 0, %p2702;
	add.s32 	%r5068, %r9735, 145;
	cvt.rn.f32.s32 	%f2156, %r5068;
	setp.leu.f32 	%p2703, %f1, %f2156;
	add.s32 	%r5069, %r9735, 146;
	cvt.rn.f32.s32 	%f2157, %r5069;
	setp.gt.f32 	%p2704, %f1, %f2157;
	selp.b32 	%r5070, 3, 2, %p2704;
	selp.b32 	%r5071, 0, %r5070, %p2703;
	add.s32 	%r5072, %r9735, 144;
	cvt.rn.f32.s32 	%f2158, %r5072;
	setp.gt.f32 	%p2705, %f1, %f2158;
	and.pred  	%p2706, %p2703, %p2705;
	selp.u32 	%r5073, 1, 0, %p2706;
	add.s32 	%r5074, %r5071, %r5073;
	add.s32 	%r5075, %r9735, 149;
	cvt.rn.f32.s32 	%f2159, %r5075;
	setp.leu.f32 	%p2707, %f1, %f2159;
	add.s32 	%r5076, %r9735, 150;
	cvt.rn.f32.s32 	%f2160, %r5076;
	setp.gt.f32 	%p2708, %f1, %f2160;
	add.s32 	%r5077, %r9735, 148;
	cvt.rn.f32.s32 	%f2161, %r5077;
	setp.gt.f32 	%p2709, %f1, %f2161;
	and.pred  	%p2710, %p2707, %p2709;
	selp.u32 	%r5078, 1, 0, %p2710;
	add.s32 	%r5079, %r9735, 153;
	cvt.rn.f32.s32 	%f2162, %r5079;
	setp.leu.f32 	%p2711, %f1, %f2162;
	add.s32 	%r5080, %r9735, 154;
	cvt.rn.f32.s32 	%f2163, %r5080;
	setp.gt.f32 	%p2712, %f1, %f2163;
	selp.b32 	%r5081, 3, 2, %p2712;
	selp.b32 	%r5082, 0, %r5081, %p2711;
	add.s32 	%r5083, %r9735, 152;
	cvt.rn.f32.s32 	%f2164, %r5083;
	setp.gt.f32 	%p2713, %f1, %f2164;
	and.pred  	%p2714, %p2711, %p2713;
	selp.u32 	%r5084, 1, 0, %p2714;
	add.s32 	%r5085, %r5082, %r5084;
	add.s32 	%r5086, %r9735, 157;
	cvt.rn.f32.s32 	%f2165, %r5086;
	setp.leu.f32 	%p2715, %f1, %f2165;
	add.s32 	%r5087, %r9735, 158;
	cvt.rn.f32.s32 	%f2166, %r5087;
	setp.gt.f32 	%p2716, %f1, %f2166;
	add.s32 	%r5088, %r9735, 156;
	cvt.rn.f32.s32 	%f2167, %r5088;
	setp.gt.f32 	%p2717, %f1, %f2167;
	and.pred  	%p2718, %p2715, %p2717;
	selp.u32 	%r5089, 1, 0, %p2718;
	add.s32 	%r5090, %r9735, 161;
	cvt.rn.f32.s32 	%f2168, %r5090;
	setp.leu.f32 	%p2719, %f1, %f2168;
	add.s32 	%r5091, %r9735, 162;
	cvt.rn.f32.s32 	%f2169, %r5091;
	setp.gt.f32 	%p2720, %f1, %f2169;
	selp.b32 	%r5092, 3, 2, %p2720;
	selp.b32 	%r5093, 0, %r5092, %p2719;
	add.s32 	%r5094, %r9735, 160;
	cvt.rn.f32.s32 	%f2170, %r5094;
	setp.gt.f32 	%p2721, %f1, %f2170;
	and.pred  	%p2722, %p2719, %p2721;
	selp.u32 	%r5095, 1, 0, %p2722;
	add.s32 	%r5096, %r5093, %r5095;
	add.s32 	%r5097, %r9735, 165;
	cvt.rn.f32.s32 	%f2171, %r5097;
	setp.leu.f32 	%p2723, %f1, %f2171;
	add.s32 	%r5098, %r9735, 166;
	cvt.rn.f32.s32 	%f2172, %r5098;
	setp.gt.f32 	%p2724, %f1, %f2172;
	add.s32 	%r5099, %r9735, 164;
	cvt.rn.f32.s32 	%f2173, %r5099;
	setp.gt.f32 	%p2725, %f1, %f2173;
	and.pred  	%p2726, %p2723, %p2725;
	selp.u32 	%r5100, 1, 0, %p2726;
	add.s32 	%r5101, %r9735, 169;
	cvt.rn.f32.s32 	%f2174, %r5101;
	setp.leu.f32 	%p2727, %f1, %f2174;
	add.s32 	%r5102, %r9735, 170;
	cvt.rn.f32.s32 	%f2175, %r5102;
	setp.gt.f32 	%p2728, %f1, %f2175;
	selp.b32 	%r5103, 3, 2, %p2728;
	selp.b32 	%r5104, 0, %r5103, %p2727;
	add.s32 	%r5105, %r9735, 168;
	cvt.rn.f32.s32 	%f2176, %r5105;
	setp.gt.f32 	%p2729, %f1, %f2176;
	and.pred  	%p2730, %p2727, %p2729;
	selp.u32 	%r5106, 1, 0, %p2730;
	add.s32 	%r5107, %r5104, %r5106;
	add.s32 	%r5108, %r9735, 173;
	cvt.rn.f32.s32 	%f2177, %r5108;
	setp.leu.f32 	%p2731, %f1, %f2177;
	add.s32 	%r5109, %r9735, 174;
	cvt.rn.f32.s32 	%f2178, %r5109;
	setp.gt.f32 	%p2732, %f1, %f2178;
	add.s32 	%r5110, %r9735, 172;
	cvt.rn.f32.s32 	%f2179, %r5110;
	setp.gt.f32 	%p2733, %f1, %f2179;
	and.pred  	%p2734, %p2731, %p2733;
	selp.u32 	%r5111, 1, 0, %p2734;
	add.s32 	%r5112, %r9735, 177;
	cvt.rn.f32.s32 	%f2180, %r5112;
	setp.leu.f32 	%p2735, %f1, %f2180;
	add.s32 	%r5113, %r9735, 178;
	cvt.rn.f32.s32 	%f2181, %r5113;
	setp.gt.f32 	%p2736, %f1, %f2181;
	selp.b32 	%r5114, 3, 2, %p2736;
	selp.b32 	%r5115, 0, %r5114, %p2735;
	add.s32 	%r5116, %r9735, 176;
	cvt.rn.f32.s32 	%f2182, %r5116;
	setp.gt.f32 	%p2737, %f1, %f2182;
	and.pred  	%p2738, %p2735, %p2737;
	selp.u32 	%r5117, 1, 0, %p2738;
	add.s32 	%r5118, %r5115, %r5117;
	add.s32 	%r5119, %r9735, 181;
	cvt.rn.f32.s32 	%f2183, %r5119;
	setp.leu.f32 	%p2739, %f1, %f2183;
	add.s32 	%r5120, %r9735, 182;
	cvt.rn.f32.s32 	%f2184, %r5120;
	setp.gt.f32 	%p2740, %f1, %f2184;
	add.s32 	%r5121, %r9735, 180;
	cvt.rn.f32.s32 	%f2185, %r5121;
	setp.gt.f32 	%p2741, %f1, %f2185;
	and.pred  	%p2742, %p2739, %p2741;
	selp.u32 	%r5122, 1, 0, %p2742;
	add.s32 	%r5123, %r9735, 185;
	cvt.rn.f32.s32 	%f2186, %r5123;
	setp.leu.f32 	%p2743, %f1, %f2186;
	add.s32 	%r5124, %r9735, 186;
	cvt.rn.f32.s32 	%f2187, %r5124;
	setp.gt.f32 	%p2744, %f1, %f2187;
	selp.b32 	%r5125, 3, 2, %p2744;
	selp.b32 	%r5126, 0, %r5125, %p2743;
	add.s32 	%r5127, %r9735, 184;
	cvt.rn.f32.s32 	%f2188, %r5127;
	setp.gt.f32 	%p2745, %f1, %f2188;
	and.pred  	%p2746, %p2743, %p2745;
	selp.u32 	%r5128, 1, 0, %p2746;
	add.s32 	%r5129, %r5126, %r5128;
	add.s32 	%r5130, %r9735, 189;
	cvt.rn.f32.s32 	%f2189, %r5130;
	setp.leu.f32 	%p2747, %f1, %f2189;
	add.s32 	%r5131, %r9735, 190;
	cvt.rn.f32.s32 	%f2190, %r5131;
	setp.gt.f32 	%p2748, %f1, %f2190;
	add.s32 	%r5132, %r9735, 188;
	cvt.rn.f32.s32 	%f2191, %r5132;
	setp.gt.f32 	%p2749, %f1, %f2191;
	and.pred  	%p2750, %p2747, %p2749;
	selp.u32 	%r5133, 1, 0, %p2750;
	add.s32 	%r5134, %r9735, 193;
	cvt.rn.f32.s32 	%f2192, %r5134;
	setp.leu.f32 	%p2751, %f1, %f2192;
	add.s32 	%r5135, %r9735, 194;
	cvt.rn.f32.s32 	%f2193, %r5135;
	setp.gt.f32 	%p2752, %f1, %f2193;
	selp.b32 	%r5136, 3, 2, %p2752;
	selp.b32 	%r5137, 0, %r5136, %p2751;
	add.s32 	%r5138, %r9735, 192;
	cvt.rn.f32.s32 	%f2194, %r5138;
	setp.gt.f32 	%p2753, %f1, %f2194;
	and.pred  	%p2754, %p2751, %p2753;
	selp.u32 	%r5139, 1, 0, %p2754;
	add.s32 	%r5140, %r5137, %r5139;
	add.s32 	%r5141, %r9735, 197;
	cvt.rn.f32.s32 	%f2195, %r5141;
	setp.leu.f32 	%p2755, %f1, %f2195;
	add.s32 	%r5142, %r9735, 198;
	cvt.rn.f32.s32 	%f2196, %r5142;
	setp.gt.f32 	%p2756, %f1, %f2196;
	add.s32 	%r5143, %r9735, 196;
	cvt.rn.f32.s32 	%f2197, %r5143;
	setp.gt.f32 	%p2757, %f1, %f2197;
	and.pred  	%p2758, %p2755, %p2757;
	selp.u32 	%r5144, 1, 0, %p2758;
	add.s32 	%r5145, %r9735, 201;
	cvt.rn.f32.s32 	%f2198, %r5145;
	setp.leu.f32 	%p2759, %f1, %f2198;
	add.s32 	%r5146, %r9735, 202;
	cvt.rn.f32.s32 	%f2199, %r5146;
	setp.gt.f32 	%p2760, %f1, %f2199;
	selp.b32 	%r5147, 3, 2, %p2760;
	selp.b32 	%r5148, 0, %r5147, %p2759;
	add.s32 	%r5149, %r9735, 200;
	cvt.rn.f32.s32 	%f2200, %r5149;
	setp.gt.f32 	%p2761, %f1, %f2200;
	and.pred  	%p2762, %p2759, %p2761;
	selp.u32 	%r5150, 1, 0, %p2762;
	add.s32 	%r5151, %r5148, %r5150;
	add.s32 	%r5152, %r9735, 205;
	cvt.rn.f32.s32 	%f2201, %r5152;
	setp.leu.f32 	%p2763, %f1, %f2201;
	add.s32 	%r5153, %r9735, 206;
	cvt.rn.f32.s32 	%f2202, %r5153;
	setp.gt.f32 	%p2764, %f1, %f2202;
	add.s32 	%r5154, %r9735, 204;
	cvt.rn.f32.s32 	%f2203, %r5154;
	setp.gt.f32 	%p2765, %f1, %f2203;
	and.pred  	%p2766, %p2763, %p2765;
	selp.u32 	%r5155, 1, 0, %p2766;
	add.s32 	%r5156, %r9735, 209;
	cvt.rn.f32.s32 	%f2204, %r5156;
	setp.leu.f32 	%p2767, %f1, %f2204;
	add.s32 	%r5157, %r9735, 210;
	cvt.rn.f32.s32 	%f2205, %r5157;
	setp.gt.f32 	%p2768, %f1, %f2205;
	selp.b32 	%r5158, 3, 2, %p2768;
	selp.b32 	%r5159, 0, %r5158, %p2767;
	add.s32 	%r5160, %r9735, 208;
	cvt.rn.f32.s32 	%f2206, %r5160;
	setp.gt.f32 	%p2769, %f1, %f2206;
	and.pred  	%p2770, %p2767, %p2769;
	selp.u32 	%r5161, 1, 0, %p2770;
	add.s32 	%r5162, %r5159, %r5161;
	add.s32 	%r5163, %r9735, 213;
	cvt.rn.f32.s32 	%f2207, %r5163;
	setp.leu.f32 	%p2771, %f1, %f2207;
	add.s32 	%r5164, %r9735, 214;
	cvt.rn.f32.s32 	%f2208, %r5164;
	setp.gt.f32 	%p2772, %f1, %f2208;
	add.s32 	%r5165, %r9735, 212;
	cvt.rn.f32.s32 	%f2209, %r5165;
	setp.gt.f32 	%p2773, %f1, %f2209;
	and.pred  	%p2774, %p2771, %p2773;
	selp.u32 	%r5166, 1, 0, %p2774;
	add.s32 	%r5167, %r9735, 217;
	cvt.rn.f32.s32 	%f2210, %r5167;
	setp.leu.f32 	%p2775, %f1, %f2210;
	add.s32 	%r5168, %r9735, 218;
	cvt.rn.f32.s32 	%f2211, %r5168;
	setp.gt.f32 	%p2776, %f1, %f2211;
	selp.b32 	%r5169, 3, 2, %p2776;
	selp.b32 	%r5170, 0, %r5169, %p2775;
	add.s32 	%r5171, %r9735, 216;
	cvt.rn.f32.s32 	%f2212, %r5171;
	setp.gt.f32 	%p2777, %f1, %f2212;
	and.pred  	%p2778, %p2775, %p2777;
	selp.u32 	%r5172, 1, 0, %p2778;
	add.s32 	%r5173, %r5170, %r5172;
	add.s32 	%r5174, %r9735, 221;
	cvt.rn.f32.s32 	%f2213, %r5174;
	setp.leu.f32 	%p2779, %f1, %f2213;
	add.s32 	%r5175, %r9735, 222;
	cvt.rn.f32.s32 	%f2214, %r5175;
	setp.gt.f32 	%p2780, %f1, %f2214;
	add.s32 	%r5176, %r9735, 220;
	cvt.rn.f32.s32 	%f2215, %r5176;
	setp.gt.f32 	%p2781, %f1, %f2215;
	and.pred  	%p2782, %p2779, %p2781;
	selp.u32 	%r5177, 1, 0, %p2782;
	add.s32 	%r5178, %r9735, 225;
	cvt.rn.f32.s32 	%f2216, %r5178;
	setp.leu.f32 	%p2783, %f1, %f2216;
	add.s32 	%r5179, %r9735, 226;
	cvt.rn.f32.s32 	%f2217, %r5179;
	setp.gt.f32 	%p2784, %f1, %f2217;
	selp.b32 	%r5180, 3, 2, %p2784;
	selp.b32 	%r5181, 0, %r5180, %p2783;
	add.s32 	%r5182, %r9735, 224;
	cvt.rn.f32.s32 	%f2218, %r5182;
	setp.gt.f32 	%p2785, %f1, %f2218;
	and.pred  	%p2786, %p2783, %p2785;
	selp.u32 	%r5183, 1, 0, %p2786;
	add.s32 	%r5184, %r5181, %r5183;
	add.s32 	%r5185, %r9735, 229;
	cvt.rn.f32.s32 	%f2219, %r5185;
	setp.leu.f32 	%p2787, %f1, %f2219;
	add.s32 	%r5186, %r9735, 230;
	cvt.rn.f32.s32 	%f2220, %r5186;
	setp.gt.f32 	%p2788, %f1, %f2220;
	add.s32 	%r5187, %r9735, 228;
	cvt.rn.f32.s32 	%f2221, %r5187;
	setp.gt.f32 	%p2789, %f1, %f2221;
	and.pred  	%p2790, %p2787, %p2789;
	selp.u32 	%r5188, 1, 0, %p2790;
	add.s32 	%r5189, %r9735, 233;
	cvt.rn.f32.s32 	%f2222, %r5189;
	setp.leu.f32 	%p2791, %f1, %f2222;
	add.s32 	%r5190, %r9735, 234;
	cvt.rn.f32.s32 	%f2223, %r5190;
	setp.gt.f32 	%p2792, %f1, %f2223;
	selp.b32 	%r5191, 3, 2, %p2792;
	selp.b32 	%r5192, 0, %r5191, %p2791;
	add.s32 	%r5193, %r9735, 232;
	cvt.rn.f32.s32 	%f2224, %r5193;
	setp.gt.f32 	%p2793, %f1, %f2224;
	and.pred  	%p2794, %p2791, %p2793;
	selp.u32 	%r5194, 1, 0, %p2794;
	add.s32 	%r5195, %r5192, %r5194;
	add.s32 	%r5196, %r9735, 237;
	cvt.rn.f32.s32 	%f2225, %r5196;
	setp.leu.f32 	%p2795, %f1, %f2225;
	add.s32 	%r5197, %r9735, 238;
	cvt.rn.f32.s32 	%f2226, %r5197;
	setp.gt.f32 	%p2796, %f1, %f2226;
	add.s32 	%r5198, %r9735, 236;
	cvt.rn.f32.s32 	%f2227, %r5198;
	setp.gt.f32 	%p2797, %f1, %f2227;
	and.pred  	%p2798, %p2795, %p2797;
	selp.u32 	%r5199, 1, 0, %p2798;
	add.s32 	%r5200, %r9735, 241;
	cvt.rn.f32.s32 	%f2228, %r5200;
	setp.leu.f32 	%p2799, %f1, %f2228;
	add.s32 	%r5201, %r9735, 242;
	cvt.rn.f32.s32 	%f2229, %r5201;
	setp.gt.f32 	%p2800, %f1, %f2229;
	selp.b32 	%r5202, 3, 2, %p2800;
	selp.b32 	%r5203, 0, %r5202, %p2799;
	add.s32 	%r5204, %r9735, 240;
	cvt.rn.f32.s32 	%f2230, %r5204;
	setp.gt.f32 	%p2801, %f1, %f2230;
	and.pred  	%p2802, %p2799, %p2801;
	selp.u32 	%r5205, 1, 0, %p2802;
	add.s32 	%r5206, %r5203, %r5205;
	add.s32 	%r5207, %r9735, 245;
	cvt.rn.f32.s32 	%f2231, %r5207;
	setp.leu.f32 	%p2803, %f1, %f2231;
	add.s32 	%r5208, %r9735, 246;
	cvt.rn.f32.s32 	%f2232, %r5208;
	setp.gt.f32 	%p2804, %f1, %f2232;
	add.s32 	%r5209, %r9735, 244;
	cvt.rn.f32.s32 	%f2233, %r5209;
	setp.gt.f32 	%p2805, %f1, %f2233;
	and.pred  	%p2806, %p2803, %p2805;
	selp.u32 	%r5210, 1, 0, %p2806;
	add.s32 	%r5211, %r9735, 249;
	cvt.rn.f32.s32 	%f2234, %r5211;
	setp.leu.f32 	%p2807, %f1, %f2234;
	add.s32 	%r5212, %r9735, 250;
	cvt.rn.f32.s32 	%f2235, %r5212;
	setp.gt.f32 	%p2808, %f1, %f2235;
	selp.b32 	%r5213, 3, 2, %p2808;
	selp.b32 	%r5214, 0, %r5213, %p2807;
	add.s32 	%r5215, %r9735, 248;
	cvt.rn.f32.s32 	%f2236, %r5215;
	setp.gt.f32 	%p2809, %f1, %f2236;
	and.pred  	%p2810, %p2807, %p2809;
	selp.u32 	%r5216, 1, 0, %p2810;
	add.s32 	%r5217, %r5214, %r5216;
	add.s32 	%r5218, %r9735, 253;
	cvt.rn.f32.s32 	%f2237, %r5218;
	setp.leu.f32 	%p2811, %f1, %f2237;
	add.s32 	%r5219, %r9735, 254;
	cvt.rn.f32.s32 	%f2238, %r5219;
	setp.gt.f32 	%p2812, %f1, %f2238;
	add.s32 	%r5220, %r9735, 252;
	cvt.rn.f32.s32 	%f2239, %r5220;
	setp.gt.f32 	%p2813, %f1, %f2239;
	and.pred  	%p2814, %p2811, %p2813;
	selp.u32 	%r5221, 1, 0, %p2814;
	add.s32 	%r5222, %r9735, 257;
	cvt.rn.f32.s32 	%f2240, %r5222;
	setp.leu.f32 	%p2815, %f1, %f2240;
	add.s32 	%r5223, %r9735, 258;
	cvt.rn.f32.s32 	%f2241, %r5223;
	setp.gt.f32 	%p2816, %f1, %f2241;
	selp.b32 	%r5224, 3, 2, %p2816;
	selp.b32 	%r5225, 0, %r5224, %p2815;
	add.s32 	%r5226, %r9735, 256;
	cvt.rn.f32.s32 	%f2242, %r5226;
	setp.gt.f32 	%p2817, %f1, %f2242;
	and.pred  	%p2818, %p2815, %p2817;
	selp.u32 	%r5227, 1, 0, %p2818;
	add.s32 	%r5228, %r5225, %r5227;
	add.s32 	%r5229, %r9735, 261;
	cvt.rn.f32.s32 	%f2243, %r5229;
	setp.leu.f32 	%p2819, %f1, %f2243;
	add.s32 	%r5230, %r9735, 262;
	cvt.rn.f32.s32 	%f2244, %r5230;
	setp.gt.f32 	%p2820, %f1, %f2244;
	add.s32 	%r5231, %r9735, 260;
	cvt.rn.f32.s32 	%f2245, %r5231;
	setp.gt.f32 	%p2821, %f1, %f2245;
	and.pred  	%p2822, %p2819, %p2821;
	selp.u32 	%r5232, 1, 0, %p2822;
	add.s32 	%r5233, %r9735, 265;
	cvt.rn.f32.s32 	%f2246, %r5233;
	setp.leu.f32 	%p2823, %f1, %f2246;
	add.s32 	%r5234, %r9735, 266;
	cvt.rn.f32.s32 	%f2247, %r5234;
	setp.gt.f32 	%p2824, %f1, %f2247;
	selp.b32 	%r5235, 3, 2, %p2824;
	selp.b32 	%r5236, 0, %r5235, %p2823;
	add.s32 	%r5237, %r9735, 264;
	cvt.rn.f32.s32 	%f2248, %r5237;
	setp.gt.f32 	%p2825, %f1, %f2248;
	and.pred  	%p2826, %p2823, %p2825;
	selp.u32 	%r5238, 1, 0, %p2826;
	add.s32 	%r5239, %r5236, %r5238;
	add.s32 	%r5240, %r9735, 269;
	cvt.rn.f32.s32 	%f2249, %r5240;
	setp.leu.f32 	%p2827, %f1, %f2249;
	add.s32 	%r5241, %r9735, 270;
	cvt.rn.f32.s32 	%f2250, %r5241;
	setp.gt.f32 	%p2828, %f1, %f2250;
	add.s32 	%r5242, %r9735, 268;
	cvt.rn.f32.s32 	%f2251, %r5242;
	setp.gt.f32 	%p2829, %f1, %f2251;
	and.pred  	%p2830, %p2827, %p2829;
	selp.u32 	%r5243, 1, 0, %p2830;
	add.s32 	%r5244, %r9735, 273;
	cvt.rn.f32.s32 	%f2252, %r5244;
	setp.leu.f32 	%p2831, %f1, %f2252;
	add.s32 	%r5245, %r9735, 274;
	cvt.rn.f32.s32 	%f2253, %r5245;
	setp.gt.f32 	%p2832, %f1, %f2253;
	selp.b32 	%r5246, 3, 2, %p2832;
	selp.b32 	%r5247, 0, %r5246, %p2831;
	add.s32 	%r5248, %r9735, 272;
	cvt.rn.f32.s32 	%f2254, %r5248;
	setp.gt.f32 	%p2833, %f1, %f2254;
	and.pred  	%p2834, %p2831, %p2833;
	selp.u32 	%r5249, 1, 0, %p2834;
	add.s32 	%r5250, %r5247, %r5249;
	add.s32 	%r5251, %r9735, 277;
	cvt.rn.f32.s32 	%f2255, %r5251;
	setp.leu.f32 	%p2835, %f1, %f2255;
	add.s32 	%r5252, %r9735, 278;
	cvt.rn.f32.s32 	%f2256, %r5252;
	setp.gt.f32 	%p2836, %f1, %f2256;
	add.s32 	%r5253, %r9735, 276;
	cvt.rn.f32.s32 	%f2257, %r5253;
	setp.gt.f32 	%p2837, %f1, %f2257;
	and.pred  	%p2838, %p2835, %p2837;
	selp.u32 	%r5254, 1, 0, %p2838;
	add.s32 	%r5255, %r9735, 281;
	cvt.rn.f32.s32 	%f2258, %r5255;
	setp.leu.f32 	%p2839, %f1, %f2258;
	add.s32 	%r5256, %r9735, 282;
	cvt.rn.f32.s32 	%f2259, %r5256;
	setp.gt.f32 	%p2840, %f1, %f2259;
	selp.b32 	%r5257, 3, 2, %p2840;
	selp.b32 	%r5258, 0, %r5257, %p2839;
	add.s32 	%r5259, %r9735, 280;
	cvt.rn.f32.s32 	%f2260, %r5259;
	setp.gt.f32 	%p2841, %f1, %f2260;
	and.pred  	%p2842, %p2839, %p2841;
	selp.u32 	%r5260, 1, 0, %p2842;
	add.s32 	%r5261, %r5258, %r5260;
	add.s32 	%r5262, %r9735, 285;
	cvt.rn.f32.s32 	%f2261, %r5262;
	setp.leu.f32 	%p2843, %f1, %f2261;
	add.s32 	%r5263, %r9735, 286;
	cvt.rn.f32.s32 	%f2262, %r5263;
	setp.gt.f32 	%p2844, %f1, %f2262;
	add.s32 	%r5264, %r9735, 284;
	cvt.rn.f32.s32 	%f2263, %r5264;
	setp.gt.f32 	%p2845, %f1, %f2263;
	and.pred  	%p2846, %p2843, %p2845;
	selp.u32 	%r5265, 1, 0, %p2846;
	add.s32 	%r5266, %r9735, 289;
	cvt.rn.f32.s32 	%f2264, %r5266;
	setp.leu.f32 	%p2847, %f1, %f2264;
	add.s32 	%r5267, %r9735, 290;
	cvt.rn.f32.s32 	%f2265, %r5267;
	setp.gt.f32 	%p2848, %f1, %f2265;
	selp.b32 	%r5268, 3, 2, %p2848;
	selp.b32 	%r5269, 0, %r5268, %p2847;
	add.s32 	%r5270, %r9735, 288;
	cvt.rn.f32.s32 	%f2266, %r5270;
	setp.gt.f32 	%p2849, %f1, %f2266;
	and.pred  	%p2850, %p2847, %p2849;
	selp.u32 	%r5271, 1, 0, %p2850;
	add.s32 	%r5272, %r5269, %r5271;
	add.s32 	%r5273, %r9735, 293;
	cvt.rn.f32.s32 	%f2267, %r5273;
	setp.leu.f32 	%p2851, %f1, %f2267;
	add.s32 	%r5274, %r9735, 294;
	cvt.rn.f32.s32 	%f2268, %r5274;
	setp.gt.f32 	%p2852, %f1, %f2268;
	add.s32 	%r5275, %r9735, 292;
	cvt.rn.f32.s32 	%f2269, %r5275;
	setp.gt.f32 	%p2853, %f1, %f2269;
	and.pred  	%p2854, %p2851, %p2853;
	selp.u32 	%r5276, 1, 0, %p2854;
	add.s32 	%r5277, %r9735, 297;
	cvt.rn.f32.s32 	%f2270, %r5277;
	setp.leu.f32 	%p2855, %f1, %f2270;
	add.s32 	%r5278, %r9735, 298;
	cvt.rn.f32.s32 	%f2271, %r5278;
	setp.gt.f32 	%p2856, %f1, %f2271;
	selp.b32 	%r5279, 3, 2, %p2856;
	selp.b32 	%r5280, 0, %r5279, %p2855;
	add.s32 	%r5281, %r9735, 296;
	cvt.rn.f32.s32 	%f2272, %r5281;
	setp.gt.f32 	%p2857, %f1, %f2272;
	and.pred  	%p2858, %p2855, %p2857;
	selp.u32 	%r5282, 1, 0, %p2858;
	add.s32 	%r5283, %r5280, %r5282;
	add.s32 	%r5284, %r9735, 301;
	cvt.rn.f32.s32 	%f2273, %r5284;
	setp.leu.f32 	%p2859, %f1, %f2273;
	add.s32 	%r5285, %r9735, 302;
	cvt.rn.f32.s32 	%f2274, %r5285;
	setp.gt.f32 	%p2860, %f1, %f2274;
	add.s32 	%r5286, %r9735, 300;
	cvt.rn.f32.s32 	%f2275, %r5286;
	setp.gt.f32 	%p2861, %f1, %f2275;
	and.pred  	%p2862, %p2859, %p2861;
	selp.u32 	%r5287, 1, 0, %p2862;
	add.s32 	%r5288, %r9735, 305;
	cvt.rn.f32.s32 	%f2276, %r5288;
	setp.leu.f32 	%p2863, %f1, %f2276;
	add.s32 	%r5289, %r9735, 306;
	cvt.rn.f32.s32 	%f2277, %r5289;
	setp.gt.f32 	%p2864, %f1, %f2277;
	selp.b32 	%r5290, 3, 2, %p2864;
	selp.b32 	%r5291, 0, %r5290, %p2863;
	add.s32 	%r5292, %r9735, 304;
	cvt.rn.f32.s32 	%f2278, %r5292;
	setp.gt.f32 	%p2865, %f1, %f2278;
	and.pred  	%p2866, %p2863, %p2865;
	selp.u32 	%r5293, 1, 0, %p2866;
	add.s32 	%r5294, %r5291, %r5293;
	add.s32 	%r5295, %r9735, 309;
	cvt.rn.f32.s32 	%f2279, %r5295;
	setp.leu.f32 	%p2867, %f1, %f2279;
	add.s32 	%r5296, %r9735, 310;
	cvt.rn.f32.s32 	%f2280, %r5296;
	setp.gt.f32 	%p2868, %f1, %f2280;
	add.s32 	%r5297, %r9735, 308;
	cvt.rn.f32.s32 	%f2281, %r5297;
	setp.gt.f32 	%p2869, %f1, %f2281;
	and.pred  	%p2870, %p2867, %p2869;
	selp.u32 	%r5298, 1, 0, %p2870;
	add.s32 	%r5299, %r9735, 313;
	cvt.rn.f32.s32 	%f2282, %r5299;
	setp.leu.f32 	%p2871, %f1, %f2282;
	add.s32 	%r5300, %r9735, 314;
	cvt.rn.f32.s32 	%f2283, %r5300;
	setp.gt.f32 	%p2872, %f1, %f2283;
	selp.b32 	%r5301, 3, 2, %p2872;
	selp.b32 	%r5302, 0, %r5301, %p2871;
	add.s32 	%r5303, %r9735, 312;
	cvt.rn.f32.s32 	%f2284, %r5303;
	setp.gt.f32 	%p2873, %f1, %f2284;
	and.pred  	%p2874, %p2871, %p2873;
	selp.u32 	%r5304, 1, 0, %p2874;
	add.s32 	%r5305, %r5302, %r5304;
	add.s32 	%r5306, %r9735, 317;
	cvt.rn.f32.s32 	%f2285, %r5306;
	setp.leu.f32 	%p2875, %f1, %f2285;
	add.s32 	%r5307, %r9735, 318;
	cvt.rn.f32.s32 	%f2286, %r5307;
	setp.gt.f32 	%p2876, %f1, %f2286;
	add.s32 	%r5308, %r9735, 316;
	cvt.rn.f32.s32 	%f2287, %r5308;
	setp.gt.f32 	%p2877, %f1, %f2287;
	and.pred  	%p2878, %p2875, %p2877;
	selp.u32 	%r5309, 1, 0, %p2878;
	add.s32 	%r5310, %r9735, 321;
	cvt.rn.f32.s32 	%f2288, %r5310;
	setp.leu.f32 	%p2879, %f1, %f2288;
	add.s32 	%r5311, %r9735, 322;
	cvt.rn.f32.s32 	%f2289, %r5311;
	setp.gt.f32 	%p2880, %f1, %f2289;
	selp.b32 	%r5312, 3, 2, %p2880;
	selp.b32 	%r5313, 0, %r5312, %p2879;
	add.s32 	%r5314, %r9735, 320;
	cvt.rn.f32.s32 	%f2290, %r5314;
	setp.gt.f32 	%p2881, %f1, %f2290;
	and.pred  	%p2882, %p2879, %p2881;
	selp.u32 	%r5315, 1, 0, %p2882;
	add.s32 	%r5316, %r5313, %r5315;
	add.s32 	%r5317, %r9735, 325;
	cvt.rn.f32.s32 	%f2291, %r5317;
	setp.leu.f32 	%p2883, %f1, %f2291;
	add.s32 	%r5318, %r9735, 326;
	cvt.rn.f32.s32 	%f2292, %r5318;
	setp.gt.f32 	%p2884, %f1, %f2292;
	add.s32 	%r5319, %r9735, 324;
	cvt.rn.f32.s32 	%f2293, %r5319;
	setp.gt.f32 	%p2885, %f1, %f2293;
	and.pred  	%p2886, %p2883, %p2885;
	selp.u32 	%r5320, 1, 0, %p2886;
	add.s32 	%r5321, %r9735, 329;
	cvt.rn.f32.s32 	%f2294, %r5321;
	setp.leu.f32 	%p2887, %f1, %f2294;
	add.s32 	%r5322, %r9735, 330;
	cvt.rn.f32.s32 	%f2295, %r5322;
	setp.gt.f32 	%p2888, %f1, %f2295;
	selp.b32 	%r5323, 3, 2, %p2888;
	selp.b32 	%r5324, 0, %r5323, %p2887;
	add.s32 	%r5325, %r9735, 328;
	cvt.rn.f32.s32 	%f2296, %r5325;
	setp.gt.f32 	%p2889, %f1, %f2296;
	and.pred  	%p2890, %p2887, %p2889;
	selp.u32 	%r5326, 1, 0, %p2890;
	add.s32 	%r5327, %r5324, %r5326;
	add.s32 	%r5328, %r9735, 333;
	cvt.rn.f32.s32 	%f2297, %r5328;
	setp.leu.f32 	%p2891, %f1, %f2297;
	add.s32 	%r5329, %r9735, 334;
	cvt.rn.f32.s32 	%f2298, %r5329;
	setp.gt.f32 	%p2892, %f1, %f2298;
	add.s32 	%r5330, %r9735, 332;
	cvt.rn.f32.s32 	%f2299, %r5330;
	setp.gt.f32 	%p2893, %f1, %f2299;
	and.pred  	%p2894, %p2891, %p2893;
	selp.u32 	%r5331, 1, 0, %p2894;
	add.s32 	%r5332, %r9735, 337;
	cvt.rn.f32.s32 	%f2300, %r5332;
	setp.leu.f32 	%p2895, %f1, %f2300;
	add.s32 	%r5333, %r9735, 338;
	cvt.rn.f32.s32 	%f2301, %r5333;
	setp.gt.f32 	%p2896, %f1, %f2301;
	selp.b32 	%r5334, 3, 2, %p2896;
	selp.b32 	%r5335, 0, %r5334, %p2895;
	add.s32 	%r5336, %r9735, 336;
	cvt.rn.f32.s32 	%f2302, %r5336;
	setp.gt.f32 	%p2897, %f1, %f2302;
	and.pred  	%p2898, %p2895, %p2897;
	selp.u32 	%r5337, 1, 0, %p2898;
	add.s32 	%r5338, %r5335, %r5337;
	add.s32 	%r5339, %r9735, 341;
	cvt.rn.f32.s32 	%f2303, %r5339;
	setp.leu.f32 	%p2899, %f1, %f2303;
	add.s32 	%r5340, %r9735, 342;
	cvt.rn.f32.s32 	%f2304, %r5340;
	setp.gt.f32 	%p2900, %f1, %f2304;
	add.s32 	%r5341, %r9735, 340;
	cvt.rn.f32.s32 	%f2305, %r5341;
	setp.gt.f32 	%p2901, %f1, %f2305;
	and.pred  	%p2902, %p2899, %p2901;
	selp.u32 	%r5342, 1, 0, %p2902;
	add.s32 	%r5343, %r9735, 345;
	cvt.rn.f32.s32 	%f2306, %r5343;
	setp.leu.f32 	%p2903, %f1, %f2306;
	add.s32 	%r5344, %r9735, 346;
	cvt.rn.f32.s32 	%f2307, %r5344;
	setp.gt.f32 	%p2904, %f1, %f2307;
	selp.b32 	%r5345, 3, 2, %p2904;
	selp.b32 	%r5346, 0, %r5345, %p2903;
	add.s32 	%r5347, %r9735, 344;
	cvt.rn.f32.s32 	%f2308, %r5347;
	setp.gt.f32 	%p2905, %f1, %f2308;
	and.pred  	%p2906, %p2903, %p2905;
	selp.u32 	%r5348, 1, 0, %p2906;
	add.s32 	%r5349, %r5346, %r5348;
	add.s32 	%r5350, %r9735, 349;
	cvt.rn.f32.s32 	%f2309, %r5350;
	setp.leu.f32 	%p2907, %f1, %f2309;
	add.s32 	%r5351, %r9735, 350;
	cvt.rn.f32.s32 	%f2310, %r5351;
	setp.gt.f32 	%p2908, %f1, %f2310;
	add.s32 	%r5352, %r9735, 348;
	cvt.rn.f32.s32 	%f2311, %r5352;
	setp.gt.f32 	%p2909, %f1, %f2311;
	and.pred  	%p2910, %p2907, %p2909;
	selp.u32 	%r5353, 1, 0, %p2910;
	add.s32 	%r5354, %r9735, 353;
	cvt.rn.f32.s32 	%f2312, %r5354;
	setp.leu.f32 	%p2911, %f1, %f2312;
	add.s32 	%r5355, %r9735, 354;
	cvt.rn.f32.s32 	%f2313, %r5355;
	setp.gt.f32 	%p2912, %f1, %f2313;
	selp.b32 	%r5356, 3, 2, %p2912;
	selp.b32 	%r5357, 0, %r5356, %p2911;
	add.s32 	%r5358, %r9735, 352;
	cvt.rn.f32.s32 	%f2314, %r5358;
	setp.gt.f32 	%p2913, %f1, %f2314;
	and.pred  	%p2914, %p2911, %p2913;
	selp.u32 	%r5359, 1, 0, %p2914;
	add.s32 	%r5360, %r5357, %r5359;
	add.s32 	%r5361, %r9735, 357;
	cvt.rn.f32.s32 	%f2315, %r5361;
	setp.leu.f32 	%p2915, %f1, %f2315;
	add.s32 	%r5362, %r9735, 358;
	cvt.rn.f32.s32 	%f2316, %r5362;
	setp.gt.f32 	%p2916, %f1, %f2316;
	add.s32 	%r5363, %r9735, 356;
	cvt.rn.f32.s32 	%f2317, %r5363;
	setp.gt.f32 	%p2917, %f1, %f2317;
	and.pred  	%p2918, %p2915, %p2917;
	selp.u32 	%r5364, 1, 0, %p2918;
	add.s32 	%r5365, %r9735, 361;
	cvt.rn.f32.s32 	%f2318, %r5365;
	setp.leu.f32 	%p2919, %f1, %f2318;
	add.s32 	%r5366, %r9735, 362;
	cvt.rn.f32.s32 	%f2319, %r5366;
	setp.gt.f32 	%p2920, %f1, %f2319;
	selp.b32 	%r5367, 3, 2, %p2920;
	selp.b32 	%r5368, 0, %r5367, %p2919;
	add.s32 	%r5369, %r9735, 360;
	cvt.rn.f32.s32 	%f2320, %r5369;
	setp.gt.f32 	%p2921, %f1, %f2320;
	and.pred  	%p2922, %p2919, %p2921;
	selp.u32 	%r5370, 1, 0, %p2922;
	add.s32 	%r5371, %r5368, %r5370;
	add.s32 	%r5372, %r9735, 365;
	cvt.rn.f32.s32 	%f2321, %r5372;
	setp.leu.f32 	%p2923, %f1, %f2321;
	add.s32 	%r5373, %r9735, 366;
	cvt.rn.f32.s32 	%f2322, %r5373;
	setp.gt.f32 	%p2924, %f1, %f2322;
	add.s32 	%r5374, %r9735, 364;
	cvt.rn.f32.s32 	%f2323, %r5374;
	setp.gt.f32 	%p2925, %f1, %f2323;
	and.pred  	%p2926, %p2923, %p2925;
	selp.u32 	%r5375, 1, 0, %p2926;
	add.s32 	%r5376, %r9735, 369;
	cvt.rn.f32.s32 	%f2324, %r5376;
	setp.leu.f32 	%p2927, %f1, %f2324;
	add.s32 	%r5377, %r9735, 370;
	cvt.rn.f32.s32 	%f2325, %r5377;
	setp.gt.f32 	%p2928, %f1, %f2325;
	selp.b32 	%r5378, 3, 2, %p2928;
	selp.b32 	%r5379, 0, %r5378, %p2927;
	add.s32 	%r5380, %r9735, 368;
	cvt.rn.f32.s32 	%f2326, %r5380;
	setp.gt.f32 	%p2929, %f1, %f2326;
	and.pred  	%p2930, %p2927, %p2929;
	selp.u32 	%r5381, 1, 0, %p2930;
	add.s32 	%r5382, %r5379, %r5381;
	add.s32 	%r5383, %r9735, 373;
	cvt.rn.f32.s32 	%f2327, %r5383;
	setp.leu.f32 	%p2931, %f1, %f2327;
	add.s32 	%r5384, %r9735, 374;
	cvt.rn.f32.s32 	%f2328, %r5384;
	setp.gt.f32 	%p2932, %f1, %f2328;
	add.s32 	%r5385, %r9735, 372;
	cvt.rn.f32.s32 	%f2329, %r5385;
	setp.gt.f32 	%p2933, %f1, %f2329;
	and.pred  	%p2934, %p2931, %p2933;
	selp.u32 	%r5386, 1, 0, %p2934;
	add.s32 	%r5387, %r9735, 377;
	cvt.rn.f32.s32 	%f2330, %r5387;
	setp.leu.f32 	%p2935, %f1, %f2330;
	add.s32 	%r5388, %r9735, 378;
	cvt.rn.f32.s32 	%f2331, %r5388;
	setp.gt.f32 	%p2936, %f1, %f2331;
	selp.b32 	%r5389, 3, 2, %p2936;
	selp.b32 	%r5390, 0, %r5389, %p2935;
	add.s32 	%r5391, %r9735, 376;
	cvt.rn.f32.s32 	%f2332, %r5391;
	setp.gt.f32 	%p2937, %f1, %f2332;
	and.pred  	%p2938, %p2935, %p2937;
	selp.u32 	%r5392, 1, 0, %p2938;
	add.s32 	%r5393, %r5390, %r5392;
	add.s32 	%r5394, %r9735, 381;
	cvt.rn.f32.s32 	%f2333, %r5394;
	setp.leu.f32 	%p2939, %f1, %f2333;
	add.s32 	%r5395, %r9735, 382;
	cvt.rn.f32.s32 	%f2334, %r5395;
	setp.gt.f32 	%p2940, %f1, %f2334;
	add.s32 	%r5396, %r9735, 380;
	cvt.rn.f32.s32 	%f2335, %r5396;
	setp.gt.f32 	%p2941, %f1, %f2335;
	and.pred  	%p2942, %p2939, %p2941;
	selp.u32 	%r5397, 1, 0, %p2942;
	add.s32 	%r5398, %r9735, 385;
	cvt.rn.f32.s32 	%f2336, %r5398;
	setp.leu.f32 	%p2943, %f1, %f2336;
	add.s32 	%r5399, %r9735, 386;
	cvt.rn.f32.s32 	%f2337, %r5399;
	setp.gt.f32 	%p2944, %f1, %f2337;
	selp.b32 	%r5400, 3, 2, %p2944;
	selp.b32 	%r5401, 0, %r5400, %p2943;
	add.s32 	%r5402, %r9735, 384;
	cvt.rn.f32.s32 	%f2338, %r5402;
	setp.gt.f32 	%p2945, %f1, %f2338;
	and.pred  	%p2946, %p2943, %p2945;
	selp.u32 	%r5403, 1, 0, %p2946;
	add.s32 	%r5404, %r5401, %r5403;
	add.s32 	%r5405, %r9735, 389;
	cvt.rn.f32.s32 	%f2339, %r5405;
	setp.leu.f32 	%p2947, %f1, %f2339;
	add.s32 	%r5406, %r9735, 390;
	cvt.rn.f32.s32 	%f2340, %r5406;
	setp.gt.f32 	%p2948, %f1, %f2340;
	add.s32 	%r5407, %r9735, 388;
	cvt.rn.f32.s32 	%f2341, %r5407;
	setp.gt.f32 	%p2949, %f1, %f2341;
	and.pred  	%p2950, %p2947, %p2949;
	selp.u32 	%r5408, 1, 0, %p2950;
	add.s32 	%r5409, %r9735, 393;
	cvt.rn.f32.s32 	%f2342, %r5409;
	setp.leu.f32 	%p2951, %f1, %f2342;
	add.s32 	%r5410, %r9735, 394;
	cvt.rn.f32.s32 	%f2343, %r5410;
	setp.gt.f32 	%p2952, %f1, %f2343;
	selp.b32 	%r5411, 3, 2, %p2952;
	selp.b32 	%r5412, 0, %r5411, %p2951;
	add.s32 	%r5413, %r9735, 392;
	cvt.rn.f32.s32 	%f2344, %r5413;
	setp.gt.f32 	%p2953, %f1, %f2344;
	and.pred  	%p2954, %p2951, %p2953;
	selp.u32 	%r5414, 1, 0, %p2954;
	add.s32 	%r5415, %r5412, %r5414;
	add.s32 	%r5416, %r9735, 397;
	cvt.rn.f32.s32 	%f2345, %r5416;
	setp.leu.f32 	%p2955, %f1, %f2345;
	add.s32 	%r5417, %r9735, 398;
	cvt.rn.f32.s32 	%f2346, %r5417;
	setp.gt.f32 	%p2956, %f1, %f2346;
	add.s32 	%r5418, %r9735, 396;
	cvt.rn.f32.s32 	%f2347, %r5418;
	setp.gt.f32 	%p2957, %f1, %f2347;
	and.pred  	%p2958, %p2955, %p2957;
	selp.u32 	%r5419, 1, 0, %p2958;
	add.s32 	%r5420, %r9735, 401;
	cvt.rn.f32.s32 	%f2348, %r5420;
	setp.leu.f32 	%p2959, %f1, %f2348;
	add.s32 	%r5421, %r9735, 402;
	cvt.rn.f32.s32 	%f2349, %r5421;
	setp.gt.f32 	%p2960, %f1, %f2349;
	selp.b32 	%r5422, 3, 2, %p2960;
	selp.b32 	%r5423, 0, %r5422, %p2959;
	add.s32 	%r5424, %r9735, 400;
	cvt.rn.f32.s32 	%f2350, %r5424;
	setp.gt.f32 	%p2961, %f1, %f2350;
	and.pred  	%p2962, %p2959, %p2961;
	selp.u32 	%r5425, 1, 0, %p2962;
	add.s32 	%r5426, %r5423, %r5425;
	add.s32 	%r5427, %r9735, 405;
	cvt.rn.f32.s32 	%f2351, %r5427;
	setp.leu.f32 	%p2963, %f1, %f2351;
	add.s32 	%r5428, %r9735, 406;
	cvt.rn.f32.s32 	%f2352, %r5428;
	setp.gt.f32 	%p2964, %f1, %f2352;
	add.s32 	%r5429, %r9735, 404;
	cvt.rn.f32.s32 	%f2353, %r5429;
	setp.gt.f32 	%p2965, %f1, %f2353;
	and.pred  	%p2966, %p2963, %p2965;
	selp.u32 	%r5430, 1, 0, %p2966;
	add.s32 	%r5431, %r9735, 409;
	cvt.rn.f32.s32 	%f2354, %r5431;
	setp.leu.f32 	%p2967, %f1, %f2354;
	add.s32 	%r5432, %r9735, 410;
	cvt.rn.f32.s32 	%f2355, %r5432;
	setp.gt.f32 	%p2968, %f1, %f2355;
	selp.b32 	%r5433, 3, 2, %p2968;
	selp.b32 	%r5434, 0, %r5433, %p2967;
	add.s32 	%r5435, %r9735, 408;
	cvt.rn.f32.s32 	%f2356, %r5435;
	setp.gt.f32 	%p2969, %f1, %f2356;
	and.pred  	%p2970, %p2967, %p2969;
	selp.u32 	%r5436, 1, 0, %p2970;
	add.s32 	%r5437, %r5434, %r5436;
	add.s32 	%r5438, %r9735, 413;
	cvt.rn.f32.s32 	%f2357, %r5438;
	setp.leu.f32 	%p2971, %f1, %f2357;
	add.s32 	%r5439, %r9735, 414;
	cvt.rn.f32.s32 	%f2358, %r5439;
	setp.gt.f32 	%p2972, %f1, %f2358;
	add.s32 	%r5440, %r9735, 412;
	cvt.rn.f32.s32 	%f2359, %r5440;
	setp.gt.f32 	%p2973, %f1, %f2359;
	and.pred  	%p2974, %p2971, %p2973;
	selp.u32 	%r5441, 1, 0, %p2974;
	add.s32 	%r5442, %r9735, 417;
	cvt.rn.f32.s32 	%f2360, %r5442;
	setp.leu.f32 	%p2975, %f1, %f2360;
	add.s32 	%r5443, %r9735, 418;
	cvt.rn.f32.s32 	%f2361, %r5443;
	setp.gt.f32 	%p2976, %f1, %f2361;
	selp.b32 	%r5444, 3, 2, %p2976;
	selp.b32 	%r5445, 0, %r5444, %p2975;
	add.s32 	%r5446, %r9735, 416;
	cvt.rn.f32.s32 	%f2362, %r5446;
	setp.gt.f32 	%p2977, %f1, %f2362;
	and.pred  	%p2978, %p2975, %p2977;
	selp.u32 	%r5447, 1, 0, %p2978;
	add.s32 	%r5448, %r5445, %r5447;
	add.s32 	%r5449, %r9735, 421;
	cvt.rn.f32.s32 	%f2363, %r5449;
	setp.leu.f32 	%p2979, %f1, %f2363;
	add.s32 	%r5450, %r9735, 422;
	cvt.rn.f32.s32 	%f2364, %r5450;
	setp.gt.f32 	%p2980, %f1, %f2364;
	add.s32 	%r5451, %r9735, 420;
	cvt.rn.f32.s32 	%f2365, %r5451;
	setp.gt.f32 	%p2981, %f1, %f2365;
	and.pred  	%p2982, %p2979, %p2981;
	selp.u32 	%r5452, 1, 0, %p2982;
	add.s32 	%r5453, %r9735, 425;
	cvt.rn.f32.s32 	%f2366, %r5453;
	setp.leu.f32 	%p2983, %f1, %f2366;
	add.s32 	%r5454, %r9735, 426;
	cvt.rn.f32.s32 	%f2367, %r5454;
	setp.gt.f32 	%p2984, %f1, %f2367;
	selp.b32 	%r5455, 3, 2, %p2984;
	selp.b32 	%r5456, 0, %r5455, %p2983;
	add.s32 	%r5457, %r9735, 424;
	cvt.rn.f32.s32 	%f2368, %r5457;
	setp.gt.f32 	%p2985, %f1, %f2368;
	and.pred  	%p2986, %p2983, %p2985;
	selp.u32 	%r5458, 1, 0, %p2986;
	add.s32 	%r5459, %r5456, %r5458;
	add.s32 	%r5460, %r9735, 429;
	cvt.rn.f32.s32 	%f2369, %r5460;
	setp.leu.f32 	%p2987, %f1, %f2369;
	add.s32 	%r5461, %r9735, 430;
	cvt.rn.f32.s32 	%f2370, %r5461;
	setp.gt.f32 	%p2988, %f1, %f2370;
	add.s32 	%r5462, %r9735, 428;
	cvt.rn.f32.s32 	%f2371, %r5462;
	setp.gt.f32 	%p2989, %f1, %f2371;
	and.pred  	%p2990, %p2987, %p2989;
	selp.u32 	%r5463, 1, 0, %p2990;
	add.s32 	%r5464, %r9735, 433;
	cvt.rn.f32.s32 	%f2372, %r5464;
	setp.leu.f32 	%p2991, %f1, %f2372;
	add.s32 	%r5465, %r9735, 434;
	cvt.rn.f32.s32 	%f2373, %r5465;
	setp.gt.f32 	%p2992, %f1, %f2373;
	selp.b32 	%r5466, 3, 2, %p2992;
	selp.b32 	%r5467, 0, %r5466, %p2991;
	add.s32 	%r5468, %r9735, 432;
	cvt.rn.f32.s32 	%f2374, %r5468;
	setp.gt.f32 	%p2993, %f1, %f2374;
	and.pred  	%p2994, %p2991, %p2993;
	selp.u32 	%r5469, 1, 0, %p2994;
	add.s32 	%r5470, %r5467, %r5469;
	add.s32 	%r5471, %r9735, 437;
	cvt.rn.f32.s32 	%f2375, %r5471;
	setp.leu.f32 	%p2995, %f1, %f2375;
	add.s32 	%r5472, %r9735, 438;
	cvt.rn.f32.s32 	%f2376, %r5472;
	setp.gt.f32 	%p2996, %f1, %f2376;
	add.s32 	%r5473, %r9735, 436;
	cvt.rn.f32.s32 	%f2377, %r5473;
	setp.gt.f32 	%p2997, %f1, %f2377;
	and.pred  	%p2998, %p2995, %p2997;
	selp.u32 	%r5474, 1, 0, %p2998;
	add.s32 	%r5475, %r9735, 441;
	cvt.rn.f32.s32 	%f2378, %r5475;
	setp.leu.f32 	%p2999, %f1, %f2378;
	add.s32 	%r5476, %r9735, 442;
	cvt.rn.f32.s32 	%f2379, %r5476;
	setp.gt.f32 	%p3000, %f1, %f2379;
	selp.b32 	%r5477, 3, 2, %p3000;
	selp.b32 	%r5478, 0, %r5477, %p2999;
	add.s32 	%r5479, %r9735, 440;
	cvt.rn.f32.s32 	%f2380, %r5479;
	setp.gt.f32 	%p3001, %f1, %f2380;
	and.pred  	%p3002, %p2999, %p3001;
	selp.u32 	%r5480, 1, 0, %p3002;
	add.s32 	%r5481, %r5478, %r5480;
	add.s32 	%r5482, %r9735, 445;
	cvt.rn.f32.s32 	%f2381, %r5482;
	setp.leu.f32 	%p3003, %f1, %f2381;
	add.s32 	%r5483, %r9735, 446;
	cvt.rn.f32.s32 	%f2382, %r5483;
	setp.gt.f32 	%p3004, %f1, %f2382;
	add.s32 	%r5484, %r9735, 444;
	cvt.rn.f32.s32 	%f2383, %r5484;
	setp.gt.f32 	%p3005, %f1, %f2383;
	and.pred  	%p3006, %p3003, %p3005;
	selp.u32 	%r5485, 1, 0, %p3006;
	add.s32 	%r5486, %r9735, 449;
	cvt.rn.f32.s32 	%f2384, %r5486;
	setp.leu.f32 	%p3007, %f1, %f2384;
	add.s32 	%r5487, %r9735, 450;
	cvt.rn.f32.s32 	%f2385, %r5487;
	setp.gt.f32 	%p3008, %f1, %f2385;
	selp.b32 	%r5488, 3, 2, %p3008;
	selp.b32 	%r5489, 0, %r5488, %p3007;
	add.s32 	%r5490, %r9735, 448;
	cvt.rn.f32.s32 	%f2386, %r5490;
	setp.gt.f32 	%p3009, %f1, %f2386;
	and.pred  	%p3010, %p3007, %p3009;
	selp.u32 	%r5491, 1, 0, %p3010;
	add.s32 	%r5492, %r5489, %r5491;
	add.s32 	%r5493, %r9735, 453;
	cvt.rn.f32.s32 	%f2387, %r5493;
	setp.leu.f32 	%p3011, %f1, %f2387;
	add.s32 	%r5494, %r9735, 454;
	cvt.rn.f32.s32 	%f2388, %r5494;
	setp.gt.f32 	%p3012, %f1, %f2388;
	add.s32 	%r5495, %r9735, 452;
	cvt.rn.f32.s32 	%f2389, %r5495;
	setp.gt.f32 	%p3013, %f1, %f2389;
	and.pred  	%p3014, %p3011, %p3013;
	selp.u32 	%r5496, 1, 0, %p3014;
	add.s32 	%r5497, %r9735, 457;
	cvt.rn.f32.s32 	%f2390, %r5497;
	setp.leu.f32 	%p3015, %f1, %f2390;
	add.s32 	%r5498, %r9735, 458;
	cvt.rn.f32.s32 	%f2391, %r5498;
	setp.gt.f32 	%p3016, %f1, %f2391;
	selp.b32 	%r5499, 3, 2, %p3016;
	selp.b32 	%r5500, 0, %r5499, %p3015;
	add.s32 	%r5501, %r9735, 456;
	cvt.rn.f32.s32 	%f2392, %r5501;
	setp.gt.f32 	%p3017, %f1, %f2392;
	and.pred  	%p3018, %p3015, %p3017;
	selp.u32 	%r5502, 1, 0, %p3018;
	add.s32 	%r5503, %r5500, %r5502;
	add.s32 	%r5504, %r9735, 461;
	cvt.rn.f32.s32 	%f2393, %r5504;
	setp.leu.f32 	%p3019, %f1, %f2393;
	add.s32 	%r5505, %r9735, 462;
	cvt.rn.f32.s32 	%f2394, %r5505;
	setp.gt.f32 	%p3020, %f1, %f2394;
	add.s32 	%r5506, %r9735, 460;
	cvt.rn.f32.s32 	%f2395, %r5506;
	setp.gt.f32 	%p3021, %f1, %f2395;
	and.pred  	%p3022, %p3019, %p3021;
	selp.u32 	%r5507, 1, 0, %p3022;
	add.s32 	%r5508, %r9735, 465;
	cvt.rn.f32.s32 	%f2396, %r5508;
	setp.leu.f32 	%p3023, %f1, %f2396;
	add.s32 	%r5509, %r9735, 466;
	cvt.rn.f32.s32 	%f2397, %r5509;
	setp.gt.f32 	%p3024, %f1, %f2397;
	selp.b32 	%r5510, 3, 2, %p3024;
	selp.b32 	%r5511, 0, %r5510, %p3023;
	add.s32 	%r5512, %r9735, 464;
	cvt.rn.f32.s32 	%f2398, %r5512;
	setp.gt.f32 	%p3025, %f1, %f2398;
	and.pred  	%p3026, %p3023, %p3025;
	selp.u32 	%r5513, 1, 0, %p3026;
	add.s32 	%r5514, %r5511, %r5513;
	add.s32 	%r5515, %r9735, 469;
	cvt.rn.f32.s32 	%f2399, %r5515;
	setp.leu.f32 	%p3027, %f1, %f2399;
	add.s32 	%r5516, %r9735, 470;
	cvt.rn.f32.s32 	%f2400, %r5516;
	setp.gt.f32 	%p3028, %f1, %f2400;
	add.s32 	%r5517, %r9735, 468;
	cvt.rn.f32.s32 	%f2401, %r5517;
	setp.gt.f32 	%p3029, %f1, %f2401;
	and.pred  	%p3030, %p3027, %p3029;
	selp.u32 	%r5518, 1, 0, %p3030;
	add.s32 	%r5519, %r9735, 473;
	cvt.rn.f32.s32 	%f2402, %r5519;
	setp.leu.f32 	%p3031, %f1, %f2402;
	add.s32 	%r5520, %r9735, 474;
	cvt.rn.f32.s32 	%f2403, %r5520;
	setp.gt.f32 	%p3032, %f1, %f2403;
	selp.b32 	%r5521, 3, 2, %p3032;
	selp.b32 	%r5522, 0, %r5521, %p3031;
	add.s32 	%r5523, %r9735, 472;
	cvt.rn.f32.s32 	%f2404, %r5523;
	setp.gt.f32 	%p3033, %f1, %f2404;
	and.pred  	%p3034, %p3031, %p3033;
	selp.u32 	%r5524, 1, 0, %p3034;
	add.s32 	%r5525, %r5522, %r5524;
	add.s32 	%r5526, %r9735, 477;
	cvt.rn.f32.s32 	%f2405, %r5526;
	setp.leu.f32 	%p3035, %f1, %f2405;
	add.s32 	%r5527, %r9735, 478;
	cvt.rn.f32.s32 	%f2406, %r5527;
	setp.gt.f32 	%p3036, %f1, %f2406;
	add.s32 	%r5528, %r9735, 476;
	cvt.rn.f32.s32 	%f2407, %r5528;
	setp.gt.f32 	%p3037, %f1, %f2407;
	and.pred  	%p3038, %p3035, %p3037;
	selp.u32 	%r5529, 1, 0, %p3038;
	add.s32 	%r5530, %r9735, 481;
	cvt.rn.f32.s32 	%f2408, %r5530;
	setp.leu.f32 	%p3039, %f1, %f2408;
	add.s32 	%r5531, %r9735, 482;
	cvt.rn.f32.s32 	%f2409, %r5531;
	setp.gt.f32 	%p3040, %f1, %f2409;
	selp.b32 	%r5532, 3, 2, %p3040;
	selp.b32 	%r5533, 0, %r5532, %p3039;
	add.s32 	%r5534, %r9735, 480;
	cvt.rn.f32.s32 	%f2410, %r5534;
	setp.gt.f32 	%p3041, %f1, %f2410;
	and.pred  	%p3042, %p3039, %p3041;
	selp.u32 	%r5535, 1, 0, %p3042;
	add.s32 	%r5536, %r5533, %r5535;
	add.s32 	%r5537, %r9735, 485;
	cvt.rn.f32.s32 	%f2411, %r5537;
	setp.leu.f32 	%p3043, %f1, %f2411;
	add.s32 	%r5538, %r9735, 486;
	cvt.rn.f32.s32 	%f2412, %r5538;
	setp.gt.f32 	%p3044, %f1, %f2412;
	add.s32 	%r5539, %r9735, 484;
	cvt.rn.f32.s32 	%f2413, %r5539;
	setp.gt.f32 	%p3045, %f1, %f2413;
	and.pred  	%p3046, %p3043, %p3045;
	selp.u32 	%r5540, 1, 0, %p3046;
	add.s32 	%r5541, %r9735, 489;
	cvt.rn.f32.s32 	%f2414, %r5541;
	setp.leu.f32 	%p3047, %f1, %f2414;
	add.s32 	%r5542, %r9735, 490;
	cvt.rn.f32.s32 	%f2415, %r5542;
	setp.gt.f32 	%p3048, %f1, %f2415;
	selp.b32 	%r5543, 3, 2, %p3048;
	selp.b32 	%r5544, 0, %r5543, %p3047;
	add.s32 	%r5545, %r9735, 488;
	cvt.rn.f32.s32 	%f2416, %r5545;
	setp.gt.f32 	%p3049, %f1, %f2416;
	and.pred  	%p3050, %p3047, %p3049;
	selp.u32 	%r5546, 1, 0, %p3050;
	add.s32 	%r5547, %r5544, %r5546;
	add.s32 	%r5548, %r9735, 493;
	cvt.rn.f32.s32 	%f2417, %r5548;
	setp.leu.f32 	%p3051, %f1, %f2417;
	add.s32 	%r5549, %r9735, 494;
	cvt.rn.f32.s32 	%f2418, %r5549;
	setp.gt.f32 	%p3052, %f1, %f2418;
	add.s32 	%r5550, %r9735, 492;
	cvt.rn.f32.s32 	%f2419, %r5550;
	setp.gt.f32 	%p3053, %f1, %f2419;
	and.pred  	%p3054, %p3051, %p3053;
	selp.u32 	%r5551, 1, 0, %p3054;
	add.s32 	%r5552, %r9735, 497;
	cvt.rn.f32.s32 	%f2420, %r5552;
	setp.leu.f32 	%p3055, %f1, %f2420;
	add.s32 	%r5553, %r9735, 498;
	cvt.rn.f32.s32 	%f2421, %r5553;
	setp.gt.f32 	%p3056, %f1, %f2421;
	selp.b32 	%r5554, 3, 2, %p3056;
	selp.b32 	%r5555, 0, %r5554, %p3055;
	add.s32 	%r5556, %r9735, 496;
	cvt.rn.f32.s32 	%f2422, %r5556;
	setp.gt.f32 	%p3057, %f1, %f2422;
	and.pred  	%p3058, %p3055, %p3057;
	selp.u32 	%r5557, 1, 0, %p3058;
	add.s32 	%r5558, %r5555, %r5557;
	add.s32 	%r5559, %r9735, 501;
	cvt.rn.f32.s32 	%f2423, %r5559;
	setp.leu.f32 	%p3059, %f1, %f2423;
	add.s32 	%r5560, %r9735, 502;
	cvt.rn.f32.s32 	%f2424, %r5560;
	setp.gt.f32 	%p3060, %f1, %f2424;
	add.s32 	%r5561, %r9735, 500;
	cvt.rn.f32.s32 	%f2425, %r5561;
	setp.gt.f32 	%p3061, %f1, %f2425;
	and.pred  	%p3062, %p3059, %p3061;
	selp.u32 	%r5562, 1, 0, %p3062;
	add.s32 	%r5563, %r9735, 505;
	cvt.rn.f32.s32 	%f2426, %r5563;
	setp.leu.f32 	%p3063, %f1, %f2426;
	add.s32 	%r5564, %r9735, 506;
	cvt.rn.f32.s32 	%f2427, %r5564;
	setp.gt.f32 	%p3064, %f1, %f2427;
	selp.b32 	%r5565, 3, 2, %p3064;
	selp.b32 	%r5566, 0, %r5565, %p3063;
	add.s32 	%r5567, %r9735, 504;
	cvt.rn.f32.s32 	%f2428, %r5567;
	setp.gt.f32 	%p3065, %f1, %f2428;
	and.pred  	%p3066, %p3063, %p3065;
	selp.u32 	%r5568, 1, 0, %p3066;
	add.s32 	%r5569, %r5566, %r5568;
	add.s32 	%r5570, %r9735, 509;
	cvt.rn.f32.s32 	%f2429, %r5570;
	setp.leu.f32 	%p3067, %f1, %f2429;
	add.s32 	%r5571, %r9735, 510;
	cvt.rn.f32.s32 	%f2430, %r5571;
	setp.gt.f32 	%p3068, %f1, %f2430;
	add.s32 	%r5572, %r9735, 508;
	cvt.rn.f32.s32 	%f2431, %r5572;
	setp.gt.f32 	%p3069, %f1, %f2431;
	and.pred  	%p3070, %p3067, %p3069;
	selp.u32 	%r5573, 1, 0, %p3070;
	add.s32 	%r5574, %r9735, 513;
	cvt.rn.f32.s32 	%f2432, %r5574;
	setp.leu.f32 	%p3071, %f1, %f2432;
	add.s32 	%r5575, %r9735, 514;
	cvt.rn.f32.s32 	%f2433, %r5575;
	setp.gt.f32 	%p3072, %f1, %f2433;
	selp.b32 	%r5576, 3, 2, %p3072;
	selp.b32 	%r5577, 0, %r5576, %p3071;
	add.s32 	%r5578, %r9735, 512;
	cvt.rn.f32.s32 	%f2434, %r5578;
	setp.gt.f32 	%p3073, %f1, %f2434;
	and.pred  	%p3074, %p3071, %p3073;
	selp.u32 	%r5579, 1, 0, %p3074;
	add.s32 	%r5580, %r5577, %r5579;
	add.s32 	%r5581, %r9735, 517;
	cvt.rn.f32.s32 	%f2435, %r5581;
	setp.leu.f32 	%p3075, %f1, %f2435;
	add.s32 	%r5582, %r9735, 518;
	cvt.rn.f32.s32 	%f2436, %r5582;
	setp.gt.f32 	%p3076, %f1, %f2436;
	add.s32 	%r5583, %r9735, 516;
	cvt.rn.f32.s32 	%f2437, %r5583;
	setp.gt.f32 	%p3077, %f1, %f2437;
	and.pred  	%p3078, %p3075, %p3077;
	selp.u32 	%r5584, 1, 0, %p3078;
	add.s32 	%r5585, %r9735, 521;
	cvt.rn.f32.s32 	%f2438, %r5585;
	setp.leu.f32 	%p3079, %f1, %f2438;
	add.s32 	%r5586, %r9735, 522;
	cvt.rn.f32.s32 	%f2439, %r5586;
	setp.gt.f32 	%p3080, %f1, %f2439;
	selp.b32 	%r5587, 3, 2, %p3080;
	selp.b32 	%r5588, 0, %r5587, %p3079;
	add.s32 	%r5589, %r9735, 520;
	cvt.rn.f32.s32 	%f2440, %r5589;
	setp.gt.f32 	%p3081, %f1, %f2440;
	and.pred  	%p3082, %p3079, %p3081;
	selp.u32 	%r5590, 1, 0, %p3082;
	add.s32 	%r5591, %r5588, %r5590;
	add.s32 	%r5592, %r9735, 525;
	cvt.rn.f32.s32 	%f2441, %r5592;
	setp.leu.f32 	%p3083, %f1, %f2441;
	add.s32 	%r5593, %r9735, 526;
	cvt.rn.f32.s32 	%f2442, %r5593;
	setp.gt.f32 	%p3084, %f1, %f2442;
	add.s32 	%r5594, %r9735, 524;
	cvt.rn.f32.s32 	%f2443, %r5594;
	setp.gt.f32 	%p3085, %f1, %f2443;
	and.pred  	%p3086, %p3083, %p3085;
	selp.u32 	%r5595, 1, 0, %p3086;
	add.s32 	%r5596, %r9735, 529;
	cvt.rn.f32.s32 	%f2444, %r5596;
	setp.leu.f32 	%p3087, %f1, %f2444;
	add.s32 	%r5597, %r9735, 530;
	cvt.rn.f32.s32 	%f2445, %r5597;
	setp.gt.f32 	%p3088, %f1, %f2445;
	selp.b32 	%r5598, 3, 2, %p3088;
	selp.b32 	%r5599, 0, %r5598, %p3087;
	add.s32 	%r5600, %r9735, 528;
	cvt.rn.f32.s32 	%f2446, %r5600;
	setp.gt.f32 	%p3089, %f1, %f2446;
	and.pred  	%p3090, %p3087, %p3089;
	selp.u32 	%r5601, 1, 0, %p3090;
	add.s32 	%r5602, %r5599, %r5601;
	add.s32 	%r5603, %r9735, 533;
	cvt.rn.f32.s32 	%f2447, %r5603;
	setp.leu.f32 	%p3091, %f1, %f2447;
	add.s32 	%r5604, %r9735, 534;
	cvt.rn.f32.s32 	%f2448, %r5604;
	setp.gt.f32 	%p3092, %f1, %f2448;
	add.s32 	%r5605, %r9735, 532;
	cvt.rn.f32.s32 	%f2449, %r5605;
	setp.gt.f32 	%p3093, %f1, %f2449;
	and.pred  	%p3094, %p3091, %p3093;
	selp.u32 	%r5606, 1, 0, %p3094;
	add.s32 	%r5607, %r9735, 537;
	cvt.rn.f32.s32 	%f2450, %r5607;
	setp.leu.f32 	%p3095, %f1, %f2450;
	add.s32 	%r5608, %r9735, 538;
	cvt.rn.f32.s32 	%f2451, %r5608;
	setp.gt.f32 	%p3096, %f1, %f2451;
	selp.b32 	%r5609, 3, 2, %p3096;
	selp.b32 	%r5610, 0, %r5609, %p3095;
	add.s32 	%r5611, %r9735, 536;
	cvt.rn.f32.s32 	%f2452, %r5611;
	setp.gt.f32 	%p3097, %f1, %f2452;
	and.pred  	%p3098, %p3095, %p3097;
	selp.u32 	%r5612, 1, 0, %p3098;
	add.s32 	%r5613, %r5610, %r5612;
	add.s32 	%r5614, %r9735, 541;
	cvt.rn.f32.s32 	%f2453, %r5614;
	setp.leu.f32 	%p3099, %f1, %f2453;
	add.s32 	%r5615, %r9735, 542;
	cvt.rn.f32.s32 	%f2454, %r5615;
	setp.gt.f32 	%p3100, %f1, %f2454;
	add.s32 	%r5616, %r9735, 540;
	cvt.rn.f32.s32 	%f2455, %r5616;
	setp.gt.f32 	%p3101, %f1, %f2455;
	and.pred  	%p3102, %p3099, %p3101;
	selp.u32 	%r5617, 1, 0, %p3102;
	add.s32 	%r5618, %r9735, 545;
	cvt.rn.f32.s32 	%f2456, %r5618;
	setp.leu.f32 	%p3103, %f1, %f2456;
	add.s32 	%r5619, %r9735, 546;
	cvt.rn.f32.s32 	%f2457, %r5619;
	setp.gt.f32 	%p3104, %f1, %f2457;
	selp.b32 	%r5620, 3, 2, %p3104;
	selp.b32 	%r5621, 0, %r5620, %p3103;
	add.s32 	%r5622, %r9735, 544;
	cvt.rn.f32.s32 	%f2458, %r5622;
	setp.gt.f32 	%p3105, %f1, %f2458;
	and.pred  	%p3106, %p3103, %p3105;
	selp.u32 	%r5623, 1, 0, %p3106;
	add.s32 	%r5624, %r5621, %r5623;
	add.s32 	%r5625, %r9735, 549;
	cvt.rn.f32.s32 	%f2459, %r5625;
	setp.leu.f32 	%p3107, %f1, %f2459;
	add.s32 	%r5626, %r9735, 550;
	cvt.rn.f32.s32 	%f2460, %r5626;
	setp.gt.f32 	%p3108, %f1, %f2460;
	add.s32 	%r5627, %r9735, 548;
	cvt.rn.f32.s32 	%f2461, %r5627;
	setp.gt.f32 	%p3109, %f1, %f2461;
	and.pred  	%p3110, %p3107, %p3109;
	selp.u32 	%r5628, 1, 0, %p3110;
	add.s32 	%r5629, %r9735, 553;
	cvt.rn.f32.s32 	%f2462, %r5629;
	setp.leu.f32 	%p3111, %f1, %f2462;
	add.s32 	%r5630, %r9735, 554;
	cvt.rn.f32.s32 	%f2463, %r5630;
	setp.gt.f32 	%p3112, %f1, %f2463;
	selp.b32 	%r5631, 3, 2, %p3112;
	selp.b32 	%r5632, 0, %r5631, %p3111;
	add.s32 	%r5633, %r9735, 552;
	cvt.rn.f32.s32 	%f2464, %r5633;
	setp.gt.f32 	%p3113, %f1, %f2464;
	and.pred  	%p3114, %p3111, %p3113;
	selp.u32 	%r5634, 1, 0, %p3114;
	add.s32 	%r5635, %r5632, %r5634;
	add.s32 	%r5636, %r9735, 557;
	cvt.rn.f32.s32 	%f2465, %r5636;
	setp.leu.f32 	%p3115, %f1, %f2465;
	add.s32 	%r5637, %r9735, 558;
	cvt.rn.f32.s32 	%f2466, %r5637;
	setp.gt.f32 	%p3116, %f1, %f2466;
	add.s32 	%r5638, %r9735, 556;
	cvt.rn.f32.s32 	%f2467, %r5638;
	setp.gt.f32 	%p3117, %f1, %f2467;
	and.pred  	%p3118, %p3115, %p3117;
	selp.u32 	%r5639, 1, 0, %p3118;
	add.s32 	%r5640, %r9735, 561;
	cvt.rn.f32.s32 	%f2468, %r5640;
	setp.leu.f32 	%p3119, %f1, %f2468;
	add.s32 	%r5641, %r9735, 562;
	cvt.rn.f32.s32 	%f2469, %r5641;
	setp.gt.f32 	%p3120, %f1, %f2469;
	selp.b32 	%r5642, 3, 2, %p3120;
	selp.b32 	%r5643, 0, %r5642, %p3119;
	add.s32 	%r5644, %r9735, 560;
	cvt.rn.f32.s32 	%f2470, %r5644;
	setp.gt.f32 	%p3121, %f1, %f2470;
	and.pred  	%p3122, %p3119, %p3121;
	selp.u32 	%r5645, 1, 0, %p3122;
	add.s32 	%r5646, %r5643, %r5645;
	add.s32 	%r5647, %r9735, 565;
	cvt.rn.f32.s32 	%f2471, %r5647;
	setp.leu.f32 	%p3123, %f1, %f2471;
	add.s32 	%r5648, %r9735, 566;
	cvt.rn.f32.s32 	%f2472, %r5648;
	setp.gt.f32 	%p3124, %f1, %f2472;
	add.s32 	%r5649, %r9735, 564;
	cvt.rn.f32.s32 	%f2473, %r5649;
	setp.gt.f32 	%p3125, %f1, %f2473;
	and.pred  	%p3126, %p3123, %p3125;
	selp.u32 	%r5650, 1, 0, %p3126;
	add.s32 	%r5651, %r9735, 569;
	cvt.rn.f32.s32 	%f2474, %r5651;
	setp.leu.f32 	%p3127, %f1, %f2474;
	add.s32 	%r5652, %r9735, 570;
	cvt.rn.f32.s32 	%f2475, %r5652;
	setp.gt.f32 	%p3128, %f1, %f2475;
	selp.b32 	%r5653, 3, 2, %p3128;
	selp.b32 	%r5654, 0, %r5653, %p3127;
	add.s32 	%r5655, %r9735, 568;
	cvt.rn.f32.s32 	%f2476, %r5655;
	setp.gt.f32 	%p3129, %f1, %f2476;
	and.pred  	%p3130, %p3127, %p3129;
	selp.u32 	%r5656, 1, 0, %p3130;
	add.s32 	%r5657, %r5654, %r5656;
	add.s32 	%r5658, %r9735, 573;
	cvt.rn.f32.s32 	%f2477, %r5658;
	setp.leu.f32 	%p3131, %f1, %f2477;
	add.s32 	%r5659, %r9735, 574;
	cvt.rn.f32.s32 	%f2478, %r5659;
	setp.gt.f32 	%p3132, %f1, %f2478;
	add.s32 	%r5660, %r9735, 572;
	cvt.rn.f32.s32 	%f2479, %r5660;
	setp.gt.f32 	%p3133, %f1, %f2479;
	and.pred  	%p3134, %p3131, %p3133;
	selp.u32 	%r5661, 1, 0, %p3134;
	add.s32 	%r5662, %r9735, 577;
	cvt.rn.f32.s32 	%f2480, %r5662;
	setp.leu.f32 	%p3135, %f1, %f2480;
	add.s32 	%r5663, %r9735, 578;
	cvt.rn.f32.s32 	%f2481, %r5663;
	setp.gt.f32 	%p3136, %f1, %f2481;
	selp.b32 	%r5664, 3, 2, %p3136;
	selp.b32 	%r5665, 0, %r5664, %p3135;
	add.s32 	%r5666, %r9735, 576;
	cvt.rn.f32.s32 	%f2482, %r5666;
	setp.gt.f32 	%p3137, %f1, %f2482;
	and.pred  	%p3138, %p3135, %p3137;
	selp.u32 	%r5667, 1, 0, %p3138;
	add.s32 	%r5668, %r5665, %r5667;
	add.s32 	%r5669, %r9735, 581;
	cvt.rn.f32.s32 	%f2483, %r5669;
	setp.leu.f32 	%p3139, %f1, %f2483;
	add.s32 	%r5670, %r9735, 582;
	cvt.rn.f32.s32 	%f2484, %r5670;
	setp.gt.f32 	%p3140, %f1, %f2484;
	add.s32 	%r5671, %r9735, 580;
	cvt.rn.f32.s32 	%f2485, %r5671;
	setp.gt.f32 	%p3141, %f1, %f2485;
	and.pred  	%p3142, %p3139, %p3141;
	selp.u32 	%r5672, 1, 0, %p3142;
	add.s32 	%r5673, %r9735, 585;
	cvt.rn.f32.s32 	%f2486, %r5673;
	setp.leu.f32 	%p3143, %f1, %f2486;
	add.s32 	%r5674, %r9735, 586;
	cvt.rn.f32.s32 	%f2487, %r5674;
	setp.gt.f32 	%p3144, %f1, %f2487;
	selp.b32 	%r5675, 3, 2, %p3144;
	selp.b32 	%r5676, 0, %r5675, %p3143;
	add.s32 	%r5677, %r9735, 584;
	cvt.rn.f32.s32 	%f2488, %r5677;
	setp.gt.f32 	%p3145, %f1, %f2488;
	and.pred  	%p3146, %p3143, %p3145;
	selp.u32 	%r5678, 1, 0, %p3146;
	add.s32 	%r5679, %r5676, %r5678;
	add.s32 	%r5680, %r9735, 589;
	cvt.rn.f32.s32 	%f2489, %r5680;
	setp.leu.f32 	%p3147, %f1, %f2489;
	add.s32 	%r5681, %r9735, 590;
	cvt.rn.f32.s32 	%f2490, %r5681;
	setp.gt.f32 	%p3148, %f1, %f2490;
	add.s32 	%r5682, %r9735, 588;
	cvt.rn.f32.s32 	%f2491, %r5682;
	setp.gt.f32 	%p3149, %f1, %f2491;
	and.pred  	%p3150, %p3147, %p3149;
	selp.u32 	%r5683, 1, 0, %p3150;
	add.s32 	%r5684, %r9735, 593;
	cvt.rn.f32.s32 	%f2492, %r5684;
	setp.leu.f32 	%p3151, %f1, %f2492;
	add.s32 	%r5685, %r9735, 594;
	cvt.rn.f32.s32 	%f2493, %r5685;
	setp.gt.f32 	%p3152, %f1, %f2493;
	selp.b32 	%r5686, 3, 2, %p3152;
	selp.b32 	%r5687, 0, %r5686, %p3151;
	add.s32 	%r5688, %r9735, 592;
	cvt.rn.f32.s32 	%f2494, %r5688;
	setp.gt.f32 	%p3153, %f1, %f2494;
	and.pred  	%p3154, %p3151, %p3153;
	selp.u32 	%r5689, 1, 0, %p3154;
	add.s32 	%r5690, %r5687, %r5689;
	add.s32 	%r5691, %r9735, 597;
	cvt.rn.f32.s32 	%f2495, %r5691;
	setp.leu.f32 	%p3155, %f1, %f2495;
	add.s32 	%r5692, %r9735, 598;
	cvt.rn.f32.s32 	%f2496, %r5692;
	setp.gt.f32 	%p3156, %f1, %f2496;
	add.s32 	%r5693, %r9735, 596;
	cvt.rn.f32.s32 	%f2497, %r5693;
	setp.gt.f32 	%p3157, %f1, %f2497;
	and.pred  	%p3158, %p3155, %p3157;
	selp.u32 	%r5694, 1, 0, %p3158;
	add.s32 	%r5695, %r9735, 601;
	cvt.rn.f32.s32 	%f2498, %r5695;
	setp.leu.f32 	%p3159, %f1, %f2498;
	add.s32 	%r5696, %r9735, 602;
	cvt.rn.f32.s32 	%f2499, %r5696;
	setp.gt.f32 	%p3160, %f1, %f2499;
	selp.b32 	%r5697, 3, 2, %p3160;
	selp.b32 	%r5698, 0, %r5697, %p3159;
	add.s32 	%r5699, %r9735, 600;
	cvt.rn.f32.s32 	%f2500, %r5699;
	setp.gt.f32 	%p3161, %f1, %f2500;
	and.pred  	%p3162, %p3159, %p3161;
	selp.u32 	%r5700, 1, 0, %p3162;
	add.s32 	%r5701, %r5698, %r5700;
	add.s32 	%r5702, %r9735, 605;
	cvt.rn.f32.s32 	%f2501, %r5702;
	setp.leu.f32 	%p3163, %f1, %f2501;
	add.s32 	%r5703, %r9735, 606;
	cvt.rn.f32.s32 	%f2502, %r5703;
	setp.gt.f32 	%p3164, %f1, %f2502;
	add.s32 	%r5704, %r9735, 604;
	cvt.rn.f32.s32 	%f2503, %r5704;
	setp.gt.f32 	%p3165, %f1, %f2503;
	and.pred  	%p3166, %p3163, %p3165;
	selp.u32 	%r5705, 1, 0, %p3166;
	add.s32 	%r5706, %r9735, 609;
	cvt.rn.f32.s32 	%f2504, %r5706;
	setp.leu.f32 	%p3167, %f1, %f2504;
	add.s32 	%r5707, %r9735, 610;
	cvt.rn.f32.s32 	%f2505, %r5707;
	setp.gt.f32 	%p3168, %f1, %f2505;
	selp.b32 	%r5708, 3, 2, %p3168;
	selp.b32 	%r5709, 0, %r5708, %p3167;
	add.s32 	%r5710, %r9735, 608;
	cvt.rn.f32.s32 	%f2506, %r5710;
	setp.gt.f32 	%p3169, %f1, %f2506;
	and.pred  	%p3170, %p3167, %p3169;
	selp.u32 	%r5711, 1, 0, %p3170;
	add.s32 	%r5712, %r5709, %r5711;
	add.s32 	%r5713, %r9735, 613;
	cvt.rn.f32.s32 	%f2507, %r5713;
	setp.leu.f32 	%p3171, %f1, %f2507;
	add.s32 	%r5714, %r9735, 614;
	cvt.rn.f32.s32 	%f2508, %r5714;
	setp.gt.f32 	%p3172, %f1, %f2508;
	add.s32 	%r5715, %r9735, 612;
	cvt.rn.f32.s32 	%f2509, %r5715;
	setp.gt.f32 	%p3173, %f1, %f2509;
	and.pred  	%p3174, %p3171, %p3173;
	selp.u32 	%r5716, 1, 0, %p3174;
	add.s32 	%r5717, %r9735, 617;
	cvt.rn.f32.s32 	%f2510, %r5717;
	setp.leu.f32 	%p3175, %f1, %f2510;
	add.s32 	%r5718, %r9735, 618;
	cvt.rn.f32.s32 	%f2511, %r5718;
	setp.gt.f32 	%p3176, %f1, %f2511;
	selp.b32 	%r5719, 3, 2, %p3176;
	selp.b32 	%r5720, 0, %r5719, %p3175;
	add.s32 	%r5721, %r9735, 616;
	cvt.rn.f32.s32 	%f2512, %r5721;
	setp.gt.f32 	%p3177, %f1, %f2512;
	and.pred  	%p3178, %p3175, %p3177;
	selp.u32 	%r5722, 1, 0, %p3178;
	add.s32 	%r5723, %r5720, %r5722;
	add.s32 	%r5724, %r9735, 621;
	cvt.rn.f32.s32 	%f2513, %r5724;
	setp.leu.f32 	%p3179, %f1, %f2513;
	add.s32 	%r5725, %r9735, 622;
	cvt.rn.f32.s32 	%f2514, %r5725;
	setp.gt.f32 	%p3180, %f1, %f2514;
	add.s32 	%r5726, %r9735, 620;
	cvt.rn.f32.s32 	%f2515, %r5726;
	setp.gt.f32 	%p3181, %f1, %f2515;
	and.pred  	%p3182, %p3179, %p3181;
	selp.u32 	%r5727, 1, 0, %p3182;
	add.s32 	%r5728, %r9735, 625;
	cvt.rn.f32.s32 	%f2516, %r5728;
	setp.leu.f32 	%p3183, %f1, %f2516;
	add.s32 	%r5729, %r9735, 626;
	cvt.rn.f32.s32 	%f2517, %r5729;
	setp.gt.f32 	%p3184, %f1, %f2517;
	selp.b32 	%r5730, 3, 2, %p3184;
	selp.b32 	%r5731, 0, %r5730, %p3183;
	add.s32 	%r5732, %r9735, 624;
	cvt.rn.f32.s32 	%f2518, %r5732;
	setp.gt.f32 	%p3185, %f1, %f2518;
	and.pred  	%p3186, %p3183, %p3185;
	selp.u32 	%r5733, 1, 0, %p3186;
	add.s32 	%r5734, %r5731, %r5733;
	add.s32 	%r5735, %r9735, 629;
	cvt.rn.f32.s32 	%f2519, %r5735;
	setp.leu.f32 	%p3187, %f1, %f2519;
	add.s32 	%r5736, %r9735, 630;
	cvt.rn.f32.s32 	%f2520, %r5736;
	setp.gt.f32 	%p3188, %f1, %f2520;
	add.s32 	%r5737, %r9735, 628;
	cvt.rn.f32.s32 	%f2521, %r5737;
	setp.gt.f32 	%p3189, %f1, %f2521;
	and.pred  	%p3190, %p3187, %p3189;
	selp.u32 	%r5738, 1, 0, %p3190;
	add.s32 	%r5739, %r9735, 633;
	cvt.rn.f32.s32 	%f2522, %r5739;
	setp.leu.f32 	%p3191, %f1, %f2522;
	add.s32 	%r5740, %r9735, 634;
	cvt.rn.f32.s32 	%f2523, %r5740;
	setp.gt.f32 	%p3192, %f1, %f2523;
	selp.b32 	%r5741, 3, 2, %p3192;
	selp.b32 	%r5742, 0, %r5741, %p3191;
	add.s32 	%r5743, %r9735, 632;
	cvt.rn.f32.s32 	%f2524, %r5743;
	setp.gt.f32 	%p3193, %f1, %f2524;
	and.pred  	%p3194, %p3191, %p3193;
	selp.u32 	%r5744, 1, 0, %p3194;
	add.s32 	%r5745, %r5742, %r5744;
	add.s32 	%r5746, %r9735, 637;
	cvt.rn.f32.s32 	%f2525, %r5746;
	setp.leu.f32 	%p3195, %f1, %f2525;
	add.s32 	%r5747, %r9735, 638;
	cvt.rn.f32.s32 	%f2526, %r5747;
	setp.gt.f32 	%p3196, %f1, %f2526;
	add.s32 	%r5748, %r9735, 636;
	cvt.rn.f32.s32 	%f2527, %r5748;
	setp.gt.f32 	%p3197, %f1, %f2527;
	and.pred  	%p3198, %p3195, %p3197;
	selp.u32 	%r5749, 1, 0, %p3198;
	add.s32 	%r5750, %r9735, 641;
	cvt.rn.f32.s32 	%f2528, %r5750;
	setp.leu.f32 	%p3199, %f1, %f2528;
	add.s32 	%r5751, %r9735, 642;
	cvt.rn.f32.s32 	%f2529, %r5751;
	setp.gt.f32 	%p3200, %f1, %f2529;
	selp.b32 	%r5752, 3, 2, %p3200;
	selp.b32 	%r5753, 0, %r5752, %p3199;
	add.s32 	%r5754, %r9735, 640;
	cvt.rn.f32.s32 	%f2530, %r5754;
	setp.gt.f32 	%p3201, %f1, %f2530;
	and.pred  	%p3202, %p3199, %p3201;
	selp.u32 	%r5755, 1, 0, %p3202;
	add.s32 	%r5756, %r5753, %r5755;
	add.s32 	%r5757, %r9735, 645;
	cvt.rn.f32.s32 	%f2531, %r5757;
	setp.leu.f32 	%p3203, %f1, %f2531;
	add.s32 	%r5758, %r9735, 646;
	cvt.rn.f32.s32 	%f2532, %r5758;
	setp.gt.f32 	%p3204, %f1, %f2532;
	add.s32 	%r5759, %r9735, 644;
	cvt.rn.f32.s32 	%f2533, %r5759;
	setp.gt.f32 	%p3205, %f1, %f2533;
	and.pred  	%p3206, %p3203, %p3205;
	selp.u32 	%r5760, 1, 0, %p3206;
	add.s32 	%r5761, %r9735, 649;
	cvt.rn.f32.s32 	%f2534, %r5761;
	setp.leu.f32 	%p3207, %f1, %f2534;
	add.s32 	%r5762, %r9735, 650;
	cvt.rn.f32.s32 	%f2535, %r5762;
	setp.gt.f32 	%p3208, %f1, %f2535;
	selp.b32 	%r5763, 3, 2, %p3208;
	selp.b32 	%r5764, 0, %r5763, %p3207;
	add.s32 	%r5765, %r9735, 648;
	cvt.rn.f32.s32 	%f2536, %r5765;
	setp.gt.f32 	%p3209, %f1, %f2536;
	and.pred  	%p3210, %p3207, %p3209;
	selp.u32 	%r5766, 1, 0, %p3210;
	add.s32 	%r5767, %r5764, %r5766;
	add.s32 	%r5768, %r9735, 653;
	cvt.rn.f32.s32 	%f2537, %r5768;
	setp.leu.f32 	%p3211, %f1, %f2537;
	add.s32 	%r5769, %r9735, 654;
	cvt.rn.f32.s32 	%f2538, %r5769;
	setp.gt.f32 	%p3212, %f1, %f2538;
	add.s32 	%r5770, %r9735, 652;
	cvt.rn.f32.s32 	%f2539, %r5770;
	setp.gt.f32 	%p3213, %f1, %f2539;
	and.pred  	%p3214, %p3211, %p3213;
	selp.u32 	%r5771, 1, 0, %p3214;
	add.s32 	%r5772, %r9735, 657;
	cvt.rn.f32.s32 	%f2540, %r5772;
	setp.leu.f32 	%p3215, %f1, %f2540;
	add.s32 	%r5773, %r9735, 658;
	cvt.rn.f32.s32 	%f2541, %r5773;
	setp.gt.f32 	%p3216, %f1, %f2541;
	selp.b32 	%r5774, 3, 2, %p3216;
	selp.b32 	%r5775, 0, %r5774, %p3215;
	add.s32 	%r5776, %r9735, 656;
	cvt.rn.f32.s32 	%f2542, %r5776;
	setp.gt.f32 	%p3217, %f1, %f2542;
	and.pred  	%p3218, %p3215, %p3217;
	selp.u32 	%r5777, 1, 0, %p3218;
	add.s32 	%r5778, %r5775, %r5777;
	add.s32 	%r5779, %r9735, 661;
	cvt.rn.f32.s32 	%f2543, %r5779;
	setp.leu.f32 	%p3219, %f1, %f2543;
	add.s32 	%r5780, %r9735, 662;
	cvt.rn.f32.s32 	%f2544, %r5780;
	setp.gt.f32 	%p3220, %f1, %f2544;
	add.s32 	%r5781, %r9735, 660;
	cvt.rn.f32.s32 	%f2545, %r5781;
	setp.gt.f32 	%p3221, %f1, %f2545;
	and.pred  	%p3222, %p3219, %p3221;
	selp.u32 	%r5782, 1, 0, %p3222;
	add.s32 	%r5783, %r9735, 665;
	cvt.rn.f32.s32 	%f2546, %r5783;
	setp.leu.f32 	%p3223, %f1, %f2546;
	add.s32 	%r5784, %r9735, 666;
	cvt.rn.f32.s32 	%f2547, %r5784;
	setp.gt.f32 	%p3224, %f1, %f2547;
	selp.b32 	%r5785, 3, 2, %p3224;
	selp.b32 	%r5786, 0, %r5785, %p3223;
	add.s32 	%r5787, %r9735, 664;
	cvt.rn.f32.s32 	%f2548, %r5787;
	setp.gt.f32 	%p3225, %f1, %f2548;
	and.pred  	%p3226, %p3223, %p3225;
	selp.u32 	%r5788, 1, 0, %p3226;
	add.s32 	%r5789, %r5786, %r5788;
	add.s32 	%r5790, %r9735, 669;
	cvt.rn.f32.s32 	%f2549, %r5790;
	setp.leu.f32 	%p3227, %f1, %f2549;
	add.s32 	%r5791, %r9735, 670;
	cvt.rn.f32.s32 	%f2550, %r5791;
	setp.gt.f32 	%p3228, %f1, %f2550;
	add.s32 	%r5792, %r9735, 668;
	cvt.rn.f32.s32 	%f2551, %r5792;
	setp.gt.f32 	%p3229, %f1, %f2551;
	and.pred  	%p3230, %p3227, %p3229;
	selp.u32 	%r5793, 1, 0, %p3230;
	add.s32 	%r5794, %r9735, 673;
	cvt.rn.f32.s32 	%f2552, %r5794;
	setp.leu.f32 	%p3231, %f1, %f2552;
	add.s32 	%r5795, %r9735, 674;
	cvt.rn.f32.s32 	%f2553, %r5795;
	setp.gt.f32 	%p3232, %f1, %f2553;
	selp.b32 	%r5796, 3, 2, %p3232;
	selp.b32 	%r5797, 0, %r5796, %p3231;
	add.s32 	%r5798, %r9735, 672;
	cvt.rn.f32.s32 	%f2554, %r5798;
	setp.gt.f32 	%p3233, %f1, %f2554;
	and.pred  	%p3234, %p3231, %p3233;
	selp.u32 	%r5799, 1, 0, %p3234;
	add.s32 	%r5800, %r5797, %r5799;
	add.s32 	%r5801, %r9735, 677;
	cvt.rn.f32.s32 	%f2555, %r5801;
	setp.leu.f32 	%p3235, %f1, %f2555;
	add.s32 	%r5802, %r9735, 678;
	cvt.rn.f32.s32 	%f2556, %r5802;
	setp.gt.f32 	%p3236, %f1, %f2556;
	add.s32 	%r5803, %r9735, 676;
	cvt.rn.f32.s32 	%f2557, %r5803;
	setp.gt.f32 	%p3237, %f1, %f2557;
	and.pred  	%p3238, %p3235, %p3237;
	selp.u32 	%r5804, 1, 0, %p3238;
	add.s32 	%r5805, %r9735, 681;
	cvt.rn.f32.s32 	%f2558, %r5805;
	setp.leu.f32 	%p3239, %f1, %f2558;
	add.s32 	%r5806, %r9735, 682;
	cvt.rn.f32.s32 	%f2559, %r5806;
	setp.gt.f32 	%p3240, %f1, %f2559;
	selp.b32 	%r5807, 3, 2, %p3240;
	selp.b32 	%r5808, 0, %r5807, %p3239;
	add.s32 	%r5809, %r9735, 680;
	cvt.rn.f32.s32 	%f2560, %r5809;
	setp.gt.f32 	%p3241, %f1, %f2560;
	and.pred  	%p3242, %p3239, %p3241;
	selp.u32 	%r5810, 1, 0, %p3242;
	add.s32 	%r5811, %r5808, %r5810;
	add.s32 	%r5812, %r9735, 685;
	cvt.rn.f32.s32 	%f2561, %r5812;
	setp.leu.f32 	%p3243, %f1, %f2561;
	add.s32 	%r5813, %r9735, 686;
	cvt.rn.f32.s32 	%f2562, %r5813;
	setp.gt.f32 	%p3244, %f1, %f2562;
	add.s32 	%r5814, %r9735, 684;
	cvt.rn.f32.s32 	%f2563, %r5814;
	setp.gt.f32 	%p3245, %f1, %f2563;
	and.pred  	%p3246, %p3243, %p3245;
	selp.u32 	%r5815, 1, 0, %p3246;
	add.s32 	%r5816, %r9735, 689;
	cvt.rn.f32.s32 	%f2564, %r5816;
	setp.leu.f32 	%p3247, %f1, %f2564;
	add.s32 	%r5817, %r9735, 690;
	cvt.rn.f32.s32 	%f2565, %r5817;
	setp.gt.f32 	%p3248, %f1, %f2565;
	selp.b32 	%r5818, 3, 2, %p3248;
	selp.b32 	%r5819, 0, %r5818, %p3247;
	add.s32 	%r5820, %r9735, 688;
	cvt.rn.f32.s32 	%f2566, %r5820;
	setp.gt.f32 	%p3249, %f1, %f2566;
	and.pred  	%p3250, %p3247, %p3249;
	selp.u32 	%r5821, 1, 0, %p3250;
	add.s32 	%r5822, %r5819, %r5821;
	add.s32 	%r5823, %r9735, 693;
	cvt.rn.f32.s32 	%f2567, %r5823;
	setp.leu.f32 	%p3251, %f1, %f2567;
	add.s32 	%r5824, %r9735, 694;
	cvt.rn.f32.s32 	%f2568, %r5824;
	setp.gt.f32 	%p3252, %f1, %f2568;
	add.s32 	%r5825, %r9735, 692;
	cvt.rn.f32.s32 	%f2569, %r5825;
	setp.gt.f32 	%p3253, %f1, %f2569;
	and.pred  	%p3254, %p3251, %p3253;
	selp.u32 	%r5826, 1, 0, %p3254;
	add.s32 	%r5827, %r9735, 697;
	cvt.rn.f32.s32 	%f2570, %r5827;
	setp.leu.f32 	%p3255, %f1, %f2570;
	add.s32 	%r5828, %r9735, 698;
	cvt.rn.f32.s32 	%f2571, %r5828;
	setp.gt.f32 	%p3256, %f1, %f2571;
	selp.b32 	%r5829, 3, 2, %p3256;
	selp.b32 	%r5830, 0, %r5829, %p3255;
	add.s32 	%r5831, %r9735, 696;
	cvt.rn.f32.s32 	%f2572, %r5831;
	setp.gt.f32 	%p3257, %f1, %f2572;
	and.pred  	%p3258, %p3255, %p3257;
	selp.u32 	%r5832, 1, 0, %p3258;
	add.s32 	%r5833, %r5830, %r5832;
	add.s32 	%r5834, %r9735, 701;
	cvt.rn.f32.s32 	%f2573, %r5834;
	setp.leu.f32 	%p3259, %f1, %f2573;
	add.s32 	%r5835, %r9735, 702;
	cvt.rn.f32.s32 	%f2574, %r5835;
	setp.gt.f32 	%p3260, %f1, %f2574;
	add.s32 	%r5836, %r9735, 700;
	cvt.rn.f32.s32 	%f2575, %r5836;
	setp.gt.f32 	%p3261, %f1, %f2575;
	and.pred  	%p3262, %p3259, %p3261;
	selp.u32 	%r5837, 1, 0, %p3262;
	add.s32 	%r5838, %r9735, 705;
	cvt.rn.f32.s32 	%f2576, %r5838;
	setp.leu.f32 	%p3263, %f1, %f2576;
	add.s32 	%r5839, %r9735, 706;
	cvt.rn.f32.s32 	%f2577, %r5839;
	setp.gt.f32 	%p3264, %f1, %f2577;
	selp.b32 	%r5840, 3, 2, %p3264;
	selp.b32 	%r5841, 0, %r5840, %p3263;
	add.s32 	%r5842, %r9735, 704;
	cvt.rn.f32.s32 	%f2578, %r5842;
	setp.gt.f32 	%p3265, %f1, %f2578;
	and.pred  	%p3266, %p3263, %p3265;
	selp.u32 	%r5843, 1, 0, %p3266;
	add.s32 	%r5844, %r5841, %r5843;
	add.s32 	%r5845, %r9735, 709;
	cvt.rn.f32.s32 	%f2579, %r5845;
	setp.leu.f32 	%p3267, %f1, %f2579;
	add.s32 	%r5846, %r9735, 710;
	cvt.rn.f32.s32 	%f2580, %r5846;
	setp.gt.f32 	%p3268, %f1, %f2580;
	add.s32 	%r5847, %r9735, 708;
	cvt.rn.f32.s32 	%f2581, %r5847;
	setp.gt.f32 	%p3269, %f1, %f2581;
	and.pred  	%p3270, %p3267, %p3269;
	selp.u32 	%r5848, 1, 0, %p3270;
	add.s32 	%r5849, %r9735, 713;
	cvt.rn.f32.s32 	%f2582, %r5849;
	setp.leu.f32 	%p3271, %f1, %f2582;
	add.s32 	%r5850, %r9735, 714;
	cvt.rn.f32.s32 	%f2583, %r5850;
	setp.gt.f32 	%p3272, %f1, %f2583;
	selp.b32 	%r5851, 3, 2, %p3272;
	selp.b32 	%r5852, 0, %r5851, %p3271;
	add.s32 	%r5853, %r9735, 712;
	cvt.rn.f32.s32 	%f2584, %r5853;
	setp.gt.f32 	%p3273, %f1, %f2584;
	and.pred  	%p3274, %p3271, %p3273;
	selp.u32 	%r5854, 1, 0, %p3274;
	add.s32 	%r5855, %r5852, %r5854;
	add.s32 	%r5856, %r9735, 717;
	cvt.rn.f32.s32 	%f2585, %r5856;
	setp.leu.f32 	%p3275, %f1, %f2585;
	add.s32 	%r5857, %r9735, 718;
	cvt.rn.f32.s32 	%f2586, %r5857;
	setp.gt.f32 	%p3276, %f1, %f2586;
	add.s32 	%r5858, %r9735, 716;
	cvt.rn.f32.s32 	%f2587, %r5858;
	setp.gt.f32 	%p3277, %f1, %f2587;
	and.pred  	%p3278, %p3275, %p3277;
	selp.u32 	%r5859, 1, 0, %p3278;
	add.s32 	%r5860, %r9735, 721;
	cvt.rn.f32.s32 	%f2588, %r5860;
	setp.leu.f32 	%p3279, %f1, %f2588;
	add.s32 	%r5861, %r9735, 722;
	cvt.rn.f32.s32 	%f2589, %r5861;
	setp.gt.f32 	%p3280, %f1, %f2589;
	selp.b32 	%r5862, 3, 2, %p3280;
	selp.b32 	%r5863, 0, %r5862, %p3279;
	add.s32 	%r5864, %r9735, 720;
	cvt.rn.f32.s32 	%f2590, %r5864;
	setp.gt.f32 	%p3281, %f1, %f2590;
	and.pred  	%p3282, %p3279, %p3281;
	selp.u32 	%r5865, 1, 0, %p3282;
	add.s32 	%r5866, %r5863, %r5865;
	add.s32 	%r5867, %r9735, 725;
	cvt.rn.f32.s32 	%f2591, %r5867;
	setp.leu.f32 	%p3283, %f1, %f2591;
	add.s32 	%r5868, %r9735, 726;
	cvt.rn.f32.s32 	%f2592, %r5868;
	setp.gt.f32 	%p3284, %f1, %f2592;
	add.s32 	%r5869, %r9735, 724;
	cvt.rn.f32.s32 	%f2593, %r5869;
	setp.gt.f32 	%p3285, %f1, %f2593;
	and.pred  	%p3286, %p3283, %p3285;
	selp.u32 	%r5870, 1, 0, %p3286;
	add.s32 	%r5871, %r9735, 729;
	cvt.rn.f32.s32 	%f2594, %r5871;
	setp.leu.f32 	%p3287, %f1, %f2594;
	add.s32 	%r5872, %r9735, 730;
	cvt.rn.f32.s32 	%f2595, %r5872;
	setp.gt.f32 	%p3288, %f1, %f2595;
	selp.b32 	%r5873, 3, 2, %p3288;
	selp.b32 	%r5874, 0, %r5873, %p3287;
	add.s32 	%r5875, %r9735, 728;
	cvt.rn.f32.s32 	%f2596, %r5875;
	setp.gt.f32 	%p3289, %f1, %f2596;
	and.pred  	%p3290, %p3287, %p3289;
	selp.u32 	%r5876, 1, 0, %p3290;
	add.s32 	%r5877, %r5874, %r5876;
	add.s32 	%r5878, %r9735, 733;
	cvt.rn.f32.s32 	%f2597, %r5878;
	setp.leu.f32 	%p3291, %f1, %f2597;
	add.s32 	%r5879, %r9735, 734;
	cvt.rn.f32.s32 	%f2598, %r5879;
	setp.gt.f32 	%p3292, %f1, %f2598;
	add.s32 	%r5880, %r9735, 732;
	cvt.rn.f32.s32 	%f2599, %r5880;
	setp.gt.f32 	%p3293, %f1, %f2599;
	and.pred  	%p3294, %p3291, %p3293;
	selp.u32 	%r5881, 1, 0, %p3294;
	add.s32 	%r5882, %r9735, 737;
	cvt.rn.f32.s32 	%f2600, %r5882;
	setp.leu.f32 	%p3295, %f1, %f2600;
	add.s32 	%r5883, %r9735, 738;
	cvt.rn.f32.s32 	%f2601, %r5883;
	setp.gt.f32 	%p3296, %f1, %f2601;
	selp.b32 	%r5884, 3, 2, %p3296;
	selp.b32 	%r5885, 0, %r5884, %p3295;
	add.s32 	%r5886, %r9735, 736;
	cvt.rn.f32.s32 	%f2602, %r5886;
	setp.gt.f32 	%p3297, %f1, %f2602;
	and.pred  	%p3298, %p3295, %p3297;
	selp.u32 	%r5887, 1, 0, %p3298;
	add.s32 	%r5888, %r5885, %r5887;
	add.s32 	%r5889, %r9735, 741;
	cvt.rn.f32.s32 	%f2603, %r5889;
	setp.leu.f32 	%p3299, %f1, %f2603;
	add.s32 	%r5890, %r9735, 742;
	cvt.rn.f32.s32 	%f2604, %r5890;
	setp.gt.f32 	%p3300, %f1, %f2604;
	add.s32 	%r5891, %r9735, 740;
	cvt.rn.f32.s32 	%f2605, %r5891;
	setp.gt.f32 	%p3301, %f1, %f2605;
	and.pred  	%p3302, %p3299, %p3301;
	selp.u32 	%r5892, 1, 0, %p3302;
	add.s32 	%r5893, %r9735, 745;
	cvt.rn.f32.s32 	%f2606, %r5893;
	setp.leu.f32 	%p3303, %f1, %f2606;
	add.s32 	%r5894, %r9735, 746;
	cvt.rn.f32.s32 	%f2607, %r5894;
	setp.gt.f32 	%p3304, %f1, %f2607;
	selp.b32 	%r5895, 3, 2, %p3304;
	selp.b32 	%r5896, 0, %r5895, %p3303;
	add.s32 	%r5897, %r9735, 744;
	cvt.rn.f32.s32 	%f2608, %r5897;
	setp.gt.f32 	%p3305, %f1, %f2608;
	and.pred  	%p3306, %p3303, %p3305;
	selp.u32 	%r5898, 1, 0, %p3306;
	add.s32 	%r5899, %r5896, %r5898;
	add.s32 	%r5900, %r9735, 749;
	cvt.rn.f32.s32 	%f2609, %r5900;
	setp.leu.f32 	%p3307, %f1, %f2609;
	add.s32 	%r5901, %r9735, 750;
	cvt.rn.f32.s32 	%f2610, %r5901;
	setp.gt.f32 	%p3308, %f1, %f2610;
	add.s32 	%r5902, %r9735, 748;
	cvt.rn.f32.s32 	%f2611, %r5902;
	setp.gt.f32 	%p3309, %f1, %f2611;
	and.pred  	%p3310, %p3307, %p3309;
	selp.u32 	%r5903, 1, 0, %p3310;
	add.s32 	%r5904, %r9735, 753;
	cvt.rn.f32.s32 	%f2612, %r5904;
	setp.leu.f32 	%p3311, %f1, %f2612;
	add.s32 	%r5905, %r9735, 754;
	cvt.rn.f32.s32 	%f2613, %r5905;
	setp.gt.f32 	%p3312, %f1, %f2613;
	selp.b32 	%r5906, 3, 2, %p3312;
	selp.b32 	%r5907, 0, %r5906, %p3311;
	add.s32 	%r5908, %r9735, 752;
	cvt.rn.f32.s32 	%f2614, %r5908;
	setp.gt.f32 	%p3313, %f1, %f2614;
	and.pred  	%p3314, %p3311, %p3313;
	selp.u32 	%r5909, 1, 0, %p3314;
	add.s32 	%r5910, %r5907, %r5909;
	add.s32 	%r5911, %r9735, 757;
	cvt.rn.f32.s32 	%f2615, %r5911;
	setp.leu.f32 	%p3315, %f1, %f2615;
	add.s32 	%r5912, %r9735, 758;
	cvt.rn.f32.s32 	%f2616, %r5912;
	setp.gt.f32 	%p3316, %f1, %f2616;
	add.s32 	%r5913, %r9735, 756;
	cvt.rn.f32.s32 	%f2617, %r5913;
	setp.gt.f32 	%p3317, %f1, %f2617;
	and.pred  	%p3318, %p3315, %p3317;
	selp.u32 	%r5914, 1, 0, %p3318;
	add.s32 	%r5915, %r9735, 761;
	cvt.rn.f32.s32 	%f2618, %r5915;
	setp.leu.f32 	%p3319, %f1, %f2618;
	add.s32 	%r5916, %r9735, 762;
	cvt.rn.f32.s32 	%f2619, %r5916;
	setp.gt.f32 	%p3320, %f1, %f2619;
	selp.b32 	%r5917, 3, 2, %p3320;
	selp.b32 	%r5918, 0, %r5917, %p3319;
	add.s32 	%r5919, %r9735, 760;
	cvt.rn.f32.s32 	%f2620, %r5919;
	setp.gt.f32 	%p3321, %f1, %f2620;
	and.pred  	%p3322, %p3319, %p3321;
	selp.u32 	%r5920, 1, 0, %p3322;
	add.s32 	%r5921, %r5918, %r5920;
	add.s32 	%r5922, %r9735, 765;
	cvt.rn.f32.s32 	%f2621, %r5922;
	setp.leu.f32 	%p3323, %f1, %f2621;
	add.s32 	%r5923, %r9735, 766;
	cvt.rn.f32.s32 	%f2622, %r5923;
	setp.gt.f32 	%p3324, %f1, %f2622;
	add.s32 	%r5924, %r9735, 764;
	cvt.rn.f32.s32 	%f2623, %r5924;
	setp.gt.f32 	%p3325, %f1, %f2623;
	and.pred  	%p3326, %p3323, %p3325;
	selp.u32 	%r5925, 1, 0, %p3326;
	add.s32 	%r5926, %r9735, 769;
	cvt.rn.f32.s32 	%f2624, %r5926;
	setp.leu.f32 	%p3327, %f1, %f2624;
	add.s32 	%r5927, %r9735, 770;
	cvt.rn.f32.s32 	%f2625, %r5927;
	setp.gt.f32 	%p3328, %f1, %f2625;
	selp.b32 	%r5928, 3, 2, %p3328;
	selp.b32 	%r5929, 0, %r5928, %p3327;
	add.s32 	%r5930, %r9735, 768;
	cvt.rn.f32.s32 	%f2626, %r5930;
	setp.gt.f32 	%p3329, %f1, %f2626;
	and.pred  	%p3330, %p3327, %p3329;
	selp.u32 	%r5931, 1, 0, %p3330;
	add.s32 	%r5932, %r5929, %r5931;
	add.s32 	%r5933, %r9735, 773;
	cvt.rn.f32.s32 	%f2627, %r5933;
	setp.leu.f32 	%p3331, %f1, %f2627;
	add.s32 	%r5934, %r9735, 774;
	cvt.rn.f32.s32 	%f2628, %r5934;
	setp.gt.f32 	%p3332, %f1, %f2628;
	add.s32 	%r5935, %r9735, 772;
	cvt.rn.f32.s32 	%f2629, %r5935;
	setp.gt.f32 	%p3333, %f1, %f2629;
	and.pred  	%p3334, %p3331, %p3333;
	selp.u32 	%r5936, 1, 0, %p3334;
	add.s32 	%r5937, %r9735, 777;
	cvt.rn.f32.s32 	%f2630, %r5937;
	setp.leu.f32 	%p3335, %f1, %f2630;
	add.s32 	%r5938, %r9735, 778;
	cvt.rn.f32.s32 	%f2631, %r5938;
	setp.gt.f32 	%p3336, %f1, %f2631;
	selp.b32 	%r5939, 3, 2, %p3336;
	selp.b32 	%r5940, 0, %r5939, %p3335;
	add.s32 	%r5941, %r9735, 776;
	cvt.rn.f32.s32 	%f2632, %r5941;
	setp.gt.f32 	%p3337, %f1, %f2632;
	and.pred  	%p3338, %p3335, %p3337;
	selp.u32 	%r5942, 1, 0, %p3338;
	add.s32 	%r5943, %r5940, %r5942;
	add.s32 	%r5944, %r9735, 781;
	cvt.rn.f32.s32 	%f2633, %r5944;
	setp.leu.f32 	%p3339, %f1, %f2633;
	add.s32 	%r5945, %r9735, 782;
	cvt.rn.f32.s32 	%f2634, %r5945;
	setp.gt.f32 	%p3340, %f1, %f2634;
	add.s32 	%r5946, %r9735, 780;
	cvt.rn.f32.s32 	%f2635, %r5946;
	setp.gt.f32 	%p3341, %f1, %f2635;
	and.pred  	%p3342, %p3339, %p3341;
	selp.u32 	%r5947, 1, 0, %p3342;
	add.s32 	%r5948, %r9735, 785;
	cvt.rn.f32.s32 	%f2636, %r5948;
	setp.leu.f32 	%p3343, %f1, %f2636;
	add.s32 	%r5949, %r9735, 786;
	cvt.rn.f32.s32 	%f2637, %r5949;
	setp.gt.f32 	%p3344, %f1, %f2637;
	selp.b32 	%r5950, 3, 2, %p3344;
	selp.b32 	%r5951, 0, %r5950, %p3343;
	add.s32 	%r5952, %r9735, 784;
	cvt.rn.f32.s32 	%f2638, %r5952;
	setp.gt.f32 	%p3345, %f1, %f2638;
	and.pred  	%p3346, %p3343, %p3345;
	selp.u32 	%r5953, 1, 0, %p3346;
	add.s32 	%r5954, %r5951, %r5953;
	add.s32 	%r5955, %r9735, 789;
	cvt.rn.f32.s32 	%f2639, %r5955;
	setp.leu.f32 	%p3347, %f1, %f2639;
	add.s32 	%r5956, %r9735, 790;
	cvt.rn.f32.s32 	%f2640, %r5956;
	setp.gt.f32 	%p3348, %f1, %f2640;
	add.s32 	%r5957, %r9735, 788;
	cvt.rn.f32.s32 	%f2641, %r5957;
	setp.gt.f32 	%p3349, %f1, %f2641;
	and.pred  	%p3350, %p3347, %p3349;
	selp.u32 	%r5958, 1, 0, %p3350;
	add.s32 	%r5959, %r9735, 793;
	cvt.rn.f32.s32 	%f2642, %r5959;
	setp.leu.f32 	%p3351, %f1, %f2642;
	add.s32 	%r5960, %r9735, 794;
	cvt.rn.f32.s32 	%f2643, %r5960;
	setp.gt.f32 	%p3352, %f1, %f2643;
	selp.b32 	%r5961, 3, 2, %p3352;
	selp.b32 	%r5962, 0, %r5961, %p3351;
	add.s32 	%r5963, %r9735, 792;
	cvt.rn.f32.s32 	%f2644, %r5963;
	setp.gt.f32 	%p3353, %f1, %f2644;
	and.pred  	%p3354, %p3351, %p3353;
	selp.u32 	%r5964, 1, 0, %p3354;
	add.s32 	%r5965, %r5962, %r5964;
	add.s32 	%r5966, %r9735, 797;
	cvt.rn.f32.s32 	%f2645, %r5966;
	setp.leu.f32 	%p3355, %f1, %f2645;
	add.s32 	%r5967, %r9735, 798;
	cvt.rn.f32.s32 	%f2646, %r5967;
	setp.gt.f32 	%p3356, %f1, %f2646;
	add.s32 	%r5968, %r9735, 796;
	cvt.rn.f32.s32 	%f2647, %r5968;
	setp.gt.f32 	%p3357, %f1, %f2647;
	and.pred  	%p3358, %p3355, %p3357;
	selp.u32 	%r5969, 1, 0, %p3358;
	add.s32 	%r5970, %r9735, 801;
	cvt.rn.f32.s32 	%f2648, %r5970;
	setp.leu.f32 	%p3359, %f1, %f2648;
	add.s32 	%r5971, %r9735, 802;
	cvt.rn.f32.s32 	%f2649, %r5971;
	setp.gt.f32 	%p3360, %f1, %f2649;
	selp.b32 	%r5972, 3, 2, %p3360;
	selp.b32 	%r5973, 0, %r5972, %p3359;
	add.s32 	%r5974, %r9735, 800;
	cvt.rn.f32.s32 	%f2650, %r5974;
	setp.gt.f32 	%p3361, %f1, %f2650;
	and.pred  	%p3362, %p3359, %p3361;
	selp.u32 	%r5975, 1, 0, %p3362;
	add.s32 	%r5976, %r5973, %r5975;
	add.s32 	%r5977, %r9735, 805;
	cvt.rn.f32.s32 	%f2651, %r5977;
	setp.leu.f32 	%p3363, %f1, %f2651;
	add.s32 	%r5978, %r9735, 806;
	cvt.rn.f32.s32 	%f2652, %r5978;
	setp.gt.f32 	%p3364, %f1, %f2652;
	add.s32 	%r5979, %r9735, 804;
	cvt.rn.f32.s32 	%f2653, %r5979;
	setp.gt.f32 	%p3365, %f1, %f2653;
	and.pred  	%p3366, %p3363, %p3365;
	selp.u32 	%r5980, 1, 0, %p3366;
	add.s32 	%r5981, %r9735, 809;
	cvt.rn.f32.s32 	%f2654, %r5981;
	setp.leu.f32 	%p3367, %f1, %f2654;
	add.s32 	%r5982, %r9735, 810;
	cvt.rn.f32.s32 	%f2655, %r5982;
	setp.gt.f32 	%p3368, %f1, %f2655;
	selp.b32 	%r5983, 3, 2, %p3368;
	selp.b32 	%r5984, 0, %r5983, %p3367;
	add.s32 	%r5985, %r9735, 808;
	cvt.rn.f32.s32 	%f2656, %r5985;
	setp.gt.f32 	%p3369, %f1, %f2656;
	and.pred  	%p3370, %p3367, %p3369;
	selp.u32 	%r5986, 1, 0, %p3370;
	add.s32 	%r5987, %r5984, %r5986;
	add.s32 	%r5988, %r9735, 813;
	cvt.rn.f32.s32 	%f2657, %r5988;
	setp.leu.f32 	%p3371, %f1, %f2657;
	add.s32 	%r5989, %r9735, 814;
	cvt.rn.f32.s32 	%f2658, %r5989;
	setp.gt.f32 	%p3372, %f1, %f2658;
	add.s32 	%r5990, %r9735, 812;
	cvt.rn.f32.s32 	%f2659, %r5990;
	setp.gt.f32 	%p3373, %f1, %f2659;
	and.pred  	%p3374, %p3371, %p3373;
	selp.u32 	%r5991, 1, 0, %p3374;
	add.s32 	%r5992, %r9735, 817;
	cvt.rn.f32.s32 	%f2660, %r5992;
	setp.leu.f32 	%p3375, %f1, %f2660;
	add.s32 	%r5993, %r9735, 818;
	cvt.rn.f32.s32 	%f2661, %r5993;
	setp.gt.f32 	%p3376, %f1, %f2661;
	selp.b32 	%r5994, 3, 2, %p3376;
	selp.b32 	%r5995, 0, %r5994, %p3375;
	add.s32 	%r5996, %r9735, 816;
	cvt.rn.f32.s32 	%f2662, %r5996;
	setp.gt.f32 	%p3377, %f1, %f2662;
	and.pred  	%p3378, %p3375, %p3377;
	selp.u32 	%r5997, 1, 0, %p3378;
	add.s32 	%r5998, %r5995, %r5997;
	add.s32 	%r5999, %r9735, 821;
	cvt.rn.f32.s32 	%f2663, %r5999;
	setp.leu.f32 	%p3379, %f1, %f2663;
	add.s32 	%r6000, %r9735, 822;
	cvt.rn.f32.s32 	%f2664, %r6000;
	setp.gt.f32 	%p3380, %f1, %f2664;
	add.s32 	%r6001, %r9735, 820;
	cvt.rn.f32.s32 	%f2665, %r6001;
	setp.gt.f32 	%p3381, %f1, %f2665;
	and.pred  	%p3382, %p3379, %p3381;
	selp.u32 	%r6002, 1, 0, %p3382;
	add.s32 	%r6003, %r9735, 825;
	cvt.rn.f32.s32 	%f2666, %r6003;
	setp.leu.f32 	%p3383, %f1, %f2666;
	add.s32 	%r6004, %r9735, 826;
	cvt.rn.f32.s32 	%f2667, %r6004;
	setp.gt.f32 	%p3384, %f1, %f2667;
	selp.b32 	%r6005, 3, 2, %p3384;
	selp.b32 	%r6006, 0, %r6005, %p3383;
	add.s32 	%r6007, %r9735, 824;
	cvt.rn.f32.s32 	%f2668, %r6007;
	setp.gt.f32 	%p3385, %f1, %f2668;
	and.pred  	%p3386, %p3383, %p3385;
	selp.u32 	%r6008, 1, 0, %p3386;
	add.s32 	%r6009, %r6006, %r6008;
	add.s32 	%r6010, %r9735, 829;
	cvt.rn.f32.s32 	%f2669, %r6010;
	setp.leu.f32 	%p3387, %f1, %f2669;
	add.s32 	%r6011, %r9735, 830;
	cvt.rn.f32.s32 	%f2670, %r6011;
	setp.gt.f32 	%p3388, %f1, %f2670;
	add.s32 	%r6012, %r9735, 828;
	cvt.rn.f32.s32 	%f2671, %r6012;
	setp.gt.f32 	%p3389, %f1, %f2671;
	and.pred  	%p3390, %p3387, %p3389;
	selp.u32 	%r6013, 1, 0, %p3390;
	add.s32 	%r6014, %r9735, 833;
	cvt.rn.f32.s32 	%f2672, %r6014;
	setp.leu.f32 	%p3391, %f1, %f2672;
	add.s32 	%r6015, %r9735, 834;
	cvt.rn.f32.s32 	%f2673, %r6015;
	setp.gt.f32 	%p3392, %f1, %f2673;
	selp.b32 	%r6016, 3, 2, %p3392;
	selp.b32 	%r6017, 0, %r6016, %p3391;
	add.s32 	%r6018, %r9735, 832;
	cvt.rn.f32.s32 	%f2674, %r6018;
	setp.gt.f32 	%p3393, %f1, %f2674;
	and.pred  	%p3394, %p3391, %p3393;
	selp.u32 	%r6019, 1, 0, %p3394;
	add.s32 	%r6020, %r6017, %r6019;
	add.s32 	%r6021, %r9735, 837;
	cvt.rn.f32.s32 	%f2675, %r6021;
	setp.leu.f32 	%p3395, %f1, %f2675;
	add.s32 	%r6022, %r9735, 838;
	cvt.rn.f32.s32 	%f2676, %r6022;
	setp.gt.f32 	%p3396, %f1, %f2676;
	add.s32 	%r6023, %r9735, 836;
	cvt.rn.f32.s32 	%f2677, %r6023;
	setp.gt.f32 	%p3397, %f1, %f2677;
	and.pred  	%p3398, %p3395, %p3397;
	selp.u32 	%r6024, 1, 0, %p3398;
	add.s32 	%r6025, %r9735, 841;
	cvt.rn.f32.s32 	%f2678, %r6025;
	setp.leu.f32 	%p3399, %f1, %f2678;
	add.s32 	%r6026, %r9735, 842;
	cvt.rn.f32.s32 	%f2679, %r6026;
	setp.gt.f32 	%p3400, %f1, %f2679;
	selp.b32 	%r6027, 3, 2, %p3400;
	selp.b32 	%r6028, 0, %r6027, %p3399;
	add.s32 	%r6029, %r9735, 840;
	cvt.rn.f32.s32 	%f2680, %r6029;
	setp.gt.f32 	%p3401, %f1, %f2680;
	and.pred  	%p3402, %p3399, %p3401;
	selp.u32 	%r6030, 1, 0, %p3402;
	add.s32 	%r6031, %r6028, %r6030;
	add.s32 	%r6032, %r9735, 845;
	cvt.rn.f32.s32 	%f2681, %r6032;
	setp.leu.f32 	%p3403, %f1, %f2681;
	add.s32 	%r6033, %r9735, 846;
	cvt.rn.f32.s32 	%f2682, %r6033;
	setp.gt.f32 	%p3404, %f1, %f2682;
	add.s32 	%r6034, %r9735, 844;
	cvt.rn.f32.s32 	%f2683, %r6034;
	setp.gt.f32 	%p3405, %f1, %f2683;
	and.pred  	%p3406, %p3403, %p3405;
	selp.u32 	%r6035, 1, 0, %p3406;
	add.s32 	%r6036, %r9735, 849;
	cvt.rn.f32.s32 	%f2684, %r6036;
	setp.leu.f32 	%p3407, %f1, %f2684;
	add.s32 	%r6037, %r9735, 850;
	cvt.rn.f32.s32 	%f2685, %r6037;
	setp.gt.f32 	%p3408, %f1, %f2685;
	selp.b32 	%r6038, 3, 2, %p3408;
	selp.b32 	%r6039, 0, %r6038, %p3407;
	add.s32 	%r6040, %r9735, 848;
	cvt.rn.f32.s32 	%f2686, %r6040;
	setp.gt.f32 	%p3409, %f1, %f2686;
	and.pred  	%p3410, %p3407, %p3409;
	selp.u32 	%r6041, 1, 0, %p3410;
	add.s32 	%r6042, %r6039, %r6041;
	add.s32 	%r6043, %r9735, 853;
	cvt.rn.f32.s32 	%f2687, %r6043;
	setp.leu.f32 	%p3411, %f1, %f2687;
	add.s32 	%r6044, %r9735, 854;
	cvt.rn.f32.s32 	%f2688, %r6044;
	setp.gt.f32 	%p3412, %f1, %f2688;
	add.s32 	%r6045, %r9735, 852;
	cvt.rn.f32.s32 	%f2689, %r6045;
	setp.gt.f32 	%p3413, %f1, %f2689;
	and.pred  	%p3414, %p3411, %p3413;
	selp.u32 	%r6046, 1, 0, %p3414;
	add.s32 	%r6047, %r9735, 857;
	cvt.rn.f32.s32 	%f2690, %r6047;
	setp.leu.f32 	%p3415, %f1, %f2690;
	add.s32 	%r6048, %r9735, 858;
	cvt.rn.f32.s32 	%f2691, %r6048;
	setp.gt.f32 	%p3416, %f1, %f2691;
	selp.b32 	%r6049, 3, 2, %p3416;
	selp.b32 	%r6050, 0, %r6049, %p3415;
	add.s32 	%r6051, %r9735, 856;
	cvt.rn.f32.s32 	%f2692, %r6051;
	setp.gt.f32 	%p3417, %f1, %f2692;
	and.pred  	%p3418, %p3415, %p3417;
	selp.u32 	%r6052, 1, 0, %p3418;
	add.s32 	%r6053, %r6050, %r6052;
	add.s32 	%r6054, %r9735, 861;
	cvt.rn.f32.s32 	%f2693, %r6054;
	setp.leu.f32 	%p3419, %f1, %f2693;
	add.s32 	%r6055, %r9735, 862;
	cvt.rn.f32.s32 	%f2694, %r6055;
	setp.gt.f32 	%p3420, %f1, %f2694;
	add.s32 	%r6056, %r9735, 860;
	cvt.rn.f32.s32 	%f2695, %r6056;
	setp.gt.f32 	%p3421, %f1, %f2695;
	and.pred  	%p3422, %p3419, %p3421;
	selp.u32 	%r6057, 1, 0, %p3422;
	add.s32 	%r6058, %r9735, 865;
	cvt.rn.f32.s32 	%f2696, %r6058;
	setp.leu.f32 	%p3423, %f1, %f2696;
	add.s32 	%r6059, %r9735, 866;
	cvt.rn.f32.s32 	%f2697, %r6059;
	setp.gt.f32 	%p3424, %f1, %f2697;
	selp.b32 	%r6060, 3, 2, %p3424;
	selp.b32 	%r6061, 0, %r6060, %p3423;
	add.s32 	%r6062, %r9735, 864;
	cvt.rn.f32.s32 	%f2698, %r6062;
	setp.gt.f32 	%p3425, %f1, %f2698;
	and.pred  	%p3426, %p3423, %p3425;
	selp.u32 	%r6063, 1, 0, %p3426;
	add.s32 	%r6064, %r6061, %r6063;
	add.s32 	%r6065, %r9735, 869;
	cvt.rn.f32.s32 	%f2699, %r6065;
	setp.leu.f32 	%p3427, %f1, %f2699;
	add.s32 	%r6066, %r9735, 870;
	cvt.rn.f32.s32 	%f2700, %r6066;
	setp.gt.f32 	%p3428, %f1, %f2700;
	add.s32 	%r6067, %r9735, 868;
	cvt.rn.f32.s32 	%f2701, %r6067;
	setp.gt.f32 	%p3429, %f1, %f2701;
	and.pred  	%p3430, %p3427, %p3429;
	selp.u32 	%r6068, 1, 0, %p3430;
	add.s32 	%r6069, %r9735, 873;
	cvt.rn.f32.s32 	%f2702, %r6069;
	setp.leu.f32 	%p3431, %f1, %f2702;
	add.s32 	%r6070, %r9735, 874;
	cvt.rn.f32.s32 	%f2703, %r6070;
	setp.gt.f32 	%p3432, %f1, %f2703;
	selp.b32 	%r6071, 3, 2, %p3432;
	selp.b32 	%r6072, 0, %r6071, %p3431;
	add.s32 	%r6073, %r9735, 872;
	cvt.rn.f32.s32 	%f2704, %r6073;
	setp.gt.f32 	%p3433, %f1, %f2704;
	and.pred  	%p3434, %p3431, %p3433;
	selp.u32 	%r6074, 1, 0, %p3434;
	add.s32 	%r6075, %r6072, %r6074;
	add.s32 	%r6076, %r9735, 877;
	cvt.rn.f32.s32 	%f2705, %r6076;
	setp.leu.f32 	%p3435, %f1, %f2705;
	add.s32 	%r6077, %r9735, 878;
	cvt.rn.f32.s32 	%f2706, %r6077;
	setp.gt.f32 	%p3436, %f1, %f2706;
	add.s32 	%r6078, %r9735, 876;
	cvt.rn.f32.s32 	%f2707, %r6078;
	setp.gt.f32 	%p3437, %f1, %f2707;
	and.pred  	%p3438, %p3435, %p3437;
	selp.u32 	%r6079, 1, 0, %p3438;
	add.s32 	%r6080, %r9735, 881;
	cvt.rn.f32.s32 	%f2708, %r6080;
	setp.leu.f32 	%p3439, %f1, %f2708;
	add.s32 	%r6081, %r9735, 882;
	cvt.rn.f32.s32 	%f2709, %r6081;
	setp.gt.f32 	%p3440, %f1, %f2709;
	selp.b32 	%r6082, 3, 2, %p3440;
	selp.b32 	%r6083, 0, %r6082, %p3439;
	add.s32 	%r6084, %r9735, 880;
	cvt.rn.f32.s32 	%f2710, %r6084;
	setp.gt.f32 	%p3441, %f1, %f2710;
	and.pred  	%p3442, %p3439, %p3441;
	selp.u32 	%r6085, 1, 0, %p3442;
	add.s32 	%r6086, %r6083, %r6085;
	add.s32 	%r6087, %r9735, 885;
	cvt.rn.f32.s32 	%f2711, %r6087;
	setp.leu.f32 	%p3443, %f1, %f2711;
	add.s32 	%r6088, %r9735, 886;
	cvt.rn.f32.s32 	%f2712, %r6088;
	setp.gt.f32 	%p3444, %f1, %f2712;
	add.s32 	%r6089, %r9735, 884;
	cvt.rn.f32.s32 	%f2713, %r6089;
	setp.gt.f32 	%p3445, %f1, %f2713;
	and.pred  	%p3446, %p3443, %p3445;
	selp.u32 	%r6090, 1, 0, %p3446;
	add.s32 	%r6091, %r9735, 889;
	cvt.rn.f32.s32 	%f2714, %r6091;
	setp.leu.f32 	%p3447, %f1, %f2714;
	add.s32 	%r6092, %r9735, 890;
	cvt.rn.f32.s32 	%f2715, %r6092;
	setp.gt.f32 	%p3448, %f1, %f2715;
	selp.b32 	%r6093, 3, 2, %p3448;
	selp.b32 	%r6094, 0, %r6093, %p3447;
	add.s32 	%r6095, %r9735, 888;
	cvt.rn.f32.s32 	%f2716, %r6095;
	setp.gt.f32 	%p3449, %f1, %f2716;
	and.pred  	%p3450, %p3447, %p3449;
	selp.u32 	%r6096, 1, 0, %p3450;
	add.s32 	%r6097, %r6094, %r6096;
	add.s32 	%r6098, %r9735, 893;
	cvt.rn.f32.s32 	%f2717, %r6098;
	setp.leu.f32 	%p3451, %f1, %f2717;
	add.s32 	%r6099, %r9735, 894;
	cvt.rn.f32.s32 	%f2718, %r6099;
	setp.gt.f32 	%p3452, %f1, %f2718;
	add.s32 	%r6100, %r9735, 892;
	cvt.rn.f32.s32 	%f2719, %r6100;
	setp.gt.f32 	%p3453, %f1, %f2719;
	and.pred  	%p3454, %p3451, %p3453;
	selp.u32 	%r6101, 1, 0, %p3454;
	add.s32 	%r6102, %r9735, 897;
	cvt.rn.f32.s32 	%f2720, %r6102;
	setp.leu.f32 	%p3455, %f1, %f2720;
	add.s32 	%r6103, %r9735, 898;
	cvt.rn.f32.s32 	%f2721, %r6103;
	setp.gt.f32 	%p3456, %f1, %f2721;
	selp.b32 	%r6104, 3, 2, %p3456;
	selp.b32 	%r6105, 0, %r6104, %p3455;
	add.s32 	%r6106, %r9735, 896;
	cvt.rn.f32.s32 	%f2722, %r6106;
	setp.gt.f32 	%p3457, %f1, %f2722;
	and.pred  	%p3458, %p3455, %p3457;
	selp.u32 	%r6107, 1, 0, %p3458;
	add.s32 	%r6108, %r6105, %r6107;
	add.s32 	%r6109, %r9735, 901;
	cvt.rn.f32.s32 	%f2723, %r6109;
	setp.leu.f32 	%p3459, %f1, %f2723;
	add.s32 	%r6110, %r9735, 902;
	cvt.rn.f32.s32 	%f2724, %r6110;
	setp.gt.f32 	%p3460, %f1, %f2724;
	add.s32 	%r6111, %r9735, 900;
	cvt.rn.f32.s32 	%f2725, %r6111;
	setp.gt.f32 	%p3461, %f1, %f2725;
	and.pred  	%p3462, %p3459, %p3461;
	selp.u32 	%r6112, 1, 0, %p3462;
	add.s32 	%r6113, %r9735, 905;
	cvt.rn.f32.s32 	%f2726, %r6113;
	setp.leu.f32 	%p3463, %f1, %f2726;
	add.s32 	%r6114, %r9735, 906;
	cvt.rn.f32.s32 	%f2727, %r6114;
	setp.gt.f32 	%p3464, %f1, %f2727;
	selp.b32 	%r6115, 3, 2, %p3464;
	selp.b32 	%r6116, 0, %r6115, %p3463;
	add.s32 	%r6117, %r9735, 904;
	cvt.rn.f32.s32 	%f2728, %r6117;
	setp.gt.f32 	%p3465, %f1, %f2728;
	and.pred  	%p3466, %p3463, %p3465;
	selp.u32 	%r6118, 1, 0, %p3466;
	add.s32 	%r6119, %r6116, %r6118;
	add.s32 	%r6120, %r9735, 909;
	cvt.rn.f32.s32 	%f2729, %r6120;
	setp.leu.f32 	%p3467, %f1, %f2729;
	add.s32 	%r6121, %r9735, 910;
	cvt.rn.f32.s32 	%f2730, %r6121;
	setp.gt.f32 	%p3468, %f1, %f2730;
	add.s32 	%r6122, %r9735, 908;
	cvt.rn.f32.s32 	%f2731, %r6122;
	setp.gt.f32 	%p3469, %f1, %f2731;
	and.pred  	%p3470, %p3467, %p3469;
	selp.u32 	%r6123, 1, 0, %p3470;
	add.s32 	%r6124, %r9735, 913;
	cvt.rn.f32.s32 	%f2732, %r6124;
	setp.leu.f32 	%p3471, %f1, %f2732;
	add.s32 	%r6125, %r9735, 914;
	cvt.rn.f32.s32 	%f2733, %r6125;
	setp.gt.f32 	%p3472, %f1, %f2733;
	selp.b32 	%r6126, 3, 2, %p3472;
	selp.b32 	%r6127, 0, %r6126, %p3471;
	add.s32 	%r6128, %r9735, 912;
	cvt.rn.f32.s32 	%f2734, %r6128;
	setp.gt.f32 	%p3473, %f1, %f2734;
	and.pred  	%p3474, %p3471, %p3473;
	selp.u32 	%r6129, 1, 0, %p3474;
	add.s32 	%r6130, %r6127, %r6129;
	add.s32 	%r6131, %r9735, 917;
	cvt.rn.f32.s32 	%f2735, %r6131;
	setp.leu.f32 	%p3475, %f1, %f2735;
	add.s32 	%r6132, %r9735, 918;
	cvt.rn.f32.s32 	%f2736, %r6132;
	setp.gt.f32 	%p3476, %f1, %f2736;
	add.s32 	%r6133, %r9735, 916;
	cvt.rn.f32.s32 	%f2737, %r6133;
	setp.gt.f32 	%p3477, %f1, %f2737;
	and.pred  	%p3478, %p3475, %p3477;
	selp.u32 	%r6134, 1, 0, %p3478;
	add.s32 	%r6135, %r9735, 921;
	cvt.rn.f32.s32 	%f2738, %r6135;
	setp.leu.f32 	%p3479, %f1, %f2738;
	add.s32 	%r6136, %r9735, 922;
	cvt.rn.f32.s32 	%f2739, %r6136;
	setp.gt.f32 	%p3480, %f1, %f2739;
	selp.b32 	%r6137, 3, 2, %p3480;
	selp.b32 	%r6138, 0, %r6137, %p3479;
	add.s32 	%r6139, %r9735, 920;
	cvt.rn.f32.s32 	%f2740, %r6139;
	setp.gt.f32 	%p3481, %f1, %f2740;
	and.pred  	%p3482, %p3479, %p3481;
	selp.u32 	%r6140, 1, 0, %p3482;
	add.s32 	%r6141, %r6138, %r6140;
	add.s32 	%r6142, %r9735, 925;
	cvt.rn.f32.s32 	%f2741, %r6142;
	setp.leu.f32 	%p3483, %f1, %f2741;
	add.s32 	%r6143, %r9735, 926;
	cvt.rn.f32.s32 	%f2742, %r6143;
	setp.gt.f32 	%p3484, %f1, %f2742;
	add.s32 	%r6144, %r9735, 924;
	cvt.rn.f32.s32 	%f2743, %r6144;
	setp.gt.f32 	%p3485, %f1, %f2743;
	and.pred  	%p3486, %p3483, %p3485;
	selp.u32 	%r6145, 1, 0, %p3486;
	add.s32 	%r6146, %r9735, 929;
	cvt.rn.f32.s32 	%f2744, %r6146;
	setp.leu.f32 	%p3487, %f1, %f2744;
	add.s32 	%r6147, %r9735, 930;
	cvt.rn.f32.s32 	%f2745, %r6147;
	setp.gt.f32 	%p3488, %f1, %f2745;
	selp.b32 	%r6148, 3, 2, %p3488;
	selp.b32 	%r6149, 0, %r6148, %p3487;
	add.s32 	%r6150, %r9735, 928;
	cvt.rn.f32.s32 	%f2746, %r6150;
	setp.gt.f32 	%p3489, %f1, %f2746;
	and.pred  	%p3490, %p3487, %p3489;
	selp.u32 	%r6151, 1, 0, %p3490;
	add.s32 	%r6152, %r6149, %r6151;
	add.s32 	%r6153, %r9735, 933;
	cvt.rn.f32.s32 	%f2747, %r6153;
	setp.leu.f32 	%p3491, %f1, %f2747;
	add.s32 	%r6154, %r9735, 934;
	cvt.rn.f32.s32 	%f2748, %r6154;
	setp.gt.f32 	%p3492, %f1, %f2748;
	add.s32 	%r6155, %r9735, 932;
	cvt.rn.f32.s32 	%f2749, %r6155;
	setp.gt.f32 	%p3493, %f1, %f2749;
	and.pred  	%p3494, %p3491, %p3493;
	selp.u32 	%r6156, 1, 0, %p3494;
	add.s32 	%r6157, %r9735, 937;
	cvt.rn.f32.s32 	%f2750, %r6157;
	setp.leu.f32 	%p3495, %f1, %f2750;
	add.s32 	%r6158, %r9735, 938;
	cvt.rn.f32.s32 	%f2751, %r6158;
	setp.gt.f32 	%p3496, %f1, %f2751;
	selp.b32 	%r6159, 3, 2, %p3496;
	selp.b32 	%r6160, 0, %r6159, %p3495;
	add.s32 	%r6161, %r9735, 936;
	cvt.rn.f32.s32 	%f2752, %r6161;
	setp.gt.f32 	%p3497, %f1, %f2752;
	and.pred  	%p3498, %p3495, %p3497;
	selp.u32 	%r6162, 1, 0, %p3498;
	add.s32 	%r6163, %r6160, %r6162;
	add.s32 	%r6164, %r9735, 941;
	cvt.rn.f32.s32 	%f2753, %r6164;
	setp.leu.f32 	%p3499, %f1, %f2753;
	add.s32 	%r6165, %r9735, 942;
	cvt.rn.f32.s32 	%f2754, %r6165;
	setp.gt.f32 	%p3500, %f1, %f2754;
	add.s32 	%r6166, %r9735, 940;
	cvt.rn.f32.s32 	%f2755, %r6166;
	setp.gt.f32 	%p3501, %f1, %f2755;
	and.pred  	%p3502, %p3499, %p3501;
	selp.u32 	%r6167, 1, 0, %p3502;
	add.s32 	%r6168, %r9735, 945;
	cvt.rn.f32.s32 	%f2756, %r6168;
	setp.leu.f32 	%p3503, %f1, %f2756;
	add.s32 	%r6169, %r9735, 946;
	cvt.rn.f32.s32 	%f2757, %r6169;
	setp.gt.f32 	%p3504, %f1, %f2757;
	selp.b32 	%r6170, 3, 2, %p3504;
	selp.b32 	%r6171, 0, %r6170, %p3503;
	add.s32 	%r6172, %r9735, 944;
	cvt.rn.f32.s32 	%f2758, %r6172;
	setp.gt.f32 	%p3505, %f1, %f2758;
	and.pred  	%p3506, %p3503, %p3505;
	selp.u32 	%r6173, 1, 0, %p3506;
	add.s32 	%r6174, %r6171, %r6173;
	add.s32 	%r6175, %r9735, 949;
	cvt.rn.f32.s32 	%f2759, %r6175;
	setp.leu.f32 	%p3507, %f1, %f2759;
	add.s32 	%r6176, %r9735, 950;
	cvt.rn.f32.s32 	%f2760, %r6176;
	setp.gt.f32 	%p3508, %f1, %f2760;
	add.s32 	%r6177, %r9735, 948;
	cvt.rn.f32.s32 	%f2761, %r6177;
	setp.gt.f32 	%p3509, %f1, %f2761;
	and.pred  	%p3510, %p3507, %p3509;
	selp.u32 	%r6178, 1, 0, %p3510;
	add.s32 	%r6179, %r9735, 953;
	cvt.rn.f32.s32 	%f2762, %r6179;
	setp.leu.f32 	%p3511, %f1, %f2762;
	add.s32 	%r6180, %r9735, 954;
	cvt.rn.f32.s32 	%f2763, %r6180;
	setp.gt.f32 	%p3512, %f1, %f2763;
	selp.b32 	%r6181, 3, 2, %p3512;
	selp.b32 	%r6182, 0, %r6181, %p3511;
	add.s32 	%r6183, %r9735, 952;
	cvt.rn.f32.s32 	%f2764, %r6183;
	setp.gt.f32 	%p3513, %f1, %f2764;
	and.pred  	%p3514, %p3511, %p3513;
	selp.u32 	%r6184, 1, 0, %p3514;
	add.s32 	%r6185, %r6182, %r6184;
	add.s32 	%r6186, %r9735, 957;
	cvt.rn.f32.s32 	%f2765, %r6186;
	setp.leu.f32 	%p3515, %f1, %f2765;
	add.s32 	%r6187, %r9735, 958;
	cvt.rn.f32.s32 	%f2766, %r6187;
	setp.gt.f32 	%p3516, %f1, %f2766;
	add.s32 	%r6188, %r9735, 956;
	cvt.rn.f32.s32 	%f2767, %r6188;
	setp.gt.f32 	%p3517, %f1, %f2767;
	and.pred  	%p3518, %p3515, %p3517;
	selp.u32 	%r6189, 1, 0, %p3518;
	add.s32 	%r6190, %r9735, 961;
	cvt.rn.f32.s32 	%f2768, %r6190;
	setp.leu.f32 	%p3519, %f1, %f2768;
	add.s32 	%r6191, %r9735, 962;
	cvt.rn.f32.s32 	%f2769, %r6191;
	setp.gt.f32 	%p3520, %f1, %f2769;
	selp.b32 	%r6192, 3, 2, %p3520;
	selp.b32 	%r6193, 0, %r6192, %p3519;
	add.s32 	%r6194, %r9735, 960;
	cvt.rn.f32.s32 	%f2770, %r6194;
	setp.gt.f32 	%p3521, %f1, %f2770;
	and.pred  	%p3522, %p3519, %p3521;
	selp.u32 	%r6195, 1, 0, %p3522;
	add.s32 	%r6196, %r6193, %r6195;
	add.s32 	%r6197, %r9735, 965;
	cvt.rn.f32.s32 	%f2771, %r6197;
	setp.leu.f32 	%p3523, %f1, %f2771;
	add.s32 	%r6198, %r9735, 966;
	cvt.rn.f32.s32 	%f2772, %r6198;
	setp.gt.f32 	%p3524, %f1, %f2772;
	add.s32 	%r6199, %r9735, 964;
	cvt.rn.f32.s32 	%f2773, %r6199;
	setp.gt.f32 	%p3525, %f1, %f2773;
	and.pred  	%p3526, %p3523, %p3525;
	selp.u32 	%r6200, 1, 0, %p3526;
	add.s32 	%r6201, %r9735, 969;
	cvt.rn.f32.s32 	%f2774, %r6201;
	setp.leu.f32 	%p3527, %f1, %f2774;
	add.s32 	%r6202, %r9735, 970;
	cvt.rn.f32.s32 	%f2775, %r6202;
	setp.gt.f32 	%p3528, %f1, %f2775;
	selp.b32 	%r6203, 3, 2, %p3528;
	selp.b32 	%r6204, 0, %r6203, %p3527;
	add.s32 	%r6205, %r9735, 968;
	cvt.rn.f32.s32 	%f2776, %r6205;
	setp.gt.f32 	%p3529, %f1, %f2776;
	and.pred  	%p3530, %p3527, %p3529;
	selp.u32 	%r6206, 1, 0, %p3530;
	add.s32 	%r6207, %r6204, %r6206;
	add.s32 	%r6208, %r9735, 973;
	cvt.rn.f32.s32 	%f2777, %r6208;
	setp.leu.f32 	%p3531, %f1, %f2777;
	add.s32 	%r6209, %r9735, 974;
	cvt.rn.f32.s32 	%f2778, %r6209;
	setp.gt.f32 	%p3532, %f1, %f2778;
	add.s32 	%r6210, %r9735, 972;
	cvt.rn.f32.s32 	%f2779, %r6210;
	setp.gt.f32 	%p3533, %f1, %f2779;
	and.pred  	%p3534, %p3531, %p3533;
	selp.u32 	%r6211, 1, 0, %p3534;
	add.s32 	%r6212, %r9735, 977;
	cvt.rn.f32.s32 	%f2780, %r6212;
	setp.leu.f32 	%p3535, %f1, %f2780;
	add.s32 	%r6213, %r9735, 978;
	cvt.rn.f32.s32 	%f2781, %r6213;
	setp.gt.f32 	%p3536, %f1, %f2781;
	selp.b32 	%r6214, 3, 2, %p3536;
	selp.b32 	%r6215, 0, %r6214, %p3535;
	add.s32 	%r6216, %r9735, 976;
	cvt.rn.f32.s32 	%f2782, %r6216;
	setp.gt.f32 	%p3537, %f1, %f2782;
	and.pred  	%p3538, %p3535, %p3537;
	selp.u32 	%r6217, 1, 0, %p3538;
	add.s32 	%r6218, %r6215, %r6217;
	add.s32 	%r6219, %r9735, 981;
	cvt.rn.f32.s32 	%f2783, %r6219;
	setp.leu.f32 	%p3539, %f1, %f2783;
	add.s32 	%r6220, %r9735, 982;
	cvt.rn.f32.s32 	%f2784, %r6220;
	setp.gt.f32 	%p3540, %f1, %f2784;
	add.s32 	%r6221, %r9735, 980;
	cvt.rn.f32.s32 	%f2785, %r6221;
	setp.gt.f32 	%p3541, %f1, %f2785;
	and.pred  	%p3542, %p3539, %p3541;
	selp.u32 	%r6222, 1, 0, %p3542;
	add.s32 	%r6223, %r9735, 985;
	cvt.rn.f32.s32 	%f2786, %r6223;
	setp.leu.f32 	%p3543, %f1, %f2786;
	add.s32 	%r6224, %r9735, 986;
	cvt.rn.f32.s32 	%f2787, %r6224;
	setp.gt.f32 	%p3544, %f1, %f2787;
	selp.b32 	%r6225, 3, 2, %p3544;
	selp.b32 	%r6226, 0, %r6225, %p3543;
	add.s32 	%r6227, %r9735, 984;
	cvt.rn.f32.s32 	%f2788, %r6227;
	setp.gt.f32 	%p3545, %f1, %f2788;
	and.pred  	%p3546, %p3543, %p3545;
	selp.u32 	%r6228, 1, 0, %p3546;
	add.s32 	%r6229, %r6226, %r6228;
	add.s32 	%r6230, %r9735, 989;
	cvt.rn.f32.s32 	%f2789, %r6230;
	setp.leu.f32 	%p3547, %f1, %f2789;
	add.s32 	%r6231, %r9735, 990;
	cvt.rn.f32.s32 	%f2790, %r6231;
	setp.gt.f32 	%p3548, %f1, %f2790;
	add.s32 	%r6232, %r9735, 988;
	cvt.rn.f32.s32 	%f2791, %r6232;
	setp.gt.f32 	%p3549, %f1, %f2791;
	and.pred  	%p3550, %p3547, %p3549;
	selp.u32 	%r6233, 1, 0, %p3550;
	add.s32 	%r6234, %r9735, 993;
	cvt.rn.f32.s32 	%f2792, %r6234;
	setp.leu.f32 	%p3551, %f1, %f2792;
	add.s32 	%r6235, %r9735, 994;
	cvt.rn.f32.s32 	%f2793, %r6235;
	setp.gt.f32 	%p3552, %f1, %f2793;
	selp.b32 	%r6236, 3, 2, %p3552;
	selp.b32 	%r6237, 0, %r6236, %p3551;
	add.s32 	%r6238, %r9735, 992;
	cvt.rn.f32.s32 	%f2794, %r6238;
	setp.gt.f32 	%p3553, %f1, %f2794;
	and.pred  	%p3554, %p3551, %p3553;
	selp.u32 	%r6239, 1, 0, %p3554;
	add.s32 	%r6240, %r6237, %r6239;
	add.s32 	%r6241, %r9735, 997;
	cvt.rn.f32.s32 	%f2795, %r6241;
	setp.leu.f32 	%p3555, %f1, %f2795;
	add.s32 	%r6242, %r9735, 998;
	cvt.rn.f32.s32 	%f2796, %r6242;
	setp.gt.f32 	%p3556, %f1, %f2796;
	add.s32 	%r6243, %r9735, 996;
	cvt.rn.f32.s32 	%f2797, %r6243;
	setp.gt.f32 	%p3557, %f1, %f2797;
	and.pred  	%p3558, %p3555, %p3557;
	selp.u32 	%r6244, 1, 0, %p3558;
	add.s32 	%r6245, %r9735, 1001;
	cvt.rn.f32.s32 	%f2798, %r6245;
	setp.leu.f32 	%p3559, %f1, %f2798;
	add.s32 	%r6246, %r9735, 1002;
	cvt.rn.f32.s32 	%f2799, %r6246;
	setp.gt.f32 	%p3560, %f1, %f2799;
	selp.b32 	%r6247, 3, 2, %p3560;
	selp.b32 	%r6248, 0, %r6247, %p3559;
	add.s32 	%r6249, %r9735, 1000;
	cvt.rn.f32.s32 	%f2800, %r6249;
	setp.gt.f32 	%p3561, %f1, %f2800;
	and.pred  	%p3562, %p3559, %p3561;
	selp.u32 	%r6250, 1, 0, %p3562;
	add.s32 	%r6251, %r6248, %r6250;
	add.s32 	%r6252, %r9735, 1005;
	cvt.rn.f32.s32 	%f2801, %r6252;
	setp.leu.f32 	%p3563, %f1, %f2801;
	add.s32 	%r6253, %r9735, 1006;
	cvt.rn.f32.s32 	%f2802, %r6253;
	setp.gt.f32 	%p3564, %f1, %f2802;
	add.s32 	%r6254, %r9735, 1004;
	cvt.rn.f32.s32 	%f2803, %r6254;
	setp.gt.f32 	%p3565, %f1, %f2803;
	and.pred  	%p3566, %p3563, %p3565;
	selp.u32 	%r6255, 1, 0, %p3566;
	add.s32 	%r6256, %r9735, 1009;
	cvt.rn.f32.s32 	%f2804, %r6256;
	setp.leu.f32 	%p3567, %f1, %f2804;
	add.s32 	%r6257, %r9735, 1010;
	cvt.rn.f32.s32 	%f2805, %r6257;
	setp.gt.f32 	%p3568, %f1, %f2805;
	selp.b32 	%r6258, 3, 2, %p3568;
	selp.b32 	%r6259, 0, %r6258, %p3567;
	add.s32 	%r6260, %r9735, 1008;
	cvt.rn.f32.s32 	%f2806, %r6260;
	setp.gt.f32 	%p3569, %f1, %f2806;
	and.pred  	%p3570, %p3567, %p3569;
	selp.u32 	%r6261, 1, 0, %p3570;
	add.s32 	%r6262, %r6259, %r6261;
	add.s32 	%r6263, %r9735, 1013;
	cvt.rn.f32.s32 	%f2807, %r6263;
	setp.leu.f32 	%p3571, %f1, %f2807;
	add.s32 	%r6264, %r9735, 1014;
	cvt.rn.f32.s32 	%f2808, %r6264;
	setp.gt.f32 	%p3572, %f1, %f2808;
	add.s32 	%r6265, %r9735, 1012;
	cvt.rn.f32.s32 	%f2809, %r6265;
	setp.gt.f32 	%p3573, %f1, %f2809;
	and.pred  	%p3574, %p3571, %p3573;
	selp.u32 	%r6266, 1, 0, %p3574;
	add.s32 	%r6267, %r9735, 1017;
	cvt.rn.f32.s32 	%f2810, %r6267;
	setp.leu.f32 	%p3575, %f1, %f2810;
	add.s32 	%r6268, %r9735, 1018;
	cvt.rn.f32.s32 	%f2811, %r6268;
	setp.gt.f32 	%p3576, %f1, %f2811;
	selp.b32 	%r6269, 3, 2, %p3576;
	selp.b32 	%r6270, 0, %r6269, %p3575;
	add.s32 	%r6271, %r9735, 1016;
	cvt.rn.f32.s32 	%f2812, %r6271;
	setp.gt.f32 	%p3577, %f1, %f2812;
	and.pred  	%p3578, %p3575, %p3577;
	selp.u32 	%r6272, 1, 0, %p3578;
	add.s32 	%r6273, %r6270, %r6272;
	add.s32 	%r6274, %r9735, 1021;
	cvt.rn.f32.s32 	%f2813, %r6274;
	setp.leu.f32 	%p3579, %f1, %f2813;
	add.s32 	%r6275, %r9735, 1022;
	cvt.rn.f32.s32 	%f2814, %r6275;
	setp.gt.f32 	%p3580, %f1, %f2814;
	add.s32 	%r6276, %r9735, 1020;
	cvt.rn.f32.s32 	%f2815, %r6276;
	setp.gt.f32 	%p3581, %f1, %f2815;
	and.pred  	%p3582, %p3579, %p3581;
	selp.u32 	%r6277, 1, 0, %p3582;
	add.s32 	%r6278, %r9735, 3;
	cvt.rn.f32.s32 	%f2816, %r6278;
	setp.leu.f32 	%p3583, %f1, %f2816;
	selp.b32 	%r6279, 7, 6, %p2564;
	selp.b32 	%r6280, 4, %r6279, %p2563;
	add.s32 	%r6281, %r6280, %r4880;
	selp.b32 	%r6282, %r4876, %r6281, %p3583;
	add.s32 	%r6283, %r9735, 11;
	cvt.rn.f32.s32 	%f2817, %r6283;
	setp.leu.f32 	%p3584, %f1, %f2817;
	selp.b32 	%r6284, 7, 6, %p2572;
	selp.b32 	%r6285, 4, %r6284, %p2571;
	add.s32 	%r6286, %r6285, %r4891;
	selp.b32 	%r6287, %r4887, %r6286, %p3584;
	add.s32 	%r6288, %r9735, 19;
	cvt.rn.f32.s32 	%f2818, %r6288;
	setp.leu.f32 	%p3585, %f1, %f2818;
	selp.b32 	%r6289, 7, 6, %p2580;
	selp.b32 	%r6290, 4, %r6289, %p2579;
	add.s32 	%r6291, %r6290, %r4902;
	selp.b32 	%r6292, %r4898, %r6291, %p3585;
	add.s32 	%r6293, %r9735, 27;
	cvt.rn.f32.s32 	%f2819, %r6293;
	setp.leu.f32 	%p3586, %f1, %f2819;
	selp.b32 	%r6294, 7, 6, %p2588;
	selp.b32 	%r6295, 4, %r6294, %p2587;
	add.s32 	%r6296, %r6295, %r4913;
	selp.b32 	%r6297, %r4909, %r6296, %p3586;
	add.s32 	%r6298, %r9735, 35;
	cvt.rn.f32.s32 	%f2820, %r6298;
	setp.leu.f32 	%p3587, %f1, %f2820;
	selp.b32 	%r6299, 7, 6, %p2596;
	selp.b32 	%r6300, 4, %r6299, %p2595;
	add.s32 	%r6301, %r6300, %r4924;
	selp.b32 	%r6302, %r4920, %r6301, %p3587;
	add.s32 	%r6303, %r9735, 43;
	cvt.rn.f32.s32 	%f2821, %r6303;
	setp.leu.f32 	%p3588, %f1, %f2821;
	selp.b32 	%r6304, 7, 6, %p2604;
	selp.b32 	%r6305, 4, %r6304, %p2603;
	add.s32 	%r6306, %r6305, %r4935;
	selp.b32 	%r6307, %r4931, %r6306, %p3588;
	add.s32 	%r6308, %r9735, 51;
	cvt.rn.f32.s32 	%f2822, %r6308;
	setp.leu.f32 	%p3589, %f1, %f2822;
	selp.b32 	%r6309, 7, 6, %p2612;
	selp.b32 	%r6310, 4, %r6309, %p2611;
	add.s32 	%r6311, %r6310, %r4946;
	selp.b32 	%r6312, %r4942, %r6311, %p3589;
	add.s32 	%r6313, %r9735, 59;
	cvt.rn.f32.s32 	%f2823, %r6313;
	setp.leu.f32 	%p3590, %f1, %f2823;
	selp.b32 	%r6314, 7, 6, %p2620;
	selp.b32 	%r6315, 4, %r6314, %p2619;
	add.s32 	%r6316, %r6315, %r4957;
	selp.b32 	%r6317, %r4953, %r6316, %p3590;
	add.s32 	%r6318, %r9735, 67;
	cvt.rn.f32.s32 	%f2824, %r6318;
	setp.leu.f32 	%p3591, %f1, %f2824;
	selp.b32 	%r6319, 7, 6, %p2628;
	selp.b32 	%r6320, 4, %r6319, %p2627;
	add.s32 	%r6321, %r6320, %r4968;
	selp.b32 	%r6322, %r4964, %r6321, %p3591;
	add.s32 	%r6323, %r9735, 75;
	cvt.rn.f32.s32 	%f2825, %r6323;
	setp.leu.f32 	%p3592, %f1, %f2825;
	selp.b32 	%r6324, 7, 6, %p2636;
	selp.b32 	%r6325, 4, %r6324, %p2635;
	add.s32 	%r6326, %r6325, %r4979;
	selp.b32 	%r6327, %r4975, %r6326, %p3592;
	add.s32 	%r6328, %r9735, 83;
	cvt.rn.f32.s32 	%f2826, %r6328;
	setp.leu.f32 	%p3593, %f1, %f2826;
	selp.b32 	%r6329, 7, 6, %p2644;
	selp.b32 	%r6330, 4, %r6329, %p2643;
	add.s32 	%r6331, %r6330, %r4990;
	selp.b32 	%r6332, %r4986, %r6331, %p3593;
	add.s32 	%r6333, %r9735, 91;
	cvt.rn.f32.s32 	%f2827, %r6333;
	setp.leu.f32 	%p3594, %f1, %f2827;
	selp.b32 	%r6334, 7, 6, %p2652;
	selp.b32 	%r6335, 4, %r6334, %p2651;
	add.s32 	%r6336, %r6335, %r5001;
	selp.b32 	%r6337, %r4997, %r6336, %p3594;
	add.s32 	%r6338, %r9735, 99;
	cvt.rn.f32.s32 	%f2828, %r6338;
	setp.leu.f32 	%p3595, %f1, %f2828;
	selp.b32 	%r6339, 7, 6, %p2660;
	selp.b32 	%r6340, 4, %r6339, %p2659;
	add.s32 	%r6341, %r6340, %r5012;
	selp.b32 	%r6342, %r5008, %r6341, %p3595;
	add.s32 	%r6343, %r9735, 107;
	cvt.rn.f32.s32 	%f2829, %r6343;
	setp.leu.f32 	%p3596, %f1, %f2829;
	selp.b32 	%r6344, 7, 6, %p2668;
	selp.b32 	%r6345, 4, %r6344, %p2667;
	add.s32 	%r6346, %r6345, %r5023;
	selp.b32 	%r6347, %r5019, %r6346, %p3596;
	add.s32 	%r6348, %r9735, 115;
	cvt.rn.f32.s32 	%f2830, %r6348;
	setp.leu.f32 	%p3597, %f1, %f2830;
	selp.b32 	%r6349, 7, 6, %p2676;
	selp.b32 	%r6350, 4, %r6349, %p2675;
	add.s32 	%r6351, %r6350, %r5034;
	selp.b32 	%r6352, %r5030, %r6351, %p3597;
	add.s32 	%r6353, %r9735, 123;
	cvt.rn.f32.s32 	%f2831, %r6353;
	setp.leu.f32 	%p3598, %f1, %f2831;
	selp.b32 	%r6354, 7, 6, %p2684;
	selp.b32 	%r6355, 4, %r6354, %p2683;
	add.s32 	%r6356, %r6355, %r5045;
	selp.b32 	%r6357, %r5041, %r6356, %p3598;
	add.s32 	%r6358, %r9735, 131;
	cvt.rn.f32.s32 	%f2832, %r6358;
	setp.leu.f32 	%p3599, %f1, %f2832;
	selp.b32 	%r6359, 7, 6, %p2692;
	selp.b32 	%r6360, 4, %r6359, %p2691;
	add.s32 	%r6361, %r6360, %r5056;
	selp.b32 	%r6362, %r5052, %r6361, %p3599;
	add.s32 	%r6363, %r9735, 139;
	cvt.rn.f32.s32 	%f2833, %r6363;
	setp.leu.f32 	%p3600, %f1, %f2833;
	selp.b32 	%r6364, 7, 6, %p2700;
	selp.b32 	%r6365, 4, %r6364, %p2699;
	add.s32 	%r6366, %r6365, %r5067;
	selp.b32 	%r6367, %r5063, %r6366, %p3600;
	add.s32 	%r6368, %r9735, 147;
	cvt.rn.f32.s32 	%f2834, %r6368;
	setp.leu.f32 	%p3601, %f1, %f2834;
	selp.b32 	%r6369, 7, 6, %p2708;
	selp.b32 	%r6370, 4, %r6369, %p2707;
	add.s32 	%r6371, %r6370, %r5078;
	selp.b32 	%r6372, %r5074, %r6371, %p3601;
	add.s32 	%r6373, %r9735, 155;
	cvt.rn.f32.s32 	%f2835, %r6373;
	setp.leu.f32 	%p3602, %f1, %f2835;
	selp.b32 	%r6374, 7, 6, %p2716;
	selp.b32 	%r6375, 4, %r6374, %p2715;
	add.s32 	%r6376, %r6375, %r5089;
	selp.b32 	%r6377, %r5085, %r6376, %p3602;
	add.s32 	%r6378, %r9735, 163;
	cvt.rn.f32.s32 	%f2836, %r6378;
	setp.leu.f32 	%p3603, %f1, %f2836;
	selp.b32 	%r6379, 7, 6, %p2724;
	selp.b32 	%r6380, 4, %r6379, %p2723;
	add.s32 	%r6381, %r6380, %r5100;
	selp.b32 	%r6382, %r5096, %r6381, %p3603;
	add.s32 	%r6383, %r9735, 171;
	cvt.rn.f32.s32 	%f2837, %r6383;
	setp.leu.f32 	%p3604, %f1, %f2837;
	selp.b32 	%r6384, 7, 6, %p2732;
	selp.b32 	%r6385, 4, %r6384, %p2731;
	add.s32 	%r6386, %r6385, %r5111;
	selp.b32 	%r6387, %r5107, %r6386, %p3604;
	add.s32 	%r6388, %r9735, 179;
	cvt.rn.f32.s32 	%f2838, %r6388;
	setp.leu.f32 	%p3605, %f1, %f2838;
	selp.b32 	%r6389, 7, 6, %p2740;
	selp.b32 	%r6390, 4, %r6389, %p2739;
	add.s32 	%r6391, %r6390, %r5122;
	selp.b32 	%r6392, %r5118, %r6391, %p3605;
	add.s32 	%r6393, %r9735, 187;
	cvt.rn.f32.s32 	%f2839, %r6393;
	setp.leu.f32 	%p3606, %f1, %f2839;
	selp.b32 	%r6394, 7, 6, %p2748;
	selp.b32 	%r6395, 4, %r6394, %p2747;
	add.s32 	%r6396, %r6395, %r5133;
	selp.b32 	%r6397, %r5129, %r6396, %p3606;
	add.s32 	%r6398, %r9735, 195;
	cvt.rn.f32.s32 	%f2840, %r6398;
	setp.leu.f32 	%p3607, %f1, %f2840;
	selp.b32 	%r6399, 7, 6, %p2756;
	selp.b32 	%r6400, 4, %r6399, %p2755;
	add.s32 	%r6401, %r6400, %r5144;
	selp.b32 	%r6402, %r5140, %r6401, %p3607;
	add.s32 	%r6403, %r9735, 203;
	cvt.rn.f32.s32 	%f2841, %r6403;
	setp.leu.f32 	%p3608, %f1, %f2841;
	selp.b32 	%r6404, 7, 6, %p2764;
	selp.b32 	%r6405, 4, %r6404, %p2763;
	add.s32 	%r6406, %r6405, %r5155;
	selp.b32 	%r6407, %r5151, %r6406, %p3608;
	add.s32 	%r6408, %r9735, 211;
	cvt.rn.f32.s32 	%f2842, %r6408;
	setp.leu.f32 	%p3609, %f1, %f2842;
	selp.b32 	%r6409, 7, 6, %p2772;
	selp.b32 	%r6410, 4, %r6409, %p2771;
	add.s32 	%r6411, %r6410, %r5166;
	selp.b32 	%r6412, %r5162, %r6411, %p3609;
	add.s32 	%r6413, %r9735, 219;
	cvt.rn.f32.s32 	%f2843, %r6413;
	setp.leu.f32 	%p3610, %f1, %f2843;
	selp.b32 	%r6414, 7, 6, %p2780;
	selp.b32 	%r6415, 4, %r6414, %p2779;
	add.s32 	%r6416, %r6415, %r5177;
	selp.b32 	%r6417, %r5173, %r6416, %p3610;
	add.s32 	%r6418, %r9735, 227;
	cvt.rn.f32.s32 	%f2844, %r6418;
	setp.leu.f32 	%p3611, %f1, %f2844;
	selp.b32 	%r6419, 7, 6, %p2788;
	selp.b32 	%r6420, 4, %r6419, %p2787;
	add.s32 	%r6421, %r6420, %r5188;
	selp.b32 	%r6422, %r5184, %r6421, %p3611;
	add.s32 	%r6423, %r9735, 235;
	cvt.rn.f32.s32 	%f2845, %r6423;
	setp.leu.f32 	%p3612, %f1, %f2845;
	selp.b32 	%r6424, 7, 6, %p2796;
	selp.b32 	%r6425, 4, %r6424, %p2795;
	add.s32 	%r6426, %r6425, %r5199;
	selp.b32 	%r6427, %r5195, %r6426, %p3612;
	add.s32 	%r6428, %r9735, 243;
	cvt.rn.f32.s32 	%f2846, %r6428;
	setp.leu.f32 	%p3613, %f1, %f2846;
	selp.b32 	%r6429, 7, 6, %p2804;
	selp.b32 	%r6430, 4, %r6429, %p2803;
	add.s32 	%r6431, %r6430, %r5210;
	selp.b32 	%r6432, %r5206, %r6431, %p3613;
	add.s32 	%r6433, %r9735, 251;
	cvt.rn.f32.s32 	%f2847, %r6433;
	setp.leu.f32 	%p3614, %f1, %f2847;
	selp.b32 	%r6434, 7, 6, %p2812;
	selp.b32 	%r6435, 4, %r6434, %p2811;
	add.s32 	%r6436, %r6435, %r5221;
	selp.b32 	%r6437, %r5217, %r6436, %p3614;
	add.s32 	%r6438, %r9735, 259;
	cvt.rn.f32.s32 	%f2848, %r6438;
	setp.leu.f32 	%p3615, %f1, %f2848;
	selp.b32 	%r6439, 7, 6, %p2820;
	selp.b32 	%r6440, 4, %r6439, %p2819;
	add.s32 	%r6441, %r6440, %r5232;
	selp.b32 	%r6442, %r5228, %r6441, %p3615;
	add.s32 	%r6443, %r9735, 267;
	cvt.rn.f32.s32 	%f2849, %r6443;
	setp.leu.f32 	%p3616, %f1, %f2849;
	selp.b32 	%r6444, 7, 6, %p2828;
	selp.b32 	%r6445, 4, %r6444, %p2827;
	add.s32 	%r6446, %r6445, %r5243;
	selp.b32 	%r6447, %r5239, %r6446, %p3616;
	add.s32 	%r6448, %r9735, 275;
	cvt.rn.f32.s32 	%f2850, %r6448;
	setp.leu.f32 	%p3617, %f1, %f2850;
	selp.b32 	%r6449, 7, 6, %p2836;
	selp.b32 	%r6450, 4, %r6449, %p2835;
	add.s32 	%r6451, %r6450, %r5254;
	selp.b32 	%r6452, %r5250, %r6451, %p3617;
	add.s32 	%r6453, %r9735, 283;
	cvt.rn.f32.s32 	%f2851, %r6453;
	setp.leu.f32 	%p3618, %f1, %f2851;
	selp.b32 	%r6454, 7, 6, %p2844;
	selp.b32 	%r6455, 4, %r6454, %p2843;
	add.s32 	%r6456, %r6455, %r5265;
	selp.b32 	%r6457, %r5261, %r6456, %p3618;
	add.s32 	%r6458, %r9735, 291;
	cvt.rn.f32.s32 	%f2852, %r6458;
	setp.leu.f32 	%p3619, %f1, %f2852;
	selp.b32 	%r6459, 7, 6, %p2852;
	selp.b32 	%r6460, 4, %r6459, %p2851;
	add.s32 	%r6461, %r6460, %r5276;
	selp.b32 	%r6462, %r5272, %r6461, %p3619;
	add.s32 	%r6463, %r9735, 299;
	cvt.rn.f32.s32 	%f2853, %r6463;
	setp.leu.f32 	%p3620, %f1, %f2853;
	selp.b32 	%r6464, 7, 6, %p2860;
	selp.b32 	%r6465, 4, %r6464, %p2859;
	add.s32 	%r6466, %r6465, %r5287;
	selp.b32 	%r6467, %r5283, %r6466, %p3620;
	add.s32 	%r6468, %r9735, 307;
	cvt.rn.f32.s32 	%f2854, %r6468;
	setp.leu.f32 	%p3621, %f1, %f2854;
	selp.b32 	%r6469, 7, 6, %p2868;
	selp.b32 	%r6470, 4, %r6469, %p2867;
	add.s32 	%r6471, %r6470, %r5298;
	selp.b32 	%r6472, %r5294, %r6471, %p3621;
	add.s32 	%r6473, %r9735, 315;
	cvt.rn.f32.s32 	%f2855, %r6473;
	setp.leu.f32 	%p3622, %f1, %f2855;
	selp.b32 	%r6474, 7, 6, %p2876;
	selp.b32 	%r6475, 4, %r6474, %p2875;
	add.s32 	%r6476, %r6475, %r5309;
	selp.b32 	%r6477, %r5305, %r6476, %p3622;
	add.s32 	%r6478, %r9735, 323;
	cvt.rn.f32.s32 	%f2856, %r6478;
	setp.leu.f32 	%p3623, %f1, %f2856;
	selp.b32 	%r6479, 7, 6, %p2884;
	selp.b32 	%r6480, 4, %r6479, %p2883;
	add.s32 	%r6481, %r6480, %r5320;
	selp.b32 	%r6482, %r5316, %r6481, %p3623;
	add.s32 	%r6483, %r9735, 331;
	cvt.rn.f32.s32 	%f2857, %r6483;
	setp.leu.f32 	%p3624, %f1, %f2857;
	selp.b32 	%r6484, 7, 6, %p2892;
	selp.b32 	%r6485, 4, %r6484, %p2891;
	add.s32 	%r6486, %r6485, %r5331;
	selp.b32 	%r6487, %r5327, %r6486, %p3624;
	add.s32 	%r6488, %r9735, 339;
	cvt.rn.f32.s32 	%f2858, %r6488;
	setp.leu.f32 	%p3625, %f1, %f2858;
	selp.b32 	%r6489, 7, 6, %p2900;
	selp.b32 	%r6490, 4, %r6489, %p2899;
	add.s32 	%r6491, %r6490, %r5342;
	selp.b32 	%r6492, %r5338, %r6491, %p3625;
	add.s32 	%r6493, %r9735, 347;
	cvt.rn.f32.s32 	%f2859, %r6493;
	setp.leu.f32 	%p3626, %f1, %f2859;
	selp.b32 	%r6494, 7, 6, %p2908;
	selp.b32 	%r6495, 4, %r6494, %p2907;
	add.s32 	%r6496, %r6495, %r5353;
	selp.b32 	%r6497, %r5349, %r6496, %p3626;
	add.s32 	%r6498, %r9735, 355;
	cvt.rn.f32.s32 	%f2860, %r6498;
	setp.leu.f32 	%p3627, %f1, %f2860;
	selp.b32 	%r6499, 7, 6, %p2916;
	selp.b32 	%r6500, 4, %r6499, %p2915;
	add.s32 	%r6501, %r6500, %r5364;
	selp.b32 	%r6502, %r5360, %r6501, %p3627;
	add.s32 	%r6503, %r9735, 363;
	cvt.rn.f32.s32 	%f2861, %r6503;
	setp.leu.f32 	%p3628, %f1, %f2861;
	selp.b32 	%r6504, 7, 6, %p2924;
	selp.b32 	%r6505, 4, %r6504, %p2923;
	add.s32 	%r6506, %r6505, %r5375;
	selp.b32 	%r6507, %r5371, %r6506, %p3628;
	add.s32 	%r6508, %r9735, 371;
	cvt.rn.f32.s32 	%f2862, %r6508;
	setp.leu.f32 	%p3629, %f1, %f2862;
	selp.b32 	%r6509, 7, 6, %p2932;
	selp.b32 	%r6510, 4, %r6509, %p2931;
	add.s32 	%r6511, %r6510, %r5386;
	selp.b32 	%r6512, %r5382, %r6511, %p3629;
	add.s32 	%r6513, %r9735, 379;
	cvt.rn.f32.s32 	%f2863, %r6513;
	setp.leu.f32 	%p3630, %f1, %f2863;
	selp.b32 	%r6514, 7, 6, %p2940;
	selp.b32 	%r6515, 4, %r6514, %p2939;
	add.s32 	%r6516, %r6515, %r5397;
	selp.b32 	%r6517, %r5393, %r6516, %p3630;
	add.s32 	%r6518, %r9735, 387;
	cvt.rn.f32.s32 	%f2864, %r6518;
	setp.leu.f32 	%p3631, %f1, %f2864;
	selp.b32 	%r6519, 7, 6, %p2948;
	selp.b32 	%r6520, 4, %r6519, %p2947;
	add.s32 	%r6521, %r6520, %r5408;
	selp.b32 	%r6522, %r5404, %r6521, %p3631;
	add.s32 	%r6523, %r9735, 395;
	cvt.rn.f32.s32 	%f2865, %r6523;
	setp.leu.f32 	%p3632, %f1, %f2865;
	selp.b32 	%r6524, 7, 6, %p2956;
	selp.b32 	%r6525, 4, %r6524, %p2955;
	add.s32 	%r6526, %r6525, %r5419;
	selp.b32 	%r6527, %r5415, %r6526, %p3632;
	add.s32 	%r6528, %r9735, 403;
	cvt.rn.f32.s32 	%f2866, %r6528;
	setp.leu.f32 	%p3633, %f1, %f2866;
	selp.b32 	%r6529, 7, 6, %p2964;
	selp.b32 	%r6530, 4, %r6529, %p2963;
	add.s32 	%r6531, %r6530, %r5430;
	selp.b32 	%r6532, %r5426, %r6531, %p3633;
	add.s32 	%r6533, %r9735, 411;
	cvt.rn.f32.s32 	%f2867, %r6533;
	setp.leu.f32 	%p3634, %f1, %f2867;
	selp.b32 	%r6534, 7, 6, %p2972;
	selp.b32 	%r6535, 4, %r6534, %p2971;
	add.s32 	%r6536, %r6535, %r5441;
	selp.b32 	%r6537, %r5437, %r6536, %p3634;
	add.s32 	%r6538, %r9735, 419;
	cvt.rn.f32.s32 	%f2868, %r6538;
	setp.leu.f32 	%p3635, %f1, %f2868;
	selp.b32 	%r6539, 7, 6, %p2980;
	selp.b32 	%r6540, 4, %r6539, %p2979;
	add.s32 	%r6541, %r6540, %r5452;
	selp.b32 	%r6542, %r5448, %r6541, %p3635;
	add.s32 	%r6543, %r9735, 427;
	cvt.rn.f32.s32 	%f2869, %r6543;
	setp.leu.f32 	%p3636, %f1, %f2869;
	selp.b32 	%r6544, 7, 6, %p2988;
	selp.b32 	%r6545, 4, %r6544, %p2987;
	add.s32 	%r6546, %r6545, %r5463;
	selp.b32 	%r6547, %r5459, %r6546, %p3636;
	add.s32 	%r6548, %r9735, 435;
	cvt.rn.f32.s32 	%f2870, %r6548;
	setp.leu.f32 	%p3637, %f1, %f2870;
	selp.b32 	%r6549, 7, 6, %p2996;
	selp.b32 	%r6550, 4, %r6549, %p2995;
	add.s32 	%r6551, %r6550, %r5474;
	selp.b32 	%r6552, %r5470, %r6551, %p3637;
	add.s32 	%r6553, %r9735, 443;
	cvt.rn.f32.s32 	%f2871, %r6553;
	setp.leu.f32 	%p3638, %f1, %f2871;
	selp.b32 	%r6554, 7, 6, %p3004;
	selp.b32 	%r6555, 4, %r6554, %p3003;
	add.s32 	%r6556, %r6555, %r5485;
	selp.b32 	%r6557, %r5481, %r6556, %p3638;
	add.s32 	%r6558, %r9735, 451;
	cvt.rn.f32.s32 	%f2872, %r6558;
	setp.leu.f32 	%p3639, %f1, %f2872;
	selp.b32 	%r6559, 7, 6, %p3012;
	selp.b32 	%r6560, 4, %r6559, %p3011;
	add.s32 	%r6561, %r6560, %r5496;
	selp.b32 	%r6562, %r5492, %r6561, %p3639;
	add.s32 	%r6563, %r9735, 459;
	cvt.rn.f32.s32 	%f2873, %r6563;
	setp.leu.f32 	%p3640, %f1, %f2873;
	selp.b32 	%r6564, 7, 6, %p3020;
	selp.b32 	%r6565, 4, %r6564, %p3019;
	add.s32 	%r6566, %r6565, %r5507;
	selp.b32 	%r6567, %r5503, %r6566, %p3640;
	add.s32 	%r6568, %r9735, 467;
	cvt.rn.f32.s32 	%f2874, %r6568;
	setp.leu.f32 	%p3641, %f1, %f2874;
	selp.b32 	%r6569, 7, 6, %p3028;
	selp.b32 	%r6570, 4, %r6569, %p3027;
	add.s32 	%r6571, %r6570, %r5518;
	selp.b32 	%r6572, %r5514, %r6571, %p3641;
	add.s32 	%r6573, %r9735, 475;
	cvt.rn.f32.s32 	%f2875, %r6573;
	setp.leu.f32 	%p3642, %f1, %f2875;
	selp.b32 	%r6574, 7, 6, %p3036;
	selp.b32 	%r6575, 4, %r6574, %p3035;
	add.s32 	%r6576, %r6575, %r5529;
	selp.b32 	%r6577, %r5525, %r6576, %p3642;
	add.s32 	%r6578, %r9735, 483;
	cvt.rn.f32.s32 	%f2876, %r6578;
	setp.leu.f32 	%p3643, %f1, %f2876;
	selp.b32 	%r6579, 7, 6, %p3044;
	selp.b32 	%r6580, 4, %r6579, %p3043;
	add.s32 	%r6581, %r6580, %r5540;
	selp.b32 	%r6582, %r5536, %r6581, %p3643;
	add.s32 	%r6583, %r9735, 491;
	cvt.rn.f32.s32 	%f2877, %r6583;
	setp.leu.f32 	%p3644, %f1, %f2877;
	selp.b32 	%r6584, 7, 6, %p3052;
	selp.b32 	%r6585, 4, %r6584, %p3051;
	add.s32 	%r6586, %r6585, %r5551;
	selp.b32 	%r6587, %r5547, %r6586, %p3644;
	add.s32 	%r6588, %r9735, 499;
	cvt.rn.f32.s32 	%f2878, %r6588;
	setp.leu.f32 	%p3645, %f1, %f2878;
	selp.b32 	%r6589, 7, 6, %p3060;
	selp.b32 	%r6590, 4, %r6589, %p3059;
	add.s32 	%r6591, %r6590, %r5562;
	selp.b32 	%r6592, %r5558, %r6591, %p3645;
	add.s32 	%r6593, %r9735, 507;
	cvt.rn.f32.s32 	%f2879, %r6593;
	setp.leu.f32 	%p3646, %f1, %f2879;
	selp.b32 	%r6594, 7, 6, %p3068;
	selp.b32 	%r6595, 4, %r6594, %p3067;
	add.s32 	%r6596, %r6595, %r5573;
	selp.b32 	%r6597, %r5569, %r6596, %p3646;
	add.s32 	%r6598, %r9735, 515;
	cvt.rn.f32.s32 	%f2880, %r6598;
	setp.leu.f32 	%p3647, %f1, %f2880;
	selp.b32 	%r6599, 7, 6, %p3076;
	selp.b32 	%r6600, 4, %r6599, %p3075;
	add.s32 	%r6601, %r6600, %r5584;
	selp.b32 	%r6602, %r5580, %r6601, %p3647;
	add.s32 	%r6603, %r9735, 523;
	cvt.rn.f32.s32 	%f2881, %r6603;
	setp.leu.f32 	%p3648, %f1, %f2881;
	selp.b32 	%r6604, 7, 6, %p3084;
	selp.b32 	%r6605, 4, %r6604, %p3083;
	add.s32 	%r6606, %r6605, %r5595;
	selp.b32 	%r6607, %r5591, %r6606, %p3648;
	add.s32 	%r6608, %r9735, 531;
	cvt.rn.f32.s32 	%f2882, %r6608;
	setp.leu.f32 	%p3649, %f1, %f2882;
	selp.b32 	%r6609, 7, 6, %p3092;
	selp.b32 	%r6610, 4, %r6609, %p3091;
	add.s32 	%r6611, %r6610, %r5606;
	selp.b32 	%r6612, %r5602, %r6611, %p3649;
	add.s32 	%r6613, %r9735, 539;
	cvt.rn.f32.s32 	%f2883, %r6613;
	setp.leu.f32 	%p3650, %f1, %f2883;
	selp.b32 	%r6614, 7, 6, %p3100;
	selp.b32 	%r6615, 4, %r6614, %p3099;
	add.s32 	%r6616, %r6615, %r5617;
	selp.b32 	%r6617, %r5613, %r6616, %p3650;
	add.s32 	%r6618, %r9735, 547;
	cvt.rn.f32.s32 	%f2884, %r6618;
	setp.leu.f32 	%p3651, %f1, %f2884;
	selp.b32 	%r6619, 7, 6, %p3108;
	selp.b32 	%r6620, 4, %r6619, %p3107;
	add.s32 	%r6621, %r6620, %r5628;
	selp.b32 	%r6622, %r5624, %r6621, %p3651;
	add.s32 	%r6623, %r9735, 555;
	cvt.rn.f32.s32 	%f2885, %r6623;
	setp.leu.f32 	%p3652, %f1, %f2885;
	selp.b32 	%r6624, 7, 6, %p3116;
	selp.b32 	%r6625, 4, %r6624, %p3115;
	add.s32 	%r6626, %r6625, %r5639;
	selp.b32 	%r6627, %r5635, %r6626, %p3652;
	add.s32 	%r6628, %r9735, 563;
	cvt.rn.f32.s32 	%f2886, %r6628;
	setp.leu.f32 	%p3653, %f1, %f2886;
	selp.b32 	%r6629, 7, 6, %p3124;
	selp.b32 	%r6630, 4, %r6629, %p3123;
	add.s32 	%r6631, %r6630, %r5650;
	selp.b32 	%r6632, %r5646, %r6631, %p3653;
	add.s32 	%r6633, %r9735, 571;
	cvt.rn.f32.s32 	%f2887, %r6633;
	setp.leu.f32 	%p3654, %f1, %f2887;
	selp.b32 	%r6634, 7, 6, %p3132;
	selp.b32 	%r6635, 4, %r6634, %p3131;
	add.s32 	%r6636, %r6635, %r5661;
	selp.b32 	%r6637, %r5657, %r6636, %p3654;
	add.s32 	%r6638, %r9735, 579;
	cvt.rn.f32.s32 	%f2888, %r6638;
	setp.leu.f32 	%p3655, %f1, %f2888;
	selp.b32 	%r6639, 7, 6, %p3140;
	selp.b32 	%r6640, 4, %r6639, %p3139;
	add.s32 	%r6641, %r6640, %r5672;
	selp.b32 	%r6642, %r5668, %r6641, %p3655;
	add.s32 	%r6643, %r9735, 587;
	cvt.rn.f32.s32 	%f2889, %r6643;
	setp.leu.f32 	%p3656, %f1, %f2889;
	selp.b32 	%r6644, 7, 6, %p3148;
	selp.b32 	%r6645, 4, %r6644, %p3147;
	add.s32 	%r6646, %r6645, %r5683;
	selp.b32 	%r6647, %r5679, %r6646, %p3656;
	add.s32 	%r6648, %r9735, 595;
	cvt.rn.f32.s32 	%f2890, %r6648;
	setp.leu.f32 	%p3657, %f1, %f2890;
	selp.b32 	%r6649, 7, 6, %p3156;
	selp.b32 	%r6650, 4, %r6649, %p3155;
	add.s32 	%r6651, %r6650, %r5694;
	selp.b32 	%r6652, %r5690, %r6651, %p3657;
	add.s32 	%r6653, %r9735, 603;
	cvt.rn.f32.s32 	%f2891, %r6653;
	setp.leu.f32 	%p3658, %f1, %f2891;
	selp.b32 	%r6654, 7, 6, %p3164;
	selp.b32 	%r6655, 4, %r6654, %p3163;
	add.s32 	%r6656, %r6655, %r5705;
	selp.b32 	%r6657, %r5701, %r6656, %p3658;
	add.s32 	%r6658, %r9735, 611;
	cvt.rn.f32.s32 	%f2892, %r6658;
	setp.leu.f32 	%p3659, %f1, %f2892;
	selp.b32 	%r6659, 7, 6, %p3172;
	selp.b32 	%r6660, 4, %r6659, %p3171;
	add.s32 	%r6661, %r6660, %r5716;
	selp.b32 	%r6662, %r5712, %r6661, %p3659;
	add.s32 	%r6663, %r9735, 619;
	cvt.rn.f32.s32 	%f2893, %r6663;
	setp.leu.f32 	%p3660, %f1, %f2893;
	selp.b32 	%r6664, 7, 6, %p3180;
	selp.b32 	%r6665, 4, %r6664, %p3179;
	add.s32 	%r6666, %r6665, %r5727;
	selp.b32 	%r6667, %r5723, %r6666, %p3660;
	add.s32 	%r6668, %r9735, 627;
	cvt.rn.f32.s32 	%f2894, %r6668;
	setp.leu.f32 	%p3661, %f1, %f2894;
	selp.b32 	%r6669, 7, 6, %p3188;
	selp.b32 	%r6670, 4, %r6669, %p3187;
	add.s32 	%r6671, %r6670, %r5738;
	selp.b32 	%r6672, %r5734, %r6671, %p3661;
	add.s32 	%r6673, %r9735, 635;
	cvt.rn.f32.s32 	%f2895, %r6673;
	setp.leu.f32 	%p3662, %f1, %f2895;
	selp.b32 	%r6674, 7, 6, %p3196;
	selp.b32 	%r6675, 4, %r6674, %p3195;
	add.s32 	%r6676, %r6675, %r5749;
	selp.b32 	%r6677, %r5745, %r6676, %p3662;
	add.s32 	%r6678, %r9735, 643;
	cvt.rn.f32.s32 	%f2896, %r6678;
	setp.leu.f32 	%p3663, %f1, %f2896;
	selp.b32 	%r6679, 7, 6, %p3204;
	selp.b32 	%r6680, 4, %r6679, %p3203;
	add.s32 	%r6681, %r6680, %r5760;
	selp.b32 	%r6682, %r5756, %r6681, %p3663;
	add.s32 	%r6683, %r9735, 651;
	cvt.rn.f32.s32 	%f2897, %r6683;
	setp.leu.f32 	%p3664, %f1, %f2897;
	selp.b32 	%r6684, 7, 6, %p3212;
	selp.b32 	%r6685, 4, %r6684, %p3211;
	add.s32 	%r6686, %r6685, %r5771;
	selp.b32 	%r6687, %r5767, %r6686, %p3664;
	add.s32 	%r6688, %r9735, 659;
	cvt.rn.f32.s32 	%f2898, %r6688;
	setp.leu.f32 	%p3665, %f1, %f2898;
	selp.b32 	%r6689, 7, 6, %p3220;
	selp.b32 	%r6690, 4, %r6689, %p3219;
	add.s32 	%r6691, %r6690, %r5782;
	selp.b32 	%r6692, %r5778, %r6691, %p3665;
	add.s32 	%r6693, %r9735, 667;
	cvt.rn.f32.s32 	%f2899, %r6693;
	setp.leu.f32 	%p3666, %f1, %f2899;
	selp.b32 	%r6694, 7, 6, %p3228;
	selp.b32 	%r6695, 4, %r6694, %p3227;
	add.s32 	%r6696, %r6695, %r5793;
	selp.b32 	%r6697, %r5789, %r6696, %p3666;
	add.s32 	%r6698, %r9735, 675;
	cvt.rn.f32.s32 	%f2900, %r6698;
	setp.leu.f32 	%p3667, %f1, %f2900;
	selp.b32 	%r6699, 7, 6, %p3236;
	selp.b32 	%r6700, 4, %r6699, %p3235;
	add.s32 	%r6701, %r6700, %r5804;
	selp.b32 	%r6702, %r5800, %r6701, %p3667;
	add.s32 	%r6703, %r9735, 683;
	cvt.rn.f32.s32 	%f2901, %r6703;
	setp.leu.f32 	%p3668, %f1, %f2901;
	selp.b32 	%r6704, 7, 6, %p3244;
	selp.b32 	%r6705, 4, %r6704, %p3243;
	add.s32 	%r6706, %r6705, %r5815;
	selp.b32 	%r6707, %r5811, %r6706, %p3668;
	add.s32 	%r6708, %r9735, 691;
	cvt.rn.f32.s32 	%f2902, %r6708;
	setp.leu.f32 	%p3669, %f1, %f2902;
	selp.b32 	%r6709, 7, 6, %p3252;
	selp.b32 	%r6710, 4, %r6709, %p3251;
	add.s32 	%r6711, %r6710, %r5826;
	selp.b32 	%r6712, %r5822, %r6711, %p3669;
	add.s32 	%r6713, %r9735, 699;
	cvt.rn.f32.s32 	%f2903, %r6713;
	setp.leu.f32 	%p3670, %f1, %f2903;
	selp.b32 	%r6714, 7, 6, %p3260;
	selp.b32 	%r6715, 4, %r6714, %p3259;
	add.s32 	%r6716, %r6715, %r5837;
	selp.b32 	%r6717, %r5833, %r6716, %p3670;
	add.s32 	%r6718, %r9735, 707;
	cvt.rn.f32.s32 	%f2904, %r6718;
	setp.leu.f32 	%p3671, %f1, %f2904;
	selp.b32 	%r6719, 7, 6, %p3268;
	selp.b32 	%r6720, 4, %r6719, %p3267;
	add.s32 	%r6721, %r6720, %r5848;
	selp.b32 	%r6722, %r5844, %r6721, %p3671;
	add.s32 	%r6723, %r9735, 715;
	cvt.rn.f32.s32 	%f2905, %r6723;
	setp.leu.f32 	%p3672, %f1, %f2905;
	selp.b32 	%r6724, 7, 6, %p3276;
	selp.b32 	%r6725, 4, %r6724, %p3275;
	add.s32 	%r6726, %r6725, %r5859;
	selp.b32 	%r6727, %r5855, %r6726, %p3672;
	add.s32 	%r6728, %r9735, 723;
	cvt.rn.f32.s32 	%f2906, %r6728;
	setp.leu.f32 	%p3673, %f1, %f2906;
	selp.b32 	%r6729, 7, 6, %p3284;
	selp.b32 	%r6730, 4, %r6729, %p3283;
	add.s32 	%r6731, %r6730, %r5870;
	selp.b32 	%r6732, %r5866, %r6731, %p3673;
	add.s32 	%r6733, %r9735, 731;
	cvt.rn.f32.s32 	%f2907, %r6733;
	setp.leu.f32 	%p3674, %f1, %f2907;
	selp.b32 	%r6734, 7, 6, %p3292;
	selp.b32 	%r6735, 4, %r6734, %p3291;
	add.s32 	%r6736, %r6735, %r5881;
	selp.b32 	%r6737, %r5877, %r6736, %p3674;
	add.s32 	%r6738, %r9735, 739;
	cvt.rn.f32.s32 	%f2908, %r6738;
	setp.leu.f32 	%p3675, %f1, %f2908;
	selp.b32 	%r6739, 7, 6, %p3300;
	selp.b32 	%r6740, 4, %r6739, %p3299;
	add.s32 	%r6741, %r6740, %r5892;
	selp.b32 	%r6742, %r5888, %r6741, %p3675;
	add.s32 	%r6743, %r9735, 747;
	cvt.rn.f32.s32 	%f2909, %r6743;
	setp.leu.f32 	%p3676, %f1, %f2909;
	selp.b32 	%r6744, 7, 6, %p3308;
	selp.b32 	%r6745, 4, %r6744, %p3307;
	add.s32 	%r6746, %r6745, %r5903;
	selp.b32 	%r6747, %r5899, %r6746, %p3676;
	add.s32 	%r6748, %r9735, 755;
	cvt.rn.f32.s32 	%f2910, %r6748;
	setp.leu.f32 	%p3677, %f1, %f2910;
	selp.b32 	%r6749, 7, 6, %p3316;
	selp.b32 	%r6750, 4, %r6749, %p3315;
	add.s32 	%r6751, %r6750, %r5914;
	selp.b32 	%r6752, %r5910, %r6751, %p3677;
	add.s32 	%r6753, %r9735, 763;
	cvt.rn.f32.s32 	%f2911, %r6753;
	setp.leu.f32 	%p3678, %f1, %f2911;
	selp.b32 	%r6754, 7, 6, %p3324;
	selp.b32 	%r6755, 4, %r6754, %p3323;
	add.s32 	%r6756, %r6755, %r5925;
	selp.b32 	%r6757, %r5921, %r6756, %p3678;
	add.s32 	%r6758, %r9735, 771;
	cvt.rn.f32.s32 	%f2912, %r6758;
	setp.leu.f32 	%p3679, %f1, %f2912;
	selp.b32 	%r6759, 7, 6, %p3332;
	selp.b32 	%r6760, 4, %r6759, %p3331;
	add.s32 	%r6761, %r6760, %r5936;
	selp.b32 	%r6762, %r5932, %r6761, %p3679;
	add.s32 	%r6763, %r9735, 779;
	cvt.rn.f32.s32 	%f2913, %r6763;
	setp.leu.f32 	%p3680, %f1, %f2913;
	selp.b32 	%r6764, 7, 6, %p3340;
	selp.b32 	%r6765, 4, %r6764, %p3339;
	add.s32 	%r6766, %r6765, %r5947;
	selp.b32 	%r6767, %r5943, %r6766, %p3680;
	add.s32 	%r6768, %r9735, 787;
	cvt.rn.f32.s32 	%f2914, %r6768;
	setp.leu.f32 	%p3681, %f1, %f2914;
	selp.b32 	%r6769, 7, 6, %p3348;
	selp.b32 	%r6770, 4, %r6769, %p3347;
	add.s32 	%r6771, %r6770, %r5958;
	selp.b32 	%r6772, %r5954, %r6771, %p3681;
	add.s32 	%r6773, %r9735, 795;
	cvt.rn.f32.s32 	%f2915, %r6773;
	setp.leu.f32 	%p3682, %f1, %f2915;
	selp.b32 	%r6774, 7, 6, %p3356;
	selp.b32 	%r6775, 4, %r6774, %p3355;
	add.s32 	%r6776, %r6775, %r5969;
	selp.b32 	%r6777, %r5965, %r6776, %p3682;
	add.s32 	%r6778, %r9735, 803;
	cvt.rn.f32.s32 	%f2916, %r6778;
	setp.leu.f32 	%p3683, %f1, %f2916;
	selp.b32 	%r6779, 7, 6, %p3364;
	selp.b32 	%r6780, 4, %r6779, %p3363;
	add.s32 	%r6781, %r6780, %r5980;
	selp.b32 	%r6782, %r5976, %r6781, %p3683;
	add.s32 	%r6783, %r9735, 811;
	cvt.rn.f32.s32 	%f2917, %r6783;
	setp.leu.f32 	%p3684, %f1, %f2917;
	selp.b32 	%r6784, 7, 6, %p3372;
	selp.b32 	%r6785, 4, %r6784, %p3371;
	add.s32 	%r6786, %r6785, %r5991;
	selp.b32 	%r6787, %r5987, %r6786, %p3684;
	add.s32 	%r6788, %r9735, 819;
	cvt.rn.f32.s32 	%f2918, %r6788;
	setp.leu.f32 	%p3685, %f1, %f2918;
	selp.b32 	%r6789, 7, 6, %p3380;
	selp.b32 	%r6790, 4, %r6789, %p3379;
	add.s32 	%r6791, %r6790, %r6002;
	selp.b32 	%r6792, %r5998, %r6791, %p3685;
	add.s32 	%r6793, %r9735, 827;
	cvt.rn.f32.s32 	%f2919, %r6793;
	setp.leu.f32 	%p3686, %f1, %f2919;
	selp.b32 	%r6794, 7, 6, %p3388;
	selp.b32 	%r6795, 4, %r6794, %p3387;
	add.s32 	%r6796, %r6795, %r6013;
	selp.b32 	%r6797, %r6009, %r6796, %p3686;
	add.s32 	%r6798, %r9735, 835;
	cvt.rn.f32.s32 	%f2920, %r6798;
	setp.leu.f32 	%p3687, %f1, %f2920;
	selp.b32 	%r6799, 7, 6, %p3396;
	selp.b32 	%r6800, 4, %r6799, %p3395;
	add.s32 	%r6801, %r6800, %r6024;
	selp.b32 	%r6802, %r6020, %r6801, %p3687;
	add.s32 	%r6803, %r9735, 843;
	cvt.rn.f32.s32 	%f2921, %r6803;
	setp.leu.f32 	%p3688, %f1, %f2921;
	selp.b32 	%r6804, 7, 6, %p3404;
	selp.b32 	%r6805, 4, %r6804, %p3403;
	add.s32 	%r6806, %r6805, %r6035;
	selp.b32 	%r6807, %r6031, %r6806, %p3688;
	add.s32 	%r6808, %r9735, 851;
	cvt.rn.f32.s32 	%f2922, %r6808;
	setp.leu.f32 	%p3689, %f1, %f2922;
	selp.b32 	%r6809, 7, 6, %p3412;
	selp.b32 	%r6810, 4, %r6809, %p3411;
	add.s32 	%r6811, %r6810, %r6046;
	selp.b32 	%r6812, %r6042, %r6811, %p3689;
	add.s32 	%r6813, %r9735, 859;
	cvt.rn.f32.s32 	%f2923, %r6813;
	setp.leu.f32 	%p3690, %f1, %f2923;
	selp.b32 	%r6814, 7, 6, %p3420;
	selp.b32 	%r6815, 4, %r6814, %p3419;
	add.s32 	%r6816, %r6815, %r6057;
	selp.b32 	%r6817, %r6053, %r6816, %p3690;
	add.s32 	%r6818, %r9735, 867;
	cvt.rn.f32.s32 	%f2924, %r6818;
	setp.leu.f32 	%p3691, %f1, %f2924;
	selp.b32 	%r6819, 7, 6, %p3428;
	selp.b32 	%r6820, 4, %r6819, %p3427;
	add.s32 	%r6821, %r6820, %r6068;
	selp.b32 	%r6822, %r6064, %r6821, %p3691;
	add.s32 	%r6823, %r9735, 875;
	cvt.rn.f32.s32 	%f2925, %r6823;
	setp.leu.f32 	%p3692, %f1, %f2925;
	selp.b32 	%r6824, 7, 6, %p3436;
	selp.b32 	%r6825, 4, %r6824, %p3435;
	add.s32 	%r6826, %r6825, %r6079;
	selp.b32 	%r6827, %r6075, %r6826, %p3692;
	add.s32 	%r6828, %r9735, 883;
	cvt.rn.f32.s32 	%f2926, %r6828;
	setp.leu.f32 	%p3693, %f1, %f2926;
	selp.b32 	%r6829, 7, 6, %p3444;
	selp.b32 	%r6830, 4, %r6829, %p3443;
	add.s32 	%r6831, %r6830, %r6090;
	selp.b32 	%r6832, %r6086, %r6831, %p3693;
	add.s32 	%r6833, %r9735, 891;
	cvt.rn.f32.s32 	%f2927, %r6833;
	setp.leu.f32 	%p3694, %f1, %f2927;
	selp.b32 	%r6834, 7, 6, %p3452;
	selp.b32 	%r6835, 4, %r6834, %p3451;
	add.s32 	%r6836, %r6835, %r6101;
	selp.b32 	%r6837, %r6097, %r6836, %p3694;
	add.s32 	%r6838, %r9735, 899;
	cvt.rn.f32.s32 	%f2928, %r6838;
	setp.leu.f32 	%p3695, %f1, %f2928;
	selp.b32 	%r6839, 7, 6, %p3460;
	selp.b32 	%r6840, 4, %r6839, %p3459;
	add.s32 	%r6841, %r6840, %r6112;
	selp.b32 	%r6842, %r6108, %r6841, %p3695;
	add.s32 	%r6843, %r9735, 907;
	cvt.rn.f32.s32 	%f2929, %r6843;
	setp.leu.f32 	%p3696, %f1, %f2929;
	selp.b32 	%r6844, 7, 6, %p3468;
	selp.b32 	%r6845, 4, %r6844, %p3467;
	add.s32 	%r6846, %r6845, %r6123;
	selp.b32 	%r6847, %r6119, %r6846, %p3696;
	add.s32 	%r6848, %r9735, 915;
	cvt.rn.f32.s32 	%f2930, %r6848;
	setp.leu.f32 	%p3697, %f1, %f2930;
	selp.b32 	%r6849, 7, 6, %p3476;
	selp.b32 	%r6850, 4, %r6849, %p3475;
	add.s32 	%r6851, %r6850, %r6134;
	selp.b32 	%r6852, %r6130, %r6851, %p3697;
	add.s32 	%r6853, %r9735, 923;
	cvt.rn.f32.s32 	%f2931, %r6853;
	setp.leu.f32 	%p3698, %f1, %f2931;
	selp.b32 	%r6854, 7, 6, %p3484;
	selp.b32 	%r6855, 4, %r6854, %p3483;
	add.s32 	%r6856, %r6855, %r6145;
	selp.b32 	%r6857, %r6141, %r6856, %p3698;
	add.s32 	%r6858, %r9735, 931;
	cvt.rn.f32.s32 	%f2932, %r6858;
	setp.leu.f32 	%p3699, %f1, %f2932;
	selp.b32 	%r6859, 7, 6, %p3492;
	selp.b32 	%r6860, 4, %r6859, %p3491;
	add.s32 	%r6861, %r6860, %r6156;
	selp.b32 	%r6862, %r6152, %r6861, %p3699;
	add.s32 	%r6863, %r9735, 939;
	cvt.rn.f32.s32 	%f2933, %r6863;
	setp.leu.f32 	%p3700, %f1, %f2933;
	selp.b32 	%r6864, 7, 6, %p3500;
	selp.b32 	%r6865, 4, %r6864, %p3499;
	add.s32 	%r6866, %r6865, %r6167;
	selp.b32 	%r6867, %r6163, %r6866, %p3700;
	add.s32 	%r6868, %r9735, 947;
	cvt.rn.f32.s32 	%f2934, %r6868;
	setp.leu.f32 	%p3701, %f1, %f2934;
	selp.b32 	%r6869, 7, 6, %p3508;
	selp.b32 	%r6870, 4, %r6869, %p3507;
	add.s32 	%r6871, %r6870, %r6178;
	selp.b32 	%r6872, %r6174, %r6871, %p3701;
	add.s32 	%r6873, %r9735, 955;
	cvt.rn.f32.s32 	%f2935, %r6873;
	setp.leu.f32 	%p3702, %f1, %f2935;
	selp.b32 	%r6874, 7, 6, %p3516;
	selp.b32 	%r6875, 4, %r6874, %p3515;
	add.s32 	%r6876, %r6875, %r6189;
	selp.b32 	%r6877, %r6185, %r6876, %p3702;
	add.s32 	%r6878, %r9735, 963;
	cvt.rn.f32.s32 	%f2936, %r6878;
	setp.leu.f32 	%p3703, %f1, %f2936;
	selp.b32 	%r6879, 7, 6, %p3524;
	selp.b32 	%r6880, 4, %r6879, %p3523;
	add.s32 	%r6881, %r6880, %r6200;
	selp.b32 	%r6882, %r6196, %r6881, %p3703;
	add.s32 	%r6883, %r9735, 971;
	cvt.rn.f32.s32 	%f2937, %r6883;
	setp.leu.f32 	%p3704, %f1, %f2937;
	selp.b32 	%r6884, 7, 6, %p3532;
	selp.b32 	%r6885, 4, %r6884, %p3531;
	add.s32 	%r6886, %r6885, %r6211;
	selp.b32 	%r6887, %r6207, %r6886, %p3704;
	add.s32 	%r6888, %r9735, 979;
	cvt.rn.f32.s32 	%f2938, %r6888;
	setp.leu.f32 	%p3705, %f1, %f2938;
	selp.b32 	%r6889, 7, 6, %p3540;
	selp.b32 	%r6890, 4, %r6889, %p3539;
	add.s32 	%r6891, %r6890, %r6222;
	selp.b32 	%r6892, %r6218, %r6891, %p3705;
	add.s32 	%r6893, %r9735, 987;
	cvt.rn.f32.s32 	%f2939, %r6893;
	setp.leu.f32 	%p3706, %f1, %f2939;
	selp.b32 	%r6894, 7, 6, %p3548;
	selp.b32 	%r6895, 4, %r6894, %p3547;
	add.s32 	%r6896, %r6895, %r6233;
	selp.b32 	%r6897, %r6229, %r6896, %p3706;
	add.s32 	%r6898, %r9735, 995;
	cvt.rn.f32.s32 	%f2940, %r6898;
	setp.leu.f32 	%p3707, %f1, %f2940;
	selp.b32 	%r6899, 7, 6, %p3556;
	selp.b32 	%r6900, 4, %r6899, %p3555;
	add.s32 	%r6901, %r6900, %r6244;
	selp.b32 	%r6902, %r6240, %r6901, %p3707;
	add.s32 	%r6903, %r9735, 1003;
	cvt.rn.f32.s32 	%f2941, %r6903;
	setp.leu.f32 	%p3708, %f1, %f2941;
	selp.b32 	%r6904, 7, 6, %p3564;
	selp.b32 	%r6905, 4, %r6904, %p3563;
	add.s32 	%r6906, %r6905, %r6255;
	selp.b32 	%r6907, %r6251, %r6906, %p3708;
	add.s32 	%r6908, %r9735, 1011;
	cvt.rn.f32.s32 	%f2942, %r6908;
	setp.leu.f32 	%p3709, %f1, %f2942;
	selp.b32 	%r6909, 7, 6, %p3572;
	selp.b32 	%r6910, 4, %r6909, %p3571;
	add.s32 	%r6911, %r6910, %r6266;
	selp.b32 	%r6912, %r6262, %r6911, %p3709;
	add.s32 	%r6913, %r9735, 1019;
	cvt.rn.f32.s32 	%f2943, %r6913;
	setp.leu.f32 	%p3710, %f1, %f2943;
	selp.b32 	%r6914, 7, 6, %p3580;
	selp.b32 	%r6915, 4, %r6914, %p3579;
	add.s32 	%r6916, %r6915, %r6277;
	selp.b32 	%r6917, %r6273, %r6916, %p3710;
	add.s32 	%r6918, %r9735, 7;
	cvt.rn.f32.s32 	%f2944, %r6918;
	setp.leu.f32 	%p3711, %f1, %f2944;
	add.s32 	%r6919, %r6287, 8;
	selp.b32 	%r6920, %r6282, %r6919, %p3711;
	add.s32 	%r6921, %r9735, 23;
	cvt.rn.f32.s32 	%f2945, %r6921;
	setp.leu.f32 	%p3712, %f1, %f2945;
	add.s32 	%r6922, %r6297, 8;
	selp.b32 	%r6923, %r6292, %r6922, %p3712;
	add.s32 	%r6924, %r9735, 39;
	cvt.rn.f32.s32 	%f2946, %r6924;
	setp.leu.f32 	%p3713, %f1, %f2946;
	add.s32 	%r6925, %r6307, 8;
	selp.b32 	%r6926, %r6302, %r6925, %p3713;
	add.s32 	%r6927, %r9735, 55;
	cvt.rn.f32.s32 	%f2947, %r6927;
	setp.leu.f32 	%p3714, %f1, %f2947;
	add.s32 	%r6928, %r6317, 8;
	selp.b32 	%r6929, %r6312, %r6928, %p3714;
	add.s32 	%r6930, %r9735, 71;
	cvt.rn.f32.s32 	%f2948, %r6930;
	setp.leu.f32 	%p3715, %f1, %f2948;
	add.s32 	%r6931, %r6327, 8;
	selp.b32 	%r6932, %r6322, %r6931, %p3715;
	add.s32 	%r6933, %r9735, 87;
	cvt.rn.f32.s32 	%f2949, %r6933;
	setp.leu.f32 	%p3716, %f1, %f2949;
	add.s32 	%r6934, %r6337, 8;
	selp.b32 	%r6935, %r6332, %r6934, %p3716;
	add.s32 	%r6936, %r9735, 103;
	cvt.rn.f32.s32 	%f2950, %r6936;
	setp.leu.f32 	%p3717, %f1, %f2950;
	add.s32 	%r6937, %r6347, 8;
	selp.b32 	%r6938, %r6342, %r6937, %p3717;
	add.s32 	%r6939, %r9735, 119;
	cvt.rn.f32.s32 	%f2951, %r6939;
	setp.leu.f32 	%p3718, %f1, %f2951;
	add.s32 	%r6940, %r6357, 8;
	selp.b32 	%r6941, %r6352, %r6940, %p3718;
	add.s32 	%r6942, %r9735, 135;
	cvt.rn.f32.s32 	%f2952, %r6942;
	setp.leu.f32 	%p3719, %f1, %f2952;
	add.s32 	%r6943, %r6367, 8;
	selp.b32 	%r6944, %r6362, %r6943, %p3719;
	add.s32 	%r6945, %r9735, 151;
	cvt.rn.f32.s32 	%f2953, %r6945;
	setp.leu.f32 	%p3720, %f1, %f2953;
	add.s32 	%r6946, %r6377, 8;
	selp.b32 	%r6947, %r6372, %r6946, %p3720;
	add.s32 	%r6948, %r9735, 167;
	cvt.rn.f32.s32 	%f2954, %r6948;
	setp.leu.f32 	%p3721, %f1, %f2954;
	add.s32 	%r6949, %r6387, 8;
	selp.b32 	%r6950, %r6382, %r6949, %p3721;
	add.s32 	%r6951, %r9735, 183;
	cvt.rn.f32.s32 	%f2955, %r6951;
	setp.leu.f32 	%p3722, %f1, %f2955;
	add.s32 	%r6952, %r6397, 8;
	selp.b32 	%r6953, %r6392, %r6952, %p3722;
	add.s32 	%r6954, %r9735, 199;
	cvt.rn.f32.s32 	%f2956, %r6954;
	setp.leu.f32 	%p3723, %f1, %f2956;
	add.s32 	%r6955, %r6407, 8;
	selp.b32 	%r6956, %r6402, %r6955, %p3723;
	add.s32 	%r6957, %r9735, 215;
	cvt.rn.f32.s32 	%f2957, %r6957;
	setp.leu.f32 	%p3724, %f1, %f2957;
	add.s32 	%r6958, %r6417, 8;
	selp.b32 	%r6959, %r6412, %r6958, %p3724;
	add.s32 	%r6960, %r9735, 231;
	cvt.rn.f32.s32 	%f2958, %r6960;
	setp.leu.f32 	%p3725, %f1, %f2958;
	add.s32 	%r6961, %r6427, 8;
	selp.b32 	%r6962, %r6422, %r6961, %p3725;
	add.s32 	%r6963, %r9735, 247;
	cvt.rn.f32.s32 	%f2959, %r6963;
	setp.leu.f32 	%p3726, %f1, %f2959;
	add.s32 	%r6964, %r6437, 8;
	selp.b32 	%r6965, %r6432, %r6964, %p3726;
	add.s32 	%r6966, %r9735, 263;
	cvt.rn.f32.s32 	%f2960, %r6966;
	setp.leu.f32 	%p3727, %f1, %f2960;
	add.s32 	%r6967, %r6447, 8;
	selp.b32 	%r6968, %r6442, %r6967, %p3727;
	add.s32 	%r6969, %r9735, 279;
	cvt.rn.f32.s32 	%f2961, %r6969;
	setp.leu.f32 	%p3728, %f1, %f2961;
	add.s32 	%r6970, %r6457, 8;
	selp.b32 	%r6971, %r6452, %r6970, %p3728;
	add.s32 	%r6972, %r9735, 295;
	cvt.rn.f32.s32 	%f2962, %r6972;
	setp.leu.f32 	%p3729, %f1, %f2962;
	add.s32 	%r6973, %r6467, 8;
	selp.b32 	%r6974, %r6462, %r6973, %p3729;
	add.s32 	%r6975, %r9735, 311;
	cvt.rn.f32.s32 	%f2963, %r6975;
	setp.leu.f32 	%p3730, %f1, %f2963;
	add.s32 	%r6976, %r6477, 8;
	selp.b32 	%r6977, %r6472, %r6976, %p3730;
	add.s32 	%r6978, %r9735, 327;
	cvt.rn.f32.s32 	%f2964, %r6978;
	setp.leu.f32 	%p3731, %f1, %f2964;
	add.s32 	%r6979, %r6487, 8;
	selp.b32 	%r6980, %r6482, %r6979, %p3731;
	add.s32 	%r6981, %r9735, 343;
	cvt.rn.f32.s32 	%f2965, %r6981;
	setp.leu.f32 	%p3732, %f1, %f2965;
	add.s32 	%r6982, %r6497, 8;
	selp.b32 	%r6983, %r6492, %r6982, %p3732;
	add.s32 	%r6984, %r9735, 359;
	cvt.rn.f32.s32 	%f2966, %r6984;
	setp.leu.f32 	%p3733, %f1, %f2966;
	add.s32 	%r6985, %r6507, 8;
	selp.b32 	%r6986, %r6502, %r6985, %p3733;
	add.s32 	%r6987, %r9735, 375;
	cvt.rn.f32.s32 	%f2967, %r6987;
	setp.leu.f32 	%p3734, %f1, %f2967;
	add.s32 	%r6988, %r6517, 8;
	selp.b32 	%r6989, %r6512, %r6988, %p3734;
	add.s32 	%r6990, %r9735, 391;
	cvt.rn.f32.s32 	%f2968, %r6990;
	setp.leu.f32 	%p3735, %f1, %f2968;
	add.s32 	%r6991, %r6527, 8;
	selp.b32 	%r6992, %r6522, %r6991, %p3735;
	add.s32 	%r6993, %r9735, 407;
	cvt.rn.f32.s32 	%f2969, %r6993;
	setp.leu.f32 	%p3736, %f1, %f2969;
	add.s32 	%r6994, %r6537, 8;
	selp.b32 	%r6995, %r6532, %r6994, %p3736;
	add.s32 	%r6996, %r9735, 423;
	cvt.rn.f32.s32 	%f2970, %r6996;
	setp.leu.f32 	%p3737, %f1, %f2970;
	add.s32 	%r6997, %r6547, 8;
	selp.b32 	%r6998, %r6542, %r6997, %p3737;
	add.s32 	%r6999, %r9735, 439;
	cvt.rn.f32.s32 	%f2971, %r6999;
	setp.leu.f32 	%p3738, %f1, %f2971;
	add.s32 	%r7000, %r6557, 8;
	selp.b32 	%r7001, %r6552, %r7000, %p3738;
	add.s32 	%r7002, %r9735, 455;
	cvt.rn.f32.s32 	%f2972, %r7002;
	setp.leu.f32 	%p3739, %f1, %f2972;
	add.s32 	%r7003, %r6567, 8;
	selp.b32 	%r7004, %r6562, %r7003, %p3739;
	add.s32 	%r7005, %r9735, 471;
	cvt.rn.f32.s32 	%f2973, %r7005;
	setp.leu.f32 	%p3740, %f1, %f2973;
	add.s32 	%r7006, %r6577, 8;
	selp.b32 	%r7007, %r6572, %r7006, %p3740;
	add.s32 	%r7008, %r9735, 487;
	cvt.rn.f32.s32 	%f2974, %r7008;
	setp.leu.f32 	%p3741, %f1, %f2974;
	add.s32 	%r7009, %r6587, 8;
	selp.b32 	%r7010, %r6582, %r7009, %p3741;
	add.s32 	%r7011, %r9735, 503;
	cvt.rn.f32.s32 	%f2975, %r7011;
	setp.leu.f32 	%p3742, %f1, %f2975;
	add.s32 	%r7012, %r6597, 8;
	selp.b32 	%r7013, %r6592, %r7012, %p3742;
	add.s32 	%r7014, %r9735, 519;
	cvt.rn.f32.s32 	%f2976, %r7014;
	setp.leu.f32 	%p3743, %f1, %f2976;
	add.s32 	%r7015, %r6607, 8;
	selp.b32 	%r7016, %r6602, %r7015, %p3743;
	add.s32 	%r7017, %r9735, 535;
	cvt.rn.f32.s32 	%f2977, %r7017;
	setp.leu.f32 	%p3744, %f1, %f2977;
	add.s32 	%r7018, %r6617, 8;
	selp.b32 	%r7019, %r6612, %r7018, %p3744;
	add.s32 	%r7020, %r9735, 551;
	cvt.rn.f32.s32 	%f2978, %r7020;
	setp.leu.f32 	%p3745, %f1, %f2978;
	add.s32 	%r7021, %r6627, 8;
	selp.b32 	%r7022, %r6622, %r7021, %p3745;
	add.s32 	%r7023, %r9735, 567;
	cvt.rn.f32.s32 	%f2979, %r7023;
	setp.leu.f32 	%p3746, %f1, %f2979;
	add.s32 	%r7024, %r6637, 8;
	selp.b32 	%r7025, %r6632, %r7024, %p3746;
	add.s32 	%r7026, %r9735, 583;
	cvt.rn.f32.s32 	%f2980, %r7026;
	setp.leu.f32 	%p3747, %f1, %f2980;
	add.s32 	%r7027, %r6647, 8;
	selp.b32 	%r7028, %r6642, %r7027, %p3747;
	add.s32 	%r7029, %r9735, 599;
	cvt.rn.f32.s32 	%f2981, %r7029;
	setp.leu.f32 	%p3748, %f1, %f2981;
	add.s32 	%r7030, %r6657, 8;
	selp.b32 	%r7031, %r6652, %r7030, %p3748;
	add.s32 	%r7032, %r9735, 615;
	cvt.rn.f32.s32 	%f2982, %r7032;
	setp.leu.f32 	%p3749, %f1, %f2982;
	add.s32 	%r7033, %r6667, 8;
	selp.b32 	%r7034, %r6662, %r7033, %p3749;
	add.s32 	%r7035, %r9735, 631;
	cvt.rn.f32.s32 	%f2983, %r7035;
	setp.leu.f32 	%p3750, %f1, %f2983;
	add.s32 	%r7036, %r6677, 8;
	selp.b32 	%r7037, %r6672, %r7036, %p3750;
	add.s32 	%r7038, %r9735, 647;
	cvt.rn.f32.s32 	%f2984, %r7038;
	setp.leu.f32 	%p3751, %f1, %f2984;
	add.s32 	%r7039, %r6687, 8;
	selp.b32 	%r7040, %r6682, %r7039, %p3751;
	add.s32 	%r7041, %r9735, 663;
	cvt.rn.f32.s32 	%f2985, %r7041;
	setp.leu.f32 	%p3752, %f1, %f2985;
	add.s32 	%r7042, %r6697, 8;
	selp.b32 	%r7043, %r6692, %r7042, %p3752;
	add.s32 	%r7044, %r9735, 679;
	cvt.rn.f32.s32 	%f2986, %r7044;
	setp.leu.f32 	%p3753, %f1, %f2986;
	add.s32 	%r7045, %r6707, 8;
	selp.b32 	%r7046, %r6702, %r7045, %p3753;
	add.s32 	%r7047, %r9735, 695;
	cvt.rn.f32.s32 	%f2987, %r7047;
	setp.leu.f32 	%p3754, %f1, %f2987;
	add.s32 	%r7048, %r6717, 8;
	selp.b32 	%r7049, %r6712, %r7048, %p3754;
	add.s32 	%r7050, %r9735, 711;
	cvt.rn.f32.s32 	%f2988, %r7050;
	setp.leu.f32 	%p3755, %f1, %f2988;
	add.s32 	%r7051, %r6727, 8;
	selp.b32 	%r7052, %r6722, %r7051, %p3755;
	add.s32 	%r7053, %r9735, 727;
	cvt.rn.f32.s32 	%f2989, %r7053;
	setp.leu.f32 	%p3756, %f1, %f2989;
	add.s32 	%r7054, %r6737, 8;
	selp.b32 	%r7055, %r6732, %r7054, %p3756;
	add.s32 	%r7056, %r9735, 743;
	cvt.rn.f32.s32 	%f2990, %r7056;
	setp.leu.f32 	%p3757, %f1, %f2990;
	add.s32 	%r7057, %r6747, 8;
	selp.b32 	%r7058, %r6742, %r7057, %p3757;
	add.s32 	%r7059, %r9735, 759;
	cvt.rn.f32.s32 	%f2991, %r7059;
	setp.leu.f32 	%p3758, %f1, %f2991;
	add.s32 	%r7060, %r6757, 8;
	selp.b32 	%r7061, %r6752, %r7060, %p3758;
	add.s32 	%r7062, %r9735, 775;
	cvt.rn.f32.s32 	%f2992, %r7062;
	setp.leu.f32 	%p3759, %f1, %f2992;
	add.s32 	%r7063, %r6767, 8;
	selp.b32 	%r7064, %r6762, %r7063, %p3759;
	add.s32 	%r7065, %r9735, 791;
	cvt.rn.f32.s32 	%f2993, %r7065;
	setp.leu.f32 	%p3760, %f1, %f2993;
	add.s32 	%r7066, %r6777, 8;
	selp.b32 	%r7067, %r6772, %r7066, %p3760;
	add.s32 	%r7068, %r9735, 807;
	cvt.rn.f32.s32 	%f2994, %r7068;
	setp.leu.f32 	%p3761, %f1, %f2994;
	add.s32 	%r7069, %r6787, 8;
	selp.b32 	%r7070, %r6782, %r7069, %p3761;
	add.s32 	%r7071, %r9735, 823;
	cvt.rn.f32.s32 	%f2995, %r7071;
	setp.leu.f32 	%p3762, %f1, %f2995;
	add.s32 	%r7072, %r6797, 8;
	selp.b32 	%r7073, %r6792, %r7072, %p3762;
	add.s32 	%r7074, %r9735, 839;
	cvt.rn.f32.s32 	%f2996, %r7074;
	setp.leu.f32 	%p3763, %f1, %f2996;
	add.s32 	%r7075, %r6807, 8;
	selp.b32 	%r7076, %r6802, %r7075, %p3763;
	add.s32 	%r7077, %r9735, 855;
	cvt.rn.f32.s32 	%f2997, %r7077;
	setp.leu.f32 	%p3764, %f1, %f2997;
	add.s32 	%r7078, %r6817, 8;
	selp.b32 	%r7079, %r6812, %r7078, %p3764;
	add.s32 	%r7080, %r9735, 871;
	cvt.rn.f32.s32 	%f2998, %r7080;
	setp.leu.f32 	%p3765, %f1, %f2998;
	add.s32 	%r7081, %r6827, 8;
	selp.b32 	%r7082, %r6822, %r7081, %p3765;
	add.s32 	%r7083, %r9735, 887;
	cvt.rn.f32.s32 	%f2999, %r7083;
	setp.leu.f32 	%p3766, %f1, %f2999;
	add.s32 	%r7084, %r6837, 8;
	selp.b32 	%r7085, %r6832, %r7084, %p3766;
	add.s32 	%r7086, %r9735, 903;
	cvt.rn.f32.s32 	%f3000, %r7086;
	setp.leu.f32 	%p3767, %f1, %f3000;
	add.s32 	%r7087, %r6847, 8;
	selp.b32 	%r7088, %r6842, %r7087, %p3767;
	add.s32 	%r7089, %r9735, 919;
	cvt.rn.f32.s32 	%f3001, %r7089;
	setp.leu.f32 	%p3768, %f1, %f3001;
	add.s32 	%r7090, %r6857, 8;
	selp.b32 	%r7091, %r6852, %r7090, %p3768;
	add.s32 	%r7092, %r9735, 935;
	cvt.rn.f32.s32 	%f3002, %r7092;
	setp.leu.f32 	%p3769, %f1, %f3002;
	add.s32 	%r7093, %r6867, 8;
	selp.b32 	%r7094, %r6862, %r7093, %p3769;
	add.s32 	%r7095, %r9735, 951;
	cvt.rn.f32.s32 	%f3003, %r7095;
	setp.leu.f32 	%p3770, %f1, %f3003;
	add.s32 	%r7096, %r6877, 8;
	selp.b32 	%r7097, %r6872, %r7096, %p3770;
	add.s32 	%r7098, %r9735, 967;
	cvt.rn.f32.s32 	%f3004, %r7098;
	setp.leu.f32 	%p3771, %f1, %f3004;
	add.s32 	%r7099, %r6887, 8;
	selp.b32 	%r7100, %r6882, %r7099, %p3771;
	add.s32 	%r7101, %r9735, 983;
	cvt.rn.f32.s32 	%f3005, %r7101;
	setp.leu.f32 	%p3772, %f1, %f3005;
	add.s32 	%r7102, %r6897, 8;
	selp.b32 	%r7103, %r6892, %r7102, %p3772;
	add.s32 	%r7104, %r9735, 999;
	cvt.rn.f32.s32 	%f3006, %r7104;
	setp.leu.f32 	%p3773, %f1, %f3006;
	add.s32 	%r7105, %r6907, 8;
	selp.b32 	%r7106, %r6902, %r7105, %p3773;
	add.s32 	%r7107, %r9735, 1015;
	cvt.rn.f32.s32 	%f3007, %r7107;
	setp.leu.f32 	%p3774, %f1, %f3007;
	add.s32 	%r7108, %r6917, 8;
	selp.b32 	%r7109, %r6912, %r7108, %p3774;
	add.s32 	%r7110, %r9735, 15;
	cvt.rn.f32.s32 	%f3008, %r7110;
	setp.leu.f32 	%p3775, %f1, %f3008;
	add.s32 	%r7111, %r6923, 16;
	selp.b32 	%r7112, %r6920, %r7111, %p3775;
	add.s32 	%r7113, %r9735, 47;
	cvt.rn.f32.s32 	%f3009, %r7113;
	setp.leu.f32 	%p3776, %f1, %f3009;
	add.s32 	%r7114, %r6929, 16;
	selp.b32 	%r7115, %r6926, %r7114, %p3776;
	add.s32 	%r7116, %r9735, 79;
	cvt.rn.f32.s32 	%f3010, %r7116;
	setp.leu.f32 	%p3777, %f1, %f3010;
	add.s32 	%r7117, %r6935, 16;
	selp.b32 	%r7118, %r6932, %r7117, %p3777;
	add.s32 	%r7119, %r9735, 111;
	cvt.rn.f32.s32 	%f3011, %r7119;
	setp.leu.f32 	%p3778, %f1, %f3011;
	add.s32 	%r7120, %r6941, 16;
	selp.b32 	%r7121, %r6938, %r7120, %p3778;
	add.s32 	%r7122, %r9735, 143;
	cvt.rn.f32.s32 	%f3012, %r7122;
	setp.leu.f32 	%p3779, %f1, %f3012;
	add.s32 	%r7123, %r6947, 16;
	selp.b32 	%r7124, %r6944, %r7123, %p3779;
	add.s32 	%r7125, %r9735, 175;
	cvt.rn.f32.s32 	%f3013, %r7125;
	setp.leu.f32 	%p3780, %f1, %f3013;
	add.s32 	%r7126, %r6953, 16;
	selp.b32 	%r7127, %r6950, %r7126, %p3780;
	add.s32 	%r7128, %r9735, 207;
	cvt.rn.f32.s32 	%f3014, %r7128;
	setp.leu.f32 	%p3781, %f1, %f3014;
	add.s32 	%r7129, %r6959, 16;
	selp.b32 	%r7130, %r6956, %r7129, %p3781;
	add.s32 	%r7131, %r9735, 239;
	cvt.rn.f32.s32 	%f3015, %r7131;
	setp.leu.f32 	%p3782, %f1, %f3015;
	add.s32 	%r7132, %r6965, 16;
	selp.b32 	%r7133, %r6962, %r7132, %p3782;
	add.s32 	%r7134, %r9735, 271;
	cvt.rn.f32.s32 	%f3016, %r7134;
	setp.leu.f32 	%p3783, %f1, %f3016;
	add.s32 	%r7135, %r6971, 16;
	selp.b32 	%r7136, %r6968, %r7135, %p3783;
	add.s32 	%r7137, %r9735, 303;
	cvt.rn.f32.s32 	%f3017, %r7137;
	setp.leu.f32 	%p3784, %f1, %f3017;
	add.s32 	%r7138, %r6977, 16;
	selp.b32 	%r7139, %r6974, %r7138, %p3784;
	add.s32 	%r7140, %r9735, 335;
	cvt.rn.f32.s32 	%f3018, %r7140;
	setp.leu.f32 	%p3785, %f1, %f3018;
	add.s32 	%r7141, %r6983, 16;
	selp.b32 	%r7142, %r6980, %r7141, %p3785;
	add.s32 	%r7143, %r9735, 367;
	cvt.rn.f32.s32 	%f3019, %r7143;
	setp.leu.f32 	%p3786, %f1, %f3019;
	add.s32 	%r7144, %r6989, 16;
	selp.b32 	%r7145, %r6986, %r7144, %p3786;
	add.s32 	%r7146, %r9735, 399;
	cvt.rn.f32.s32 	%f3020, %r7146;
	setp.leu.f32 	%p3787, %f1, %f3020;
	add.s32 	%r7147, %r6995, 16;
	selp.b32 	%r7148, %r6992, %r7147, %p3787;
	add.s32 	%r7149, %r9735, 431;
	cvt.rn.f32.s32 	%f3021, %r7149;
	setp.leu.f32 	%p3788, %f1, %f3021;
	add.s32 	%r7150, %r7001, 16;
	selp.b32 	%r7151, %r6998, %r7150, %p3788;
	add.s32 	%r7152, %r9735, 463;
	cvt.rn.f32.s32 	%f3022, %r7152;
	setp.leu.f32 	%p3789, %f1, %f3022;
	add.s32 	%r7153, %r7007, 16;
	selp.b32 	%r7154, %r7004, %r7153, %p3789;
	add.s32 	%r7155, %r9735, 495;
	cvt.rn.f32.s32 	%f3023, %r7155;
	setp.leu.f32 	%p3790, %f1, %f3023;
	add.s32 	%r7156, %r7013, 16;
	selp.b32 	%r7157, %r7010, %r7156, %p3790;
	add.s32 	%r7158, %r9735, 527;
	cvt.rn.f32.s32 	%f3024, %r7158;
	setp.leu.f32 	%p3791, %f1, %f3024;
	add.s32 	%r7159, %r7019, 16;
	selp.b32 	%r7160, %r7016, %r7159, %p3791;
	add.s32 	%r7161, %r9735, 559;
	cvt.rn.f32.s32 	%f3025, %r7161;
	setp.leu.f32 	%p3792, %f1, %f3025;
	add.s32 	%r7162, %r7025, 16;
	selp.b32 	%r7163, %r7022, %r7162, %p3792;
	add.s32 	%r7164, %r9735, 591;
	cvt.rn.f32.s32 	%f3026, %r7164;
	setp.leu.f32 	%p3793, %f1, %f3026;
	add.s32 	%r7165, %r7031, 16;
	selp.b32 	%r7166, %r7028, %r7165, %p3793;
	add.s32 	%r7167, %r9735, 623;
	cvt.rn.f32.s32 	%f3027, %r7167;
	setp.leu.f32 	%p3794, %f1, %f3027;
	add.s32 	%r7168, %r7037, 16;
	selp.b32 	%r7169, %r7034, %r7168, %p3794;
	add.s32 	%r7170, %r9735, 655;
	cvt.rn.f32.s32 	%f3028, %r7170;
	setp.leu.f32 	%p3795, %f1, %f3028;
	add.s32 	%r7171, %r7043, 16;
	selp.b32 	%r7172, %r7040, %r7171, %p3795;
	add.s32 	%r7173, %r9735, 687;
	cvt.rn.f32.s32 	%f3029, %r7173;
	setp.leu.f32 	%p3796, %f1, %f3029;
	add.s32 	%r7174, %r7049, 16;
	selp.b32 	%r7175, %r7046, %r7174, %p3796;
	add.s32 	%r7176, %r9735, 719;
	cvt.rn.f32.s32 	%f3030, %r7176;
	setp.leu.f32 	%p3797, %f1, %f3030;
	add.s32 	%r7177, %r7055, 16;
	selp.b32 	%r7178, %r7052, %r7177, %p3797;
	add.s32 	%r7179, %r9735, 751;
	cvt.rn.f32.s32 	%f3031, %r7179;
	setp.leu.f32 	%p3798, %f1, %f3031;
	add.s32 	%r7180, %r7061, 16;
	selp.b32 	%r7181, %r7058, %r7180, %p3798;
	add.s32 	%r7182, %r9735, 783;
	cvt.rn.f32.s32 	%f3032, %r7182;
	setp.leu.f32 	%p3799, %f1, %f3032;
	add.s32 	%r7183, %r7067, 16;
	selp.b32 	%r7184, %r7064, %r7183, %p3799;
	add.s32 	%r7185, %r9735, 815;
	cvt.rn.f32.s32 	%f3033, %r7185;
	setp.leu.f32 	%p3800, %f1, %f3033;
	add.s32 	%r7186, %r7073, 16;
	selp.b32 	%r7187, %r7070, %r7186, %p3800;
	add.s32 	%r7188, %r9735, 847;
	cvt.rn.f32.s32 	%f3034, %r7188;
	setp.leu.f32 	%p3801, %f1, %f3034;
	add.s32 	%r7189, %r7079, 16;
	selp.b32 	%r7190, %r7076, %r7189, %p3801;
	add.s32 	%r7191, %r9735, 879;
	cvt.rn.f32.s32 	%f3035, %r7191;
	setp.leu.f32 	%p3802, %f1, %f3035;
	add.s32 	%r7192, %r7085, 16;
	selp.b32 	%r7193, %r7082, %r7192, %p3802;
	add.s32 	%r7194, %r9735, 911;
	cvt.rn.f32.s32 	%f3036, %r7194;
	setp.leu.f32 	%p3803, %f1, %f3036;
	add.s32 	%r7195, %r7091, 16;
	selp.b32 	%r7196, %r7088, %r7195, %p3803;
	add.s32 	%r7197, %r9735, 943;
	cvt.rn.f32.s32 	%f3037, %r7197;
	setp.leu.f32 	%p3804, %f1, %f3037;
	add.s32 	%r7198, %r7097, 16;
	selp.b32 	%r7199, %r7094, %r7198, %p3804;
	add.s32 	%r7200, %r9735, 975;
	cvt.rn.f32.s32 	%f3038, %r7200;
	setp.leu.f32 	%p3805, %f1, %f3038;
	add.s32 	%r7201, %r7103, 16;
	selp.b32 	%r7202, %r7100, %r7201, %p3805;
	add.s32 	%r7203, %r9735, 1007;
	cvt.rn.f32.s32 	%f3039, %r7203;
	setp.leu.f32 	%p3806, %f1, %f3039;
	add.s32 	%r7204, %r7109, 16;
	selp.b32 	%r7205, %r7106, %r7204, %p3806;
	add.s32 	%r7206, %r9735, 31;
	cvt.rn.f32.s32 	%f3040, %r7206;
	setp.leu.f32 	%p3807, %f1, %f3040;
	add.s32 	%r7207, %r7115, 32;
	selp.b32 	%r7208, %r7112, %r7207, %p3807;
	add.s32 	%r7209, %r9735, 95;
	cvt.rn.f32.s32 	%f3041, %r7209;
	setp.leu.f32 	%p3808, %f1, %f3041;
	add.s32 	%r7210, %r7121, 32;
	selp.b32 	%r7211, %r7118, %r7210, %p3808;
	add.s32 	%r7212, %r9735, 159;
	cvt.rn.f32.s32 	%f3042, %r7212;
	setp.leu.f32 	%p3809, %f1, %f3042;
	add.s32 	%r7213, %r7127, 32;
	selp.b32 	%r7214, %r7124, %r7213, %p3809;
	add.s32 	%r7215, %r9735, 223;
	cvt.rn.f32.s32 	%f3043, %r7215;
	setp.leu.f32 	%p3810, %f1, %f3043;
	add.s32 	%r7216, %r7133, 32;
	selp.b32 	%r7217, %r7130, %r7216, %p3810;
	add.s32 	%r7218, %r9735, 287;
	cvt.rn.f32.s32 	%f3044, %r7218;
	setp.leu.f32 	%p3811, %f1, %f3044;
	add.s32 	%r7219, %r7139, 32;
	selp.b32 	%r7220, %r7136, %r7219, %p3811;
	add.s32 	%r7221, %r9735, 351;
	cvt.rn.f32.s32 	%f3045, %r7221;
	setp.leu.f32 	%p3812, %f1, %f3045;
	add.s32 	%r7222, %r7145, 32;
	selp.b32 	%r7223, %r7142, %r7222, %p3812;
	add.s32 	%r7224, %r9735, 415;
	cvt.rn.f32.s32 	%f3046, %r7224;
	setp.leu.f32 	%p3813, %f1, %f3046;
	add.s32 	%r7225, %r7151, 32;
	selp.b32 	%r7226, %r7148, %r7225, %p3813;
	add.s32 	%r7227, %r9735, 479;
	cvt.rn.f32.s32 	%f3047, %r7227;
	setp.leu.f32 	%p3814, %f1, %f3047;
	add.s32 	%r7228, %r7157, 32;
	selp.b32 	%r7229, %r7154, %r7228, %p3814;
	add.s32 	%r7230, %r9735, 543;
	cvt.rn.f32.s32 	%f3048, %r7230;
	setp.leu.f32 	%p3815, %f1, %f3048;
	add.s32 	%r7231, %r7163, 32;
	selp.b32 	%r7232, %r7160, %r7231, %p3815;
	add.s32 	%r7233, %r9735, 607;
	cvt.rn.f32.s32 	%f3049, %r7233;
	setp.leu.f32 	%p3816, %f1, %f3049;
	add.s32 	%r7234, %r7169, 32;
	selp.b32 	%r7235, %r7166, %r7234, %p3816;
	add.s32 	%r7236, %r9735, 671;
	cvt.rn.f32.s32 	%f3050, %r7236;
	setp.leu.f32 	%p3817, %f1, %f3050;
	add.s32 	%r7237, %r7175, 32;
	selp.b32 	%r7238, %r7172, %r7237, %p3817;
	add.s32 	%r7239, %r9735, 735;
	cvt.rn.f32.s32 	%f3051, %r7239;
	setp.leu.f32 	%p3818, %f1, %f3051;
	add.s32 	%r7240, %r7181, 32;
	selp.b32 	%r7241, %r7178, %r7240, %p3818;
	add.s32 	%r7242, %r9735, 799;
	cvt.rn.f32.s32 	%f3052, %r7242;
	setp.leu.f32 	%p3819, %f1, %f3052;
	add.s32 	%r7243, %r7187, 32;
	selp.b32 	%r7244, %r7184, %r7243, %p3819;
	add.s32 	%r7245, %r9735, 863;
	cvt.rn.f32.s32 	%f3053, %r7245;
	setp.leu.f32 	%p3820, %f1, %f3053;
	add.s32 	%r7246, %r7193, 32;
	selp.b32 	%r7247, %r7190, %r7246, %p3820;
	add.s32 	%r7248, %r9735, 927;
	cvt.rn.f32.s32 	%f3054, %r7248;
	setp.leu.f32 	%p3821, %f1, %f3054;
	add.s32 	%r7249, %r7199, 32;
	selp.b32 	%r7250, %r7196, %r7249, %p3821;
	add.s32 	%r7251, %r9735, 991;
	cvt.rn.f32.s32 	%f3055, %r7251;
	setp.leu.f32 	%p3822, %f1, %f3055;
	add.s32 	%r7252, %r7205, 32;
	selp.b32 	%r7253, %r7202, %r7252, %p3822;
	add.s32 	%r7254, %r9735, 63;
	cvt.rn.f32.s32 	%f3056, %r7254;
	setp.leu.f32 	%p3823, %f1, %f3056;
	add.s32 	%r7255, %r7211, 64;
	selp.b32 	%r7256, %r7208, %r7255, %p3823;
	add.s32 	%r7257, %r9735, 191;
	cvt.rn.f32.s32 	%f3057, %r7257;
	setp.leu.f32 	%p3824, %f1, %f3057;
	add.s32 	%r7258, %r7217, 64;
	selp.b32 	%r7259, %r7214, %r7258, %p3824;
	add.s32 	%r7260, %r9735, 319;
	cvt.rn.f32.s32 	%f3058, %r7260;
	setp.leu.f32 	%p3825, %f1, %f3058;
	add.s32 	%r7261, %r7223, 64;
	selp.b32 	%r7262, %r7220, %r7261, %p3825;
	add.s32 	%r7263, %r9735, 447;
	cvt.rn.f32.s32 	%f3059, %r7263;
	setp.leu.f32 	%p3826, %f1, %f3059;
	add.s32 	%r7264, %r7229, 64;
	selp.b32 	%r7265, %r7226, %r7264, %p3826;
	add.s32 	%r7266, %r9735, 575;
	cvt.rn.f32.s32 	%f3060, %r7266;
	setp.leu.f32 	%p3827, %f1, %f3060;
	add.s32 	%r7267, %r7235, 64;
	selp.b32 	%r7268, %r7232, %r7267, %p3827;
	add.s32 	%r7269, %r9735, 703;
	cvt.rn.f32.s32 	%f3061, %r7269;
	setp.leu.f32 	%p3828, %f1, %f3061;
	add.s32 	%r7270, %r7241, 64;
	selp.b32 	%r7271, %r7238, %r7270, %p3828;
	add.s32 	%r7272, %r9735, 831;
	cvt.rn.f32.s32 	%f3062, %r7272;
	setp.leu.f32 	%p3829, %f1, %f3062;
	add.s32 	%r7273, %r7247, 64;
	selp.b32 	%r7274, %r7244, %r7273, %p3829;
	add.s32 	%r7275, %r9735, 959;
	cvt.rn.f32.s32 	%f3063, %r7275;
	setp.leu.f32 	%p3830, %f1, %f3063;
	add.s32 	%r7276, %r7253, 64;
	selp.b32 	%r7277, %r7250, %r7276, %p3830;
	add.s32 	%r7278, %r9735, 127;
	cvt.rn.f32.s32 	%f3064, %r7278;
	setp.leu.f32 	%p3831, %f1, %f3064;
	add.s32 	%r7279, %r7259, 128;
	selp.b32 	%r7280, %r7256, %r7279, %p3831;
	add.s32 	%r7281, %r9735, 383;
	cvt.rn.f32.s32 	%f3065, %r7281;
	setp.leu.f32 	%p3832, %f1, %f3065;
	add.s32 	%r7282, %r7265, 128;
	selp.b32 	%r7283, %r7262, %r7282, %p3832;
	add.s32 	%r7284, %r9735, 639;
	cvt.rn.f32.s32 	%f3066, %r7284;
	setp.leu.f32 	%p3833, %f1, %f3066;
	add.s32 	%r7285, %r7271, 128;
	selp.b32 	%r7286, %r7268, %r7285, %p3833;
	add.s32 	%r7287, %r9735, 895;
	cvt.rn.f32.s32 	%f3067, %r7287;
	setp.leu.f32 	%p3834, %f1, %f3067;
	add.s32 	%r7288, %r7277, 128;
	selp.b32 	%r7289, %r7274, %r7288, %p3834;
	add.s32 	%r7290, %r9735, 255;
	cvt.rn.f32.s32 	%f3068, %r7290;
	setp.leu.f32 	%p3835, %f1, %f3068;
	add.s32 	%r7291, %r7283, 256;
	selp.b32 	%r7292, %r7280, %r7291, %p3835;
	add.s32 	%r7293, %r9735, 767;
	cvt.rn.f32.s32 	%f3069, %r7293;
	setp.leu.f32 	%p3836, %f1, %f3069;
	add.s32 	%r7294, %r7289, 256;
	selp.b32 	%r7295, %r7286, %r7294, %p3836;
	add.s32 	%r7296, %r9735, 511;
	cvt.rn.f32.s32 	%f3070, %r7296;
	setp.leu.f32 	%p3837, %f1, %f3070;
	add.s32 	%r7297, %r7295, 512;
	selp.b32 	%r7298, %r7292, %r7297, %p3837;
	add.s32 	%r7299, %r9736, 1;
	cvt.rn.f32.s32 	%f3071, %r7299;
	setp.leu.f32 	%p3838, %f1, %f3071;
	add.s32 	%r7300, %r9736, 2;
	cvt.rn.f32.s32 	%f3072, %r7300;
	setp.gt.f32 	%p3839, %f1, %f3072;
	selp.b32 	%r7301, 3, 2, %p3839;
	selp.b32 	%r7302, 0, %r7301, %p3838;
	cvt.rn.f32.s32 	%f3073, %r9736;
	setp.gt.f32 	%p3840, %f1, %f3073;
	and.pred  	%p3841, %p3838, %p3840;
	selp.u32 	%r7303, 1, 0, %p3841;
	add.s32 	%r7304, %r7302, %r7303;
	add.s32 	%r7305, %r9736, 5;
	cvt.rn.f32.s32 	%f3074, %r7305;
	setp.leu.f32 	%p3842, %f1, %f3074;
	add.s32 	%r7306, %r9736, 6;
	cvt.rn.f32.s32 	%f3075, %r7306;
	setp.gt.f32 	%p3843, %f1, %f3075;
	add.s32 	%r7307, %r9736, 4;
	cvt.rn.f32.s32 	%f3076, %r7307;
	setp.gt.f32 	%p3844, %f1, %f3076;
	and.pred  	%p3845, %p3842, %p3844;
	selp.u32 	%r7308, 1, 0, %p3845;
	add.s32 	%r7309, %r9736, 9;
	cvt.rn.f32.s32 	%f3077, %r7309;
	setp.leu.f32 	%p3846, %f1, %f3077;
	add.s32 	%r7310, %r9736, 10;
	cvt.rn.f32.s32 	%f3078, %r7310;
	setp.gt.f32 	%p3847, %f1, %f3078;
	selp.b32 	%r7311, 3, 2, %p3847;
	selp.b32 	%r7312, 0, %r7311, %p3846;
	add.s32 	%r7313, %r9736, 8;
	cvt.rn.f32.s32 	%f3079, %r7313;
	setp.gt.f32 	%p3848, %f1, %f3079;
	and.pred  	%p3849, %p3846, %p3848;
	selp.u32 	%r7314, 1, 0, %p3849;
	add.s32 	%r7315, %r7312, %r7314;
	add.s32 	%r7316, %r9736, 13;
	cvt.rn.f32.s32 	%f3080, %r7316;
	setp.leu.f32 	%p3850, %f1, %f3080;
	add.s32 	%r7317, %r9736, 14;
	cvt.rn.f32.s32 	%f3081, %r7317;
	setp.gt.f32 	%p3851, %f1, %f3081;
	add.s32 	%r7318, %r9736, 12;
	cvt.rn.f32.s32 	%f3082, %r7318;
	setp.gt.f32 	%p3852, %f1, %f3082;
	and.pred  	%p3853, %p3850, %p3852;
	selp.u32 	%r7319, 1, 0, %p3853;
	add.s32 	%r7320, %r9736, 17;
	cvt.rn.f32.s32 	%f3083, %r7320;
	setp.leu.f32 	%p3854, %f1, %f3083;
	add.s32 	%r7321, %r9736, 18;
	cvt.rn.f32.s32 	%f3084, %r7321;
	setp.gt.f32 	%p3855, %f1, %f3084;
	selp.b32 	%r7322, 3, 2, %p3855;
	selp.b32 	%r7323, 0, %r7322, %p3854;
	add.s32 	%r7324, %r9736, 16;
	cvt.rn.f32.s32 	%f3085, %r7324;
	setp.gt.f32 	%p3856, %f1, %f3085;
	and.pred  	%p3857, %p3854, %p3856;
	selp.u32 	%r7325, 1, 0, %p3857;
	add.s32 	%r7326, %r7323, %r7325;
	add.s32 	%r7327, %r9736, 21;
	cvt.rn.f32.s32 	%f3086, %r7327;
	setp.leu.f32 	%p3858, %f1, %f3086;
	add.s32 	%r7328, %r9736, 22;
	cvt.rn.f32.s32 	%f3087, %r7328;
	setp.gt.f32 	%p3859, %f1, %f3087;
	add.s32 	%r7329, %r9736, 20;
	cvt.rn.f32.s32 	%f3088, %r7329;
	setp.gt.f32 	%p3860, %f1, %f3088;
	and.pred  	%p3861, %p3858, %p3860;
	selp.u32 	%r7330, 1, 0, %p3861;
	add.s32 	%r7331, %r9736, 25;
	cvt.rn.f32.s32 	%f3089, %r7331;
	setp.leu.f32 	%p3862, %f1, %f3089;
	add.s32 	%r7332, %r9736, 26;
	cvt.rn.f32.s32 	%f3090, %r7332;
	setp.gt.f32 	%p3863, %f1, %f3090;
	selp.b32 	%r7333, 3, 2, %p3863;
	selp.b32 	%r7334, 0, %r7333, %p3862;
	add.s32 	%r7335, %r9736, 24;
	cvt.rn.f32.s32 	%f3091, %r7335;
	setp.gt.f32 	%p3864, %f1, %f3091;
	and.pred  	%p3865, %p3862, %p3864;
	selp.u32 	%r7336, 1, 0, %p3865;
	add.s32 	%r7337, %r7334, %r7336;
	add.s32 	%r7338, %r9736, 29;
	cvt.rn.f32.s32 	%f3092, %r7338;
	setp.leu.f32 	%p3866, %f1, %f3092;
	add.s32 	%r7339, %r9736, 30;
	cvt.rn.f32.s32 	%f3093, %r7339;
	setp.gt.f32 	%p3867, %f1, %f3093;
	add.s32 	%r7340, %r9736, 28;
	cvt.rn.f32.s32 	%f3094, %r7340;
	setp.gt.f32 	%p3868, %f1, %f3094;
	and.pred  	%p3869, %p3866, %p3868;
	selp.u32 	%r7341, 1, 0, %p3869;
	add.s32 	%r7342, %r9736, 33;
	cvt.rn.f32.s32 	%f3095, %r7342;
	setp.leu.f32 	%p3870, %f1, %f3095;
	add.s32 	%r7343, %r9736, 34;
	cvt.rn.f32.s32 	%f3096, %r7343;
	setp.gt.f32 	%p3871, %f1, %f3096;
	selp.b32 	%r7344, 3, 2, %p3871;
	selp.b32 	%r7345, 0, %r7344, %p3870;
	add.s32 	%r7346, %r9736, 32;
	cvt.rn.f32.s32 	%f3097, %r7346;
	setp.gt.f32 	%p3872, %f1, %f3097;
	and.pred  	%p3873, %p3870, %p3872;
	selp.u32 	%r7347, 1, 0, %p3873;
	add.s32 	%r7348, %r7345, %r7347;
	add.s32 	%r7349, %r9736, 37;
	cvt.rn.f32.s32 	%f3098, %r7349;
	setp.leu.f32 	%p3874, %f1, %f3098;
	add.s32 	%r7350, %r9736, 38;
	cvt.rn.f32.s32 	%f3099, %r7350;
	setp.gt.f32 	%p3875, %f1, %f3099;
	add.s32 	%r7351, %r9736, 36;
	cvt.rn.f32.s32 	%f3100, %r7351;
	setp.gt.f32 	%p3876, %f1, %f3100;
	and.pred  	%p3877, %p3874, %p3876;
	selp.u32 	%r7352, 1, 0, %p3877;
	add.s32 	%r7353, %r9736, 41;
	cvt.rn.f32.s32 	%f3101, %r7353;
	setp.leu.f32 	%p3878, %f1, %f3101;
	add.s32 	%r7354, %r9736, 42;
	cvt.rn.f32.s32 	%f3102, %r7354;
	setp.gt.f32 	%p3879, %f1, %f3102;
	selp.b32 	%r7355, 3, 2, %p3879;
	selp.b32 	%r7356, 0, %r7355, %p3878;
	add.s32 	%r7357, %r9736, 40;
	cvt.rn.f32.s32 	%f3103, %r7357;
	setp.gt.f32 	%p3880, %f1, %f3103;
	and.pred  	%p3881, %p3878, %p3880;
	selp.u32 	%r7358, 1, 0, %p3881;
	add.s32 	%r7359, %r7356, %r7358;
	add.s32 	%r7360, %r9736, 45;
	cvt.rn.f32.s32 	%f3104, %r7360;
	setp.leu.f32 	%p3882, %f1, %f3104;
	add.s32 	%r7361, %r9736, 46;
	cvt.rn.f32.s32 	%f3105, %r7361;
	setp.gt.f32 	%p3883, %f1, %f3105;
	add.s32 	%r7362, %r9736, 44;
	cvt.rn.f32.s32 	%f3106, %r7362;
	setp.gt.f32 	%p3884, %f1, %f3106;
	and.pred  	%p3885, %p3882, %p3884;
	selp.u32 	%r7363, 1, 0, %p3885;
	add.s32 	%r7364, %r9736, 49;
	cvt.rn.f32.s32 	%f3107, %r7364;
	setp.leu.f32 	%p3886, %f1, %f3107;
	add.s32 	%r7365, %r9736, 50;
	cvt.rn.f32.s32 	%f3108, %r7365;
	setp.gt.f32 	%p3887, %f1, %f3108;
	selp.b32 	%r7366, 3, 2, %p3887;
	selp.b32 	%r7367, 0, %r7366, %p3886;
	add.s32 	%r7368, %r9736, 48;
	cvt.rn.f32.s32 	%f3109, %r7368;
	setp.gt.f32 	%p3888, %f1, %f3109;
	and.pred  	%p3889, %p3886, %p3888;
	selp.u32 	%r7369, 1, 0, %p3889;
	add.s32 	%r7370, %r7367, %r7369;
	add.s32 	%r7371, %r9736, 53;
	cvt.rn.f32.s32 	%f3110, %r7371;
	setp.leu.f32 	%p3890, %f1, %f3110;
	add.s32 	%r7372, %r9736, 54;
	cvt.rn.f32.s32 	%f3111, %r7372;
	setp.gt.f32 	%p3891, %f1, %f3111;
	add.s32 	%r7373, %r9736, 52;
	cvt.rn.f32.s32 	%f3112, %r7373;
	setp.gt.f32 	%p3892, %f1, %f3112;
	and.pred  	%p3893, %p3890, %p3892;
	selp.u32 	%r7374, 1, 0, %p3893;
	add.s32 	%r7375, %r9736, 57;
	cvt.rn.f32.s32 	%f3113, %r7375;
	setp.leu.f32 	%p3894, %f1, %f3113;
	add.s32 	%r7376, %r9736, 58;
	cvt.rn.f32.s32 	%f3114, %r7376;
	setp.gt.f32 	%p3895, %f1, %f3114;
	selp.b32 	%r7377, 3, 2, %p3895;
	selp.b32 	%r7378, 0, %r7377, %p3894;
	add.s32 	%r7379, %r9736, 56;
	cvt.rn.f32.s32 	%f3115, %r7379;
	setp.gt.f32 	%p3896, %f1, %f3115;
	and.pred  	%p3897, %p3894, %p3896;
	selp.u32 	%r7380, 1, 0, %p3897;
	add.s32 	%r7381, %r7378, %r7380;
	add.s32 	%r7382, %r9736, 61;
	cvt.rn.f32.s32 	%f3116, %r7382;
	setp.leu.f32 	%p3898, %f1, %f3116;
	add.s32 	%r7383, %r9736, 62;
	cvt.rn.f32.s32 	%f3117, %r7383;
	setp.gt.f32 	%p3899, %f1, %f3117;
	add.s32 	%r7384, %r9736, 60;
	cvt.rn.f32.s32 	%f3118, %r7384;
	setp.gt.f32 	%p3900, %f1, %f3118;
	and.pred  	%p3901, %p3898, %p3900;
	selp.u32 	%r7385, 1, 0, %p3901;
	add.s32 	%r7386, %r9736, 65;
	cvt.rn.f32.s32 	%f3119, %r7386;
	setp.leu.f32 	%p3902, %f1, %f3119;
	add.s32 	%r7387, %r9736, 66;
	cvt.rn.f32.s32 	%f3120, %r7387;
	setp.gt.f32 	%p3903, %f1, %f3120;
	selp.b32 	%r7388, 3, 2, %p3903;
	selp.b32 	%r7389, 0, %r7388, %p3902;
	add.s32 	%r7390, %r9736, 64;
	cvt.rn.f32.s32 	%f3121, %r7390;
	setp.gt.f32 	%p3904, %f1, %f3121;
	and.pred  	%p3905, %p3902, %p3904;
	selp.u32 	%r7391, 1, 0, %p3905;
	add.s32 	%r7392, %r7389, %r7391;
	add.s32 	%r7393, %r9736, 69;
	cvt.rn.f32.s32 	%f3122, %r7393;
	setp.leu.f32 	%p3906, %f1, %f3122;
	add.s32 	%r7394, %r9736, 70;
	cvt.rn.f32.s32 	%f3123, %r7394;
	setp.gt.f32 	%p3907, %f1, %f3123;
	add.s32 	%r7395, %r9736, 68;
	cvt.rn.f32.s32 	%f3124, %r7395;
	setp.gt.f32 	%p3908, %f1, %f3124;
	and.pred  	%p3909, %p3906, %p3908;
	selp.u32 	%r7396, 1, 0, %p3909;
	add.s32 	%r7397, %r9736, 73;
	cvt.rn.f32.s32 	%f3125, %r7397;
	setp.leu.f32 	%p3910, %f1, %f3125;
	add.s32 	%r7398, %r9736, 74;
	cvt.rn.f32.s32 	%f3126, %r7398;
	setp.gt.f32 	%p3911, %f1, %f3126;
	selp.b32 	%r7399, 3, 2, %p3911;
	selp.b32 	%r7400, 0, %r7399, %p3910;
	add.s32 	%r7401, %r9736, 72;
	cvt.rn.f32.s32 	%f3127, %r7401;
	setp.gt.f32 	%p3912, %f1, %f3127;
	and.pred  	%p3913, %p3910, %p3912;
	selp.u32 	%r7402, 1, 0, %p3913;
	add.s32 	%r7403, %r7400, %r7402;
	add.s32 	%r7404, %r9736, 77;
	cvt.rn.f32.s32 	%f3128, %r7404;
	setp.leu.f32 	%p3914, %f1, %f3128;
	add.s32 	%r7405, %r9736, 78;
	cvt.rn.f32.s32 	%f3129, %r7405;
	setp.gt.f32 	%p3915, %f1, %f3129;
	add.s32 	%r7406, %r9736, 76;
	cvt.rn.f32.s32 	%f3130, %r7406;
	setp.gt.f32 	%p3916, %f1, %f3130;
	and.pred  	%p3917, %p3914, %p3916;
	selp.u32 	%r7407, 1, 0, %p3917;
	add.s32 	%r7408, %r9736, 81;
	cvt.rn.f32.s32 	%f3131, %r7408;
	setp.leu.f32 	%p3918, %f1, %f3131;
	add.s32 	%r7409, %r9736, 82;
	cvt.rn.f32.s32 	%f3132, %r7409;
	setp.gt.f32 	%p3919, %f1, %f3132;
	selp.b32 	%r7410, 3, 2, %p3919;
	selp.b32 	%r7411, 0, %r7410, %p3918;
	add.s32 	%r7412, %r9736, 80;
	cvt.rn.f32.s32 	%f3133, %r7412;
	setp.gt.f32 	%p3920, %f1, %f3133;
	and.pred  	%p3921, %p3918, %p3920;
	selp.u32 	%r7413, 1, 0, %p3921;
	add.s32 	%r7414, %r7411, %r7413;
	add.s32 	%r7415, %r9736, 85;
	cvt.rn.f32.s32 	%f3134, %r7415;
	setp.leu.f32 	%p3922, %f1, %f3134;
	add.s32 	%r7416, %r9736, 86;
	cvt.rn.f32.s32 	%f3135, %r7416;
	setp.gt.f32 	%p3923, %f1, %f3135;
	add.s32 	%r7417, %r9736, 84;
	cvt.rn.f32.s32 	%f3136, %r7417;
	setp.gt.f32 	%p3924, %f1, %f3136;
	and.pred  	%p3925, %p3922, %p3924;
	selp.u32 	%r7418, 1, 0, %p3925;
	add.s32 	%r7419, %r9736, 89;
	cvt.rn.f32.s32 	%f3137, %r7419;
	setp.leu.f32 	%p3926, %f1, %f3137;
	add.s32 	%r7420, %r9736, 90;
	cvt.rn.f32.s32 	%f3138, %r7420;
	setp.gt.f32 	%p3927, %f1, %f3138;
	selp.b32 	%r7421, 3, 2, %p3927;
	selp.b32 	%r7422, 0, %r7421, %p3926;
	add.s32 	%r7423, %r9736, 88;
	cvt.rn.f32.s32 	%f3139, %r7423;
	setp.gt.f32 	%p3928, %f1, %f3139;
	and.pred  	%p3929, %p3926, %p3928;
	selp.u32 	%r7424, 1, 0, %p3929;
	add.s32 	%r7425, %r7422, %r7424;
	add.s32 	%r7426, %r9736, 93;
	cvt.rn.f32.s32 	%f3140, %r7426;
	setp.leu.f32 	%p3930, %f1, %f3140;
	add.s32 	%r7427, %r9736, 94;
	cvt.rn.f32.s32 	%f3141, %r7427;
	setp.gt.f32 	%p3931, %f1, %f3141;
	add.s32 	%r7428, %r9736, 92;
	cvt.rn.f32.s32 	%f3142, %r7428;
	setp.gt.f32 	%p3932, %f1, %f3142;
	and.pred  	%p3933, %p3930, %p3932;
	selp.u32 	%r7429, 1, 0, %p3933;
	add.s32 	%r7430, %r9736, 97;
	cvt.rn.f32.s32 	%f3143, %r7430;
	setp.leu.f32 	%p3934, %f1, %f3143;
	add.s32 	%r7431, %r9736, 98;
	cvt.rn.f32.s32 	%f3144, %r7431;
	setp.gt.f32 	%p3935, %f1, %f3144;
	selp.b32 	%r7432, 3, 2, %p3935;
	selp.b32 	%r7433, 0, %r7432, %p3934;
	add.s32 	%r7434, %r9736, 96;
	cvt.rn.f32.s32 	%f3145, %r7434;
	setp.gt.f32 	%p3936, %f1, %f3145;
	and.pred  	%p3937, %p3934, %p3936;
	selp.u32 	%r7435, 1, 0, %p3937;
	add.s32 	%r7436, %r7433, %r7435;
	add.s32 	%r7437, %r9736, 101;
	cvt.rn.f32.s32 	%f3146, %r7437;
	setp.leu.f32 	%p3938, %f1, %f3146;
	add.s32 	%r7438, %r9736, 102;
	cvt.rn.f32.s32 	%f3147, %r7438;
	setp.gt.f32 	%p3939, %f1, %f3147;
	add.s32 	%r7439, %r9736, 100;
	cvt.rn.f32.s32 	%f3148, %r7439;
	setp.gt.f32 	%p3940, %f1, %f3148;
	and.pred  	%p3941, %p3938, %p3940;
	selp.u32 	%r7440, 1, 0, %p3941;
	add.s32 	%r7441, %r9736, 105;
	cvt.rn.f32.s32 	%f3149, %r7441;
	setp.leu.f32 	%p3942, %f1, %f3149;
	add.s32 	%r7442, %r9736, 106;
	cvt.rn.f32.s32 	%f3150, %r7442;
	setp.gt.f32 	%p3943, %f1, %f3150;
	selp.b32 	%r7443, 3, 2, %p3943;
	selp.b32 	%r7444, 0, %r7443, %p3942;
	add.s32 	%r7445, %r9736, 104;
	cvt.rn.f32.s32 	%f3151, %r7445;
	setp.gt.f32 	%p3944, %f1, %f3151;
	and.pred  	%p3945, %p3942, %p3944;
	selp.u32 	%r7446, 1, 0, %p3945;
	add.s32 	%r7447, %r7444, %r7446;
	add.s32 	%r7448, %r9736, 109;
	cvt.rn.f32.s32 	%f3152, %r7448;
	setp.leu.f32 	%p3946, %f1, %f3152;
	add.s32 	%r7449, %r9736, 110;
	cvt.rn.f32.s32 	%f3153, %r7449;
	setp.gt.f32 	%p3947, %f1, %f3153;
	add.s32 	%r7450, %r9736, 108;
	cvt.rn.f32.s32 	%f3154, %r7450;
	setp.gt.f32 	%p3948, %f1, %f3154;
	and.pred  	%p3949, %p3946, %p3948;
	selp.u32 	%r7451, 1, 0, %p3949;
	add.s32 	%r7452, %r9736, 113;
	cvt.rn.f32.s32 	%f3155, %r7452;
	setp.leu.f32 	%p3950, %f1, %f3155;
	add.s32 	%r7453, %r9736, 114;
	cvt.rn.f32.s32 	%f3156, %r7453;
	setp.gt.f32 	%p3951, %f1, %f3156;
	selp.b32 	%r7454, 3, 2, %p3951;
	selp.b32 	%r7455, 0, %r7454, %p3950;
	add.s32 	%r7456, %r9736, 112;
	cvt.rn.f32.s32 	%f3157, %r7456;
	setp.gt.f32 	%p3952, %f1, %f3157;
	and.pred  	%p3953, %p3950, %p3952;
	selp.u32 	%r7457, 1, 0, %p3953;
	add.s32 	%r7458, %r7455, %r7457;
	add.s32 	%r7459, %r9736, 117;
	cvt.rn.f32.s32 	%f3158, %r7459;
	setp.leu.f32 	%p3954, %f1, %f3158;
	add.s32 	%r7460, %r9736, 118;
	cvt.rn.f32.s32 	%f3159, %r7460;
	setp.gt.f32 	%p3955, %f1, %f3159;
	add.s32 	%r7461, %r9736, 116;
	cvt.rn.f32.s32 	%f3160, %r7461;
	setp.gt.f32 	%p3956, %f1, %f3160;
	and.pred  	%p3957, %p3954, %p3956;
	selp.u32 	%r7462, 1, 0, %p3957;
	add.s32 	%r7463, %r9736, 121;
	cvt.rn.f32.s32 	%f3161, %r7463;
	setp.leu.f32 	%p3958, %f1, %f3161;
	add.s32 	%r7464, %r9736, 122;
	cvt.rn.f32.s32 	%f3162, %r7464;
	setp.gt.f32 	%p3959, %f1, %f3162;
	selp.b32 	%r7465, 3, 2, %p3959;
	selp.b32 	%r7466, 0, %r7465, %p3958;
	add.s32 	%r7467, %r9736, 120;
	cvt.rn.f32.s32 	%f3163, %r7467;
	setp.gt.f32 	%p3960, %f1, %f3163;
	and.pred  	%p3961, %p3958, %p3960;
	selp.u32 	%r7468, 1, 0, %p3961;
	add.s32 	%r7469, %r7466, %r7468;
	add.s32 	%r7470, %r9736, 125;
	cvt.rn.f32.s32 	%f3164, %r7470;
	setp.leu.f32 	%p3962, %f1, %f3164;
	add.s32 	%r7471, %r9736, 126;
	cvt.rn.f32.s32 	%f3165, %r7471;
	setp.gt.f32 	%p3963, %f1, %f3165;
	add.s32 	%r7472, %r9736, 124;
	cvt.rn.f32.s32 	%f3166, %r7472;
	setp.gt.f32 	%p3964, %f1, %f3166;
	and.pred  	%p3965, %p3962, %p3964;
	selp.u32 	%r7473, 1, 0, %p3965;
	add.s32 	%r7474, %r9736, 129;
	cvt.rn.f32.s32 	%f3167, %r7474;
	setp.leu.f32 	%p3966, %f1, %f3167;
	add.s32 	%r7475, %r9736, 130;
	cvt.rn.f32.s32 	%f3168, %r7475;
	setp.gt.f32 	%p3967, %f1, %f3168;
	selp.b32 	%r7476, 3, 2, %p3967;
	selp.b32 	%r7477, 0, %r7476, %p3966;
	add.s32 	%r7478, %r9736, 128;
	cvt.rn.f32.s32 	%f3169, %r7478;
	setp.gt.f32 	%p3968, %f1, %f3169;
	and.pred  	%p3969, %p3966, %p3968;
	selp.u32 	%r7479, 1, 0, %p3969;
	add.s32 	%r7480, %r7477, %r7479;
	add.s32 	%r7481, %r9736, 133;
	cvt.rn.f32.s32 	%f3170, %r7481;
	setp.leu.f32 	%p3970, %f1, %f3170;
	add.s32 	%r7482, %r9736, 134;
	cvt.rn.f32.s32 	%f3171, %r7482;
	setp.gt.f32 	%p3971, %f1, %f3171;
	add.s32 	%r7483, %r9736, 132;
	cvt.rn.f32.s32 	%f3172, %r7483;
	setp.gt.f32 	%p3972, %f1, %f3172;
	and.pred  	%p3973, %p3970, %p3972;
	selp.u32 	%r7484, 1, 0, %p3973;
	add.s32 	%r7485, %r9736, 137;
	cvt.rn.f32.s32 	%f3173, %r7485;
	setp.leu.f32 	%p3974, %f1, %f3173;
	add.s32 	%r7486, %r9736, 138;
	cvt.rn.f32.s32 	%f3174, %r7486;
	setp.gt.f32 	%p3975, %f1, %f3174;
	selp.b32 	%r7487, 3, 2, %p3975;
	selp.b32 	%r7488, 0, %r7487, %p3974;
	add.s32 	%r7489, %r9736, 136;
	cvt.rn.f32.s32 	%f3175, %r7489;
	setp.gt.f32 	%p3976, %f1, %f3175;
	and.pred  	%p3977, %p3974, %p3976;
	selp.u32 	%r7490, 1, 0, %p3977;
	add.s32 	%r7491, %r7488, %r7490;
	add.s32 	%r7492, %r9736, 141;
	cvt.rn.f32.s32 	%f3176, %r7492;
	setp.leu.f32 	%p3978, %f1, %f3176;
	add.s32 	%r7493, %r9736, 142;
	cvt.rn.f32.s32 	%f3177, %r7493;
	setp.gt.f32 	%p3979, %f1, %f3177;
	add.s32 	%r7494, %r9736, 140;
	cvt.rn.f32.s32 	%f3178, %r7494;
	setp.gt.f32 	%p3980, %f1, %f3178;
	and.pred  	%p3981, %p3978, %p3980;
	selp.u32 	%r7495, 1, 0, %p3981;
	add.s32 	%r7496, %r9736, 145;
	cvt.rn.f32.s32 	%f3179, %r7496;
	setp.leu.f32 	%p3982, %f1, %f3179;
	add.s32 	%r7497, %r9736, 146;
	cvt.rn.f32.s32 	%f3180, %r7497;
	setp.gt.f32 	%p3983, %f1, %f3180;
	selp.b32 	%r7498, 3, 2, %p3983;
	selp.b32 	%r7499, 0, %r7498, %p3982;
	add.s32 	%r7500, %r9736, 144;
	cvt.rn.f32.s32 	%f3181, %r7500;
	setp.gt.f32 	%p3984, %f1, %f3181;
	and.pred  	%p3985, %p3982, %p3984;
	selp.u32 	%r7501, 1, 0, %p3985;
	add.s32 	%r7502, %r7499, %r7501;
	add.s32 	%r7503, %r9736, 149;
	cvt.rn.f32.s32 	%f3182, %r7503;
	setp.leu.f32 	%p3986, %f1, %f3182;
	add.s32 	%r7504, %r9736, 150;
	cvt.rn.f32.s32 	%f3183, %r7504;
	setp.gt.f32 	%p3987, %f1, %f3183;
	add.s32 	%r7505, %r9736, 148;
	cvt.rn.f32.s32 	%f3184, %r7505;
	setp.gt.f32 	%p3988, %f1, %f3184;
	and.pred  	%p3989, %p3986, %p3988;
	selp.u32 	%r7506, 1, 0, %p3989;
	add.s32 	%r7507, %r9736, 153;
	cvt.rn.f32.s32 	%f3185, %r7507;
	setp.leu.f32 	%p3990, %f1, %f3185;
	add.s32 	%r7508, %r9736, 154;
	cvt.rn.f32.s32 	%f3186, %r7508;
	setp.gt.f32 	%p3991, %f1, %f3186;
	selp.b32 	%r7509, 3, 2, %p3991;
	selp.b32 	%r7510, 0, %r7509, %p3990;
	add.s32 	%r7511, %r9736, 152;
	cvt.rn.f32.s32 	%f3187, %r7511;
	setp.gt.f32 	%p3992, %f1, %f3187;
	and.pred  	%p3993, %p3990, %p3992;
	selp.u32 	%r7512, 1, 0, %p3993;
	add.s32 	%r7513, %r7510, %r7512;
	add.s32 	%r7514, %r9736, 157;
	cvt.rn.f32.s32 	%f3188, %r7514;
	setp.leu.f32 	%p3994, %f1, %f3188;
	add.s32 	%r7515, %r9736, 158;
	cvt.rn.f32.s32 	%f3189, %r7515;
	setp.gt.f32 	%p3995, %f1, %f3189;
	add.s32 	%r7516, %r9736, 156;
	cvt.rn.f32.s32 	%f3190, %r7516;
	setp.gt.f32 	%p3996, %f1, %f3190;
	and.pred  	%p3997, %p3994, %p3996;
	selp.u32 	%r7517, 1, 0, %p3997;
	add.s32 	%r7518, %r9736, 161;
	cvt.rn.f32.s32 	%f3191, %r7518;
	setp.leu.f32 	%p3998, %f1, %f3191;
	add.s32 	%r7519, %r9736, 162;
	cvt.rn.f32.s32 	%f3192, %r7519;
	setp.gt.f32 	%p3999, %f1, %f3192;
	selp.b32 	%r7520, 3, 2, %p3999;
	selp.b32 	%r7521, 0, %r7520, %p3998;
	add.s32 	%r7522, %r9736, 160;
	cvt.rn.f32.s32 	%f3193, %r7522;
	setp.gt.f32 	%p4000, %f1, %f3193;
	and.pred  	%p4001, %p3998, %p4000;
	selp.u32 	%r7523, 1, 0, %p4001;
	add.s32 	%r7524, %r7521, %r7523;
	add.s32 	%r7525, %r9736, 165;
	cvt.rn.f32.s32 	%f3194, %r7525;
	setp.leu.f32 	%p4002, %f1, %f3194;
	add.s32 	%r7526, %r9736, 166;
	cvt.rn.f32.s32 	%f3195, %r7526;
	setp.gt.f32 	%p4003, %f1, %f3195;
	add.s32 	%r7527, %r9736, 164;
	cvt.rn.f32.s32 	%f3196, %r7527;
	setp.gt.f32 	%p4004, %f1, %f3196;
	and.pred  	%p4005, %p4002, %p4004;
	selp.u32 	%r7528, 1, 0, %p4005;
	add.s32 	%r7529, %r9736, 169;
	cvt.rn.f32.s32 	%f3197, %r7529;
	setp.leu.f32 	%p4006, %f1, %f3197;
	add.s32 	%r7530, %r9736, 170;
	cvt.rn.f32.s32 	%f3198, %r7530;
	setp.gt.f32 	%p4007, %f1, %f3198;
	selp.b32 	%r7531, 3, 2, %p4007;
	selp.b32 	%r7532, 0, %r7531, %p4006;
	add.s32 	%r7533, %r9736, 168;
	cvt.rn.f32.s32 	%f3199, %r7533;
	setp.gt.f32 	%p4008, %f1, %f3199;
	and.pred  	%p4009, %p4006, %p4008;
	selp.u32 	%r7534, 1, 0, %p4009;
	add.s32 	%r7535, %r7532, %r7534;
	add.s32 	%r7536, %r9736, 173;
	cvt.rn.f32.s32 	%f3200, %r7536;
	setp.leu.f32 	%p4010, %f1, %f3200;
	add.s32 	%r7537, %r9736, 174;
	cvt.rn.f32.s32 	%f3201, %r7537;
	setp.gt.f32 	%p4011, %f1, %f3201;
	add.s32 	%r7538, %r9736, 172;
	cvt.rn.f32.s32 	%f3202, %r7538;
	setp.gt.f32 	%p4012, %f1, %f3202;
	and.pred  	%p4013, %p4010, %p4012;
	selp.u32 	%r7539, 1, 0, %p4013;
	add.s32 	%r7540, %r9736, 177;
	cvt.rn.f32.s32 	%f3203, %r7540;
	setp.leu.f32 	%p4014, %f1, %f3203;
	add.s32 	%r7541, %r9736, 178;
	cvt.rn.f32.s32 	%f3204, %r7541;
	setp.gt.f32 	%p4015, %f1, %f3204;
	selp.b32 	%r7542, 3, 2, %p4015;
	selp.b32 	%r7543, 0, %r7542, %p4014;
	add.s32 	%r7544, %r9736, 176;
	cvt.rn.f32.s32 	%f3205, %r7544;
	setp.gt.f32 	%p4016, %f1, %f3205;
	and.pred  	%p4017, %p4014, %p4016;
	selp.u32 	%r7545, 1, 0, %p4017;
	add.s32 	%r7546, %r7543, %r7545;
	add.s32 	%r7547, %r9736, 181;
	cvt.rn.f32.s32 	%f3206, %r7547;
	setp.leu.f32 	%p4018, %f1, %f3206;
	add.s32 	%r7548, %r9736, 182;
	cvt.rn.f32.s32 	%f3207, %r7548;
	setp.gt.f32 	%p4019, %f1, %f3207;
	add.s32 	%r7549, %r9736, 180;
	cvt.rn.f32.s32 	%f3208, %r7549;
	setp.gt.f32 	%p4020, %f1, %f3208;
	and.pred  	%p4021, %p4018, %p4020;
	selp.u32 	%r7550, 1, 0, %p4021;
	add.s32 	%r7551, %r9736, 185;
	cvt.rn.f32.s32 	%f3209, %r7551;
	setp.leu.f32 	%p4022, %f1, %f3209;
	add.s32 	%r7552, %r9736, 186;
	cvt.rn.f32.s32 	%f3210, %r7552;
	setp.gt.f32 	%p4023, %f1, %f3210;
	selp.b32 	%r7553, 3, 2, %p4023;
	selp.b32 	%r7554, 0, %r7553, %p4022;
	add.s32 	%r7555, %r9736, 184;
	cvt.rn.f32.s32 	%f3211, %r7555;
	setp.gt.f32 	%p4024, %f1, %f3211;
	and.pred  	%p4025, %p4022, %p4024;
	selp.u32 	%r7556, 1, 0, %p4025;
	add.s32 	%r7557, %r7554, %r7556;
	add.s32 	%r7558, %r9736, 189;
	cvt.rn.f32.s32 	%f3212, %r7558;
	setp.leu.f32 	%p4026, %f1, %f3212;
	add.s32 	%r7559, %r9736, 190;
	cvt.rn.f32.s32 	%f3213, %r7559;
	setp.gt.f32 	%p4027, %f1, %f3213;
	add.s32 	%r7560, %r9736, 188;
	cvt.rn.f32.s32 	%f3214, %r7560;
	setp.gt.f32 	%p4028, %f1, %f3214;
	and.pred  	%p4029, %p4026, %p4028;
	selp.u32 	%r7561, 1, 0, %p4029;
	add.s32 	%r7562, %r9736, 193;
	cvt.rn.f32.s32 	%f3215, %r7562;
	setp.leu.f32 	%p4030, %f1, %f3215;
	add.s32 	%r7563, %r9736, 194;
	cvt.rn.f32.s32 	%f3216, %r7563;
	setp.gt.f32 	%p4031, %f1, %f3216;
	selp.b32 	%r7564, 3, 2, %p4031;
	selp.b32 	%r7565, 0, %r7564, %p4030;
	add.s32 	%r7566, %r9736, 192;
	cvt.rn.f32.s32 	%f3217, %r7566;
	setp.gt.f32 	%p4032, %f1, %f3217;
	and.pred  	%p4033, %p4030, %p4032;
	selp.u32 	%r7567, 1, 0, %p4033;
	add.s32 	%r7568, %r7565, %r7567;
	add.s32 	%r7569, %r9736, 197;
	cvt.rn.f32.s32 	%f3218, %r7569;
	setp.leu.f32 	%p4034, %f1, %f3218;
	add.s32 	%r7570, %r9736, 198;
	cvt.rn.f32.s32 	%f3219, %r7570;
	setp.gt.f32 	%p4035, %f1, %f3219;
	add.s32 	%r7571, %r9736, 196;
	cvt.rn.f32.s32 	%f3220, %r7571;
	setp.gt.f32 	%p4036, %f1, %f3220;
	and.pred  	%p4037, %p4034, %p4036;
	selp.u32 	%r7572, 1, 0, %p4037;
	add.s32 	%r7573, %r9736, 201;
	cvt.rn.f32.s32 	%f3221, %r7573;
	setp.leu.f32 	%p4038, %f1, %f3221;
	add.s32 	%r7574, %r9736, 202;
	cvt.rn.f32.s32 	%f3222, %r7574;
	setp.gt.f32 	%p4039, %f1, %f3222;
	selp.b32 	%r7575, 3, 2, %p4039;
	selp.b32 	%r7576, 0, %r7575, %p4038;
	add.s32 	%r7577, %r9736, 200;
	cvt.rn.f32.s32 	%f3223, %r7577;
	setp.gt.f32 	%p4040, %f1, %f3223;
	and.pred  	%p4041, %p4038, %p4040;
	selp.u32 	%r7578, 1, 0, %p4041;
	add.s32 	%r7579, %r7576, %r7578;
	add.s32 	%r7580, %r9736, 205;
	cvt.rn.f32.s32 	%f3224, %r7580;
	setp.leu.f32 	%p4042, %f1, %f3224;
	add.s32 	%r7581, %r9736, 206;
	cvt.rn.f32.s32 	%f3225, %r7581;
	setp.gt.f32 	%p4043, %f1, %f3225;
	add.s32 	%r7582, %r9736, 204;
	cvt.rn.f32.s32 	%f3226, %r7582;
	setp.gt.f32 	%p4044, %f1, %f3226;
	and.pred  	%p4045, %p4042, %p4044;
	selp.u32 	%r7583, 1, 0, %p4045;
	add.s32 	%r7584, %r9736, 209;
	cvt.rn.f32.s32 	%f3227, %r7584;
	setp.leu.f32 	%p4046, %f1, %f3227;
	add.s32 	%r7585, %r9736, 210;
	cvt.rn.f32.s32 	%f3228, %r7585;
	setp.gt.f32 	%p4047, %f1, %f3228;
	selp.b32 	%r7586, 3, 2, %p4047;
	selp.b32 	%r7587, 0, %r7586, %p4046;
	add.s32 	%r7588, %r9736, 208;
	cvt.rn.f32.s32 	%f3229, %r7588;
	setp.gt.f32 	%p4048, %f1, %f3229;
	and.pred  	%p4049, %p4046, %p4048;
	selp.u32 	%r7589, 1, 0, %p4049;
	add.s32 	%r7590, %r7587, %r7589;
	add.s32 	%r7591, %r9736, 213;
	cvt.rn.f32.s32 	%f3230, %r7591;
	setp.leu.f32 	%p4050, %f1, %f3230;
	add.s32 	%r7592, %r9736, 214;
	cvt.rn.f32.s32 	%f3231, %r7592;
	setp.gt.f32 	%p4051, %f1, %f3231;
	add.s32 	%r7593, %r9736, 212;
	cvt.rn.f32.s32 	%f3232, %r7593;
	setp.gt.f32 	%p4052, %f1, %f3232;
	and.pred  	%p4053, %p4050, %p4052;
	selp.u32 	%r7594, 1, 0, %p4053;
	add.s32 	%r7595, %r9736, 217;
	cvt.rn.f32.s32 	%f3233, %r7595;
	setp.leu.f32 	%p4054, %f1, %f3233;
	add.s32 	%r7596, %r9736, 218;
	cvt.rn.f32.s32 	%f3234, %r7596;
	setp.gt.f32 	%p4055, %f1, %f3234;
	selp.b32 	%r7597, 3, 2, %p4055;
	selp.b32 	%r7598, 0, %r7597, %p4054;
	add.s32 	%r7599, %r9736, 216;
	cvt.rn.f32.s32 	%f3235, %r7599;
	setp.gt.f32 	%p4056, %f1, %f3235;
	and.pred  	%p4057, %p4054, %p4056;
	selp.u32 	%r7600, 1, 0, %p4057;
	add.s32 	%r7601, %r7598, %r7600;
	add.s32 	%r7602, %r9736, 221;
	cvt.rn.f32.s32 	%f3236, %r7602;
	setp.leu.f32 	%p4058, %f1, %f3236;
	add.s32 	%r7603, %r9736, 222;
	cvt.rn.f32.s32 	%f3237, %r7603;
	setp.gt.f32 	%p4059, %f1, %f3237;
	add.s32 	%r7604, %r9736, 220;
	cvt.rn.f32.s32 	%f3238, %r7604;
	setp.gt.f32 	%p4060, %f1, %f3238;
	and.pred  	%p4061, %p4058, %p4060;
	selp.u32 	%r7605, 1, 0, %p4061;
	add.s32 	%r7606, %r9736, 225;
	cvt.rn.f32.s32 	%f3239, %r7606;
	setp.leu.f32 	%p4062, %f1, %f3239;
	add.s32 	%r7607, %r9736, 226;
	cvt.rn.f32.s32 	%f3240, %r7607;
	setp.gt.f32 	%p4063, %f1, %f3240;
	selp.b32 	%r7608, 3, 2, %p4063;
	selp.b32 	%r7609, 0, %r7608, %p4062;
	add.s32 	%r7610, %r9736, 224;
	cvt.rn.f32.s32 	%f3241, %r7610;
	setp.gt.f32 	%p4064, %f1, %f3241;
	and.pred  	%p4065, %p4062, %p4064;
	selp.u32 	%r7611, 1, 0, %p4065;
	add.s32 	%r7612, %r7609, %r7611;
	add.s32 	%r7613, %r9736, 229;
	cvt.rn.f32.s32 	%f3242, %r7613;
	setp.leu.f32 	%p4066, %f1, %f3242;
	add.s32 	%r7614, %r9736, 230;
	cvt.rn.f32.s32 	%f3243, %r7614;
	setp.gt.f32 	%p4067, %f1, %f3243;
	add.s32 	%r7615, %r9736, 228;
	cvt.rn.f32.s32 	%f3244, %r7615;
	setp.gt.f32 	%p4068, %f1, %f3244;
	and.pred  	%p4069, %p4066, %p4068;
	selp.u32 	%r7616, 1, 0, %p4069;
	add.s32 	%r7617, %r9736, 233;
	cvt.rn.f32.s32 	%f3245, %r7617;
	setp.leu.f32 	%p4070, %f1, %f3245;
	add.s32 	%r7618, %r9736, 234;
	cvt.rn.f32.s32 	%f3246, %r7618;
	setp.gt.f32 	%p4071, %f1, %f3246;
	selp.b32 	%r7619, 3, 2, %p4071;
	selp.b32 	%r7620, 0, %r7619, %p4070;
	add.s32 	%r7621, %r9736, 232;
	cvt.rn.f32.s32 	%f3247, %r7621;
	setp.gt.f32 	%p4072, %f1, %f3247;
	and.pred  	%p4073, %p4070, %p4072;
	selp.u32 	%r7622, 1, 0, %p4073;
	add.s32 	%r7623, %r7620, %r7622;
	add.s32 	%r7624, %r9736, 237;
	cvt.rn.f32.s32 	%f3248, %r7624;
	setp.leu.f32 	%p4074, %f1, %f3248;
	add.s32 	%r7625, %r9736, 238;
	cvt.rn.f32.s32 	%f3249, %r7625;
	setp.gt.f32 	%p4075, %f1, %f3249;
	add.s32 	%r7626, %r9736, 236;
	cvt.rn.f32.s32 	%f3250, %r7626;
	setp.gt.f32 	%p4076, %f1, %f3250;
	and.pred  	%p4077, %p4074, %p4076;
	selp.u32 	%r7627, 1, 0, %p4077;
	add.s32 	%r7628, %r9736, 241;
	cvt.rn.f32.s32 	%f3251, %r7628;
	setp.leu.f32 	%p4078, %f1, %f3251;
	add.s32 	%r7629, %r9736, 242;
	cvt.rn.f32.s32 	%f3252, %r7629;
	setp.gt.f32 	%p4079, %f1, %f3252;
	selp.b32 	%r7630, 3, 2, %p4079;
	selp.b32 	%r7631, 0, %r7630, %p4078;
	add.s32 	%r7632, %r9736, 240;
	cvt.rn.f32.s32 	%f3253, %r7632;
	setp.gt.f32 	%p4080, %f1, %f3253;
	and.pred  	%p4081, %p4078, %p4080;
	selp.u32 	%r7633, 1, 0, %p4081;
	add.s32 	%r7634, %r7631, %r7633;
	add.s32 	%r7635, %r9736, 245;
	cvt.rn.f32.s32 	%f3254, %r7635;
	setp.leu.f32 	%p4082, %f1, %f3254;
	add.s32 	%r7636, %r9736, 246;
	cvt.rn.f32.s32 	%f3255, %r7636;
	setp.gt.f32 	%p4083, %f1, %f3255;
	add.s32 	%r7637, %r9736, 244;
	cvt.rn.f32.s32 	%f3256, %r7637;
	setp.gt.f32 	%p4084, %f1, %f3256;
	and.pred  	%p4085, %p4082, %p4084;
	selp.u32 	%r7638, 1, 0, %p4085;
	add.s32 	%r7639, %r9736, 249;
	cvt.rn.f32.s32 	%f3257, %r7639;
	setp.leu.f32 	%p4086, %f1, %f3257;
	add.s32 	%r7640, %r9736, 250;
	cvt.rn.f32.s32 	%f3258, %r7640;
	setp.gt.f32 	%p4087, %f1, %f3258;
	selp.b32 	%r7641, 3, 2, %p4087;
	selp.b32 	%r7642, 0, %r7641, %p4086;
	add.s32 	%r7643, %r9736, 248;
	cvt.rn.f32.s32 	%f3259, %r7643;
	setp.gt.f32 	%p4088, %f1, %f3259;
	and.pred  	%p4089, %p4086, %p4088;
	selp.u32 	%r7644, 1, 0, %p4089;
	add.s32 	%r7645, %r7642, %r7644;
	add.s32 	%r7646, %r9736, 253;
	cvt.rn.f32.s32 	%f3260, %r7646;
	setp.leu.f32 	%p4090, %f1, %f3260;
	add.s32 	%r7647, %r9736, 254;
	cvt.rn.f32.s32 	%f3261, %r7647;
	setp.gt.f32 	%p4091, %f1, %f3261;
	add.s32 	%r7648, %r9736, 252;
	cvt.rn.f32.s32 	%f3262, %r7648;
	setp.gt.f32 	%p4092, %f1, %f3262;
	and.pred  	%p4093, %p4090, %p4092;
	selp.u32 	%r7649, 1, 0, %p4093;
	add.s32 	%r7650, %r9736, 257;
	cvt.rn.f32.s32 	%f3263, %r7650;
	setp.leu.f32 	%p4094, %f1, %f3263;
	add.s32 	%r7651, %r9736, 258;
	cvt.rn.f32.s32 	%f3264, %r7651;
	setp.gt.f32 	%p4095, %f1, %f3264;
	selp.b32 	%r7652, 3, 2, %p4095;
	selp.b32 	%r7653, 0, %r7652, %p4094;
	add.s32 	%r7654, %r9736, 256;
	cvt.rn.f32.s32 	%f3265, %r7654;
	setp.gt.f32 	%p4096, %f1, %f3265;
	and.pred  	%p4097, %p4094, %p4096;
	selp.u32 	%r7655, 1, 0, %p4097;
	add.s32 	%r7656, %r7653, %r7655;
	add.s32 	%r7657, %r9736, 261;
	cvt.rn.f32.s32 	%f3266, %r7657;
	setp.leu.f32 	%p4098, %f1, %f3266;
	add.s32 	%r7658, %r9736, 262;
	cvt.rn.f32.s32 	%f3267, %r7658;
	setp.gt.f32 	%p4099, %f1, %f3267;
	add.s32 	%r7659, %r9736, 260;
	cvt.rn.f32.s32 	%f3268, %r7659;
	setp.gt.f32 	%p4100, %f1, %f3268;
	and.pred  	%p4101, %p4098, %p4100;
	selp.u32 	%r7660, 1, 0, %p4101;
	add.s32 	%r7661, %r9736, 265;
	cvt.rn.f32.s32 	%f3269, %r7661;
	setp.leu.f32 	%p4102, %f1, %f3269;
	add.s32 	%r7662, %r9736, 266;
	cvt.rn.f32.s32 	%f3270, %r7662;
	setp.gt.f32 	%p4103, %f1, %f3270;
	selp.b32 	%r7663, 3, 2, %p4103;
	selp.b32 	%r7664, 0, %r7663, %p4102;
	add.s32 	%r7665, %r9736, 264;
	cvt.rn.f32.s32 	%f3271, %r7665;
	setp.gt.f32 	%p4104, %f1, %f3271;
	and.pred  	%p4105, %p4102, %p4104;
	selp.u32 	%r7666, 1, 0, %p4105;
	add.s32 	%r7667, %r7664, %r7666;
	add.s32 	%r7668, %r9736, 269;
	cvt.rn.f32.s32 	%f3272, %r7668;
	setp.leu.f32 	%p4106, %f1, %f3272;
	add.s32 	%r7669, %r9736, 270;
	cvt.rn.f32.s32 	%f3273, %r7669;
	setp.gt.f32 	%p4107, %f1, %f3273;
	add.s32 	%r7670, %r9736, 268;
	cvt.rn.f32.s32 	%f3274, %r7670;
	setp.gt.f32 	%p4108, %f1, %f3274;
	and.pred  	%p4109, %p4106, %p4108;
	selp.u32 	%r7671, 1, 0, %p4109;
	add.s32 	%r7672, %r9736, 273;
	cvt.rn.f32.s32 	%f3275, %r7672;
	setp.leu.f32 	%p4110, %f1, %f3275;
	add.s32 	%r7673, %r9736, 274;
	cvt.rn.f32.s32 	%f3276, %r7673;
	setp.gt.f32 	%p4111, %f1, %f3276;
	selp.b32 	%r7674, 3, 2, %p4111;
	selp.b32 	%r7675, 0, %r7674, %p4110;
	add.s32 	%r7676, %r9736, 272;
	cvt.rn.f32.s32 	%f3277, %r7676;
	setp.gt.f32 	%p4112, %f1, %f3277;
	and.pred  	%p4113, %p4110, %p4112;
	selp.u32 	%r7677, 1, 0, %p4113;
	add.s32 	%r7678, %r7675, %r7677;
	add.s32 	%r7679, %r9736, 277;
	cvt.rn.f32.s32 	%f3278, %r7679;
	setp.leu.f32 	%p4114, %f1, %f3278;
	add.s32 	%r7680, %r9736, 278;
	cvt.rn.f32.s32 	%f3279, %r7680;
	setp.gt.f32 	%p4115, %f1, %f3279;
	add.s32 	%r7681, %r9736, 276;
	cvt.rn.f32.s32 	%f3280, %r7681;
	setp.gt.f32 	%p4116, %f1, %f3280;
	and.pred  	%p4117, %p4114, %p4116;
	selp.u32 	%r7682, 1, 0, %p4117;
	add.s32 	%r7683, %r9736, 281;
	cvt.rn.f32.s32 	%f3281, %r7683;
	setp.leu.f32 	%p4118, %f1, %f3281;
	add.s32 	%r7684, %r9736, 282;
	cvt.rn.f32.s32 	%f3282, %r7684;
	setp.gt.f32 	%p4119, %f1, %f3282;
	selp.b32 	%r7685, 3, 2, %p4119;
	selp.b32 	%r7686, 0, %r7685, %p4118;
	add.s32 	%r7687, %r9736, 280;
	cvt.rn.f32.s32 	%f3283, %r7687;
	setp.gt.f32 	%p4120, %f1, %f3283;
	and.pred  	%p4121, %p4118, %p4120;
	selp.u32 	%r7688, 1, 0, %p4121;
	add.s32 	%r7689, %r7686, %r7688;
	add.s32 	%r7690, %r9736, 285;
	cvt.rn.f32.s32 	%f3284, %r7690;
	setp.leu.f32 	%p4122, %f1, %f3284;
	add.s32 	%r7691, %r9736, 286;
	cvt.rn.f32.s32 	%f3285, %r7691;
	setp.gt.f32 	%p4123, %f1, %f3285;
	add.s32 	%r7692, %r9736, 284;
	cvt.rn.f32.s32 	%f3286, %r7692;
	setp.gt.f32 	%p4124, %f1, %f3286;
	and.pred  	%p4125, %p4122, %p4124;
	selp.u32 	%r7693, 1, 0, %p4125;
	add.s32 	%r7694, %r9736, 289;
	cvt.rn.f32.s32 	%f3287, %r7694;
	setp.leu.f32 	%p4126, %f1, %f3287;
	add.s32 	%r7695, %r9736, 290;
	cvt.rn.f32.s32 	%f3288, %r7695;
	setp.gt.f32 	%p4127, %f1, %f3288;
	selp.b32 	%r7696, 3, 2, %p4127;
	selp.b32 	%r7697, 0, %r7696, %p4126;
	add.s32 	%r7698, %r9736, 288;
	cvt.rn.f32.s32 	%f3289, %r7698;
	setp.gt.f32 	%p4128, %f1, %f3289;
	and.pred  	%p4129, %p4126, %p4128;
	selp.u32 	%r7699, 1, 0, %p4129;
	add.s32 	%r7700, %r7697, %r7699;
	add.s32 	%r7701, %r9736, 293;
	cvt.rn.f32.s32 	%f3290, %r7701;
	setp.leu.f32 	%p4130, %f1, %f3290;
	add.s32 	%r7702, %r9736, 294;
	cvt.rn.f32.s32 	%f3291, %r7702;
	setp.gt.f32 	%p4131, %f1, %f3291;
	add.s32 	%r7703, %r9736, 292;
	cvt.rn.f32.s32 	%f3292, %r7703;
	setp.gt.f32 	%p4132, %f1, %f3292;
	and.pred  	%p4133, %p4130, %p4132;
	selp.u32 	%r7704, 1, 0, %p4133;
	add.s32 	%r7705, %r9736, 297;
	cvt.rn.f32.s32 	%f3293, %r7705;
	setp.leu.f32 	%p4134, %f1, %f3293;
	add.s32 	%r7706, %r9736, 298;
	cvt.rn.f32.s32 	%f3294, %r7706;
	setp.gt.f32 	%p4135, %f1, %f3294;
	selp.b32 	%r7707, 3, 2, %p4135;
	selp.b32 	%r7708, 0, %r7707, %p4134;
	add.s32 	%r7709, %r9736, 296;
	cvt.rn.f32.s32 	%f3295, %r7709;
	setp.gt.f32 	%p4136, %f1, %f3295;
	and.pred  	%p4137, %p4134, %p4136;
	selp.u32 	%r7710, 1, 0, %p4137;
	add.s32 	%r7711, %r7708, %r7710;
	add.s32 	%r7712, %r9736, 301;
	cvt.rn.f32.s32 	%f3296, %r7712;
	setp.leu.f32 	%p4138, %f1, %f3296;
	add.s32 	%r7713, %r9736, 302;
	cvt.rn.f32.s32 	%f3297, %r7713;
	setp.gt.f32 	%p4139, %f1, %f3297;
	add.s32 	%r7714, %r9736, 300;
	cvt.rn.f32.s32 	%f3298, %r7714;
	setp.gt.f32 	%p4140, %f1, %f3298;
	and.pred  	%p4141, %p4138, %p4140;
	selp.u32 	%r7715, 1, 0, %p4141;
	add.s32 	%r7716, %r9736, 305;
	cvt.rn.f32.s32 	%f3299, %r7716;
	setp.leu.f32 	%p4142, %f1, %f3299;
	add.s32 	%r7717, %r9736, 306;
	cvt.rn.f32.s32 	%f3300, %r7717;
	setp.gt.f32 	%p4143, %f1, %f3300;
	selp.b32 	%r7718, 3, 2, %p4143;
	selp.b32 	%r7719, 0, %r7718, %p4142;
	add.s32 	%r7720, %r9736, 304;
	cvt.rn.f32.s32 	%f3301, %r7720;
	setp.gt.f32 	%p4144, %f1, %f3301;
	and.pred  	%p4145, %p4142, %p4144;
	selp.u32 	%r7721, 1, 0, %p4145;
	add.s32 	%r7722, %r7719, %r7721;
	add.s32 	%r7723, %r9736, 309;
	cvt.rn.f32.s32 	%f3302, %r7723;
	setp.leu.f32 	%p4146, %f1, %f3302;
	add.s32 	%r7724, %r9736, 310;
	cvt.rn.f32.s32 	%f3303, %r7724;
	setp.gt.f32 	%p4147, %f1, %f3303;
	add.s32 	%r7725, %r9736, 308;
	cvt.rn.f32.s32 	%f3304, %r7725;
	setp.gt.f32 	%p4148, %f1, %f3304;
	and.pred  	%p4149, %p4146, %p4148;
	selp.u32 	%r7726, 1, 0, %p4149;
	add.s32 	%r7727, %r9736, 313;
	cvt.rn.f32.s32 	%f3305, %r7727;
	setp.leu.f32 	%p4150, %f1, %f3305;
	add.s32 	%r7728, %r9736, 314;
	cvt.rn.f32.s32 	%f3306, %r7728;
	setp.gt.f32 	%p4151, %f1, %f3306;
	selp.b32 	%r7729, 3, 2, %p4151;
	selp.b32 	%r7730, 0, %r7729, %p4150;
	add.s32 	%r7731, %r9736, 312;
	cvt.rn.f32.s32 	%f3307, %r7731;
	setp.gt.f32 	%p4152, %f1, %f3307;
	and.pred  	%p4153, %p4150, %p4152;
	selp.u32 	%r7732, 1, 0, %p4153;
	add.s32 	%r7733, %r7730, %r7732;
	add.s32 	%r7734, %r9736, 317;
	cvt.rn.f32.s32 	%f3308, %r7734;
	setp.leu.f32 	%p4154, %f1, %f3308;
	add.s32 	%r7735, %r9736, 318;
	cvt.rn.f32.s32 	%f3309, %r7735;
	setp.gt.f32 	%p4155, %f1, %f3309;
	add.s32 	%r7736, %r9736, 316;
	cvt.rn.f32.s32 	%f3310, %r7736;
	setp.gt.f32 	%p4156, %f1, %f3310;
	and.pred  	%p4157, %p4154, %p4156;
	selp.u32 	%r7737, 1, 0, %p4157;
	add.s32 	%r7738, %r9736, 321;
	cvt.rn.f32.s32 	%f3311, %r7738;
	setp.leu.f32 	%p4158, %f1, %f3311;
	add.s32 	%r7739, %r9736, 322;
	cvt.rn.f32.s32 	%f3312, %r7739;
	setp.gt.f32 	%p4159, %f1, %f3312;
	selp.b32 	%r7740, 3, 2, %p4159;
	selp.b32 	%r7741, 0, %r7740, %p4158;
	add.s32 	%r7742, %r9736, 320;
	cvt.rn.f32.s32 	%f3313, %r7742;
	setp.gt.f32 	%p4160, %f1, %f3313;
	and.pred  	%p4161, %p4158, %p4160;
	selp.u32 	%r7743, 1, 0, %p4161;
	add.s32 	%r7744, %r7741, %r7743;
	add.s32 	%r7745, %r9736, 325;
	cvt.rn.f32.s32 	%f3314, %r7745;
	setp.leu.f32 	%p4162, %f1, %f3314;
	add.s32 	%r7746, %r9736, 326;
	cvt.rn.f32.s32 	%f3315, %r7746;
	setp.gt.f32 	%p4163, %f1, %f3315;
	add.s32 	%r7747, %r9736, 324;
	cvt.rn.f32.s32 	%f3316, %r7747;
	setp.gt.f32 	%p4164, %f1, %f3316;
	and.pred  	%p4165, %p4162, %p4164;
	selp.u32 	%r7748, 1, 0, %p4165;
	add.s32 	%r7749, %r9736, 329;
	cvt.rn.f32.s32 	%f3317, %r7749;
	setp.leu.f32 	%p4166, %f1, %f3317;
	add.s32 	%r7750, %r9736, 330;
	cvt.rn.f32.s32 	%f3318, %r7750;
	setp.gt.f32 	%p4167, %f1, %f3318;
	selp.b32 	%r7751, 3, 2, %p4167;
	selp.b32 	%r7752, 0, %r7751, %p4166;
	add.s32 	%r7753, %r9736, 328;
	cvt.rn.f32.s32 	%f3319, %r7753;
	setp.gt.f32 	%p4168, %f1, %f3319;
	and.pred  	%p4169, %p4166, %p4168;
	selp.u32 	%r7754, 1, 0, %p4169;
	add.s32 	%r7755, %r7752, %r7754;
	add.s32 	%r7756, %r9736, 333;
	cvt.rn.f32.s32 	%f3320, %r7756;
	setp.leu.f32 	%p4170, %f1, %f3320;
	add.s32 	%r7757, %r9736, 334;
	cvt.rn.f32.s32 	%f3321, %r7757;
	setp.gt.f32 	%p4171, %f1, %f3321;
	add.s32 	%r7758, %r9736, 332;
	cvt.rn.f32.s32 	%f3322, %r7758;
	setp.gt.f32 	%p4172, %f1, %f3322;
	and.pred  	%p4173, %p4170, %p4172;
	selp.u32 	%r7759, 1, 0, %p4173;
	add.s32 	%r7760, %r9736, 337;
	cvt.rn.f32.s32 	%f3323, %r7760;
	setp.leu.f32 	%p4174, %f1, %f3323;
	add.s32 	%r7761, %r9736, 338;
	cvt.rn.f32.s32 	%f3324, %r7761;
	setp.gt.f32 	%p4175, %f1, %f3324;
	selp.b32 	%r7762, 3, 2, %p4175;
	selp.b32 	%r7763, 0, %r7762, %p4174;
	add.s32 	%r7764, %r9736, 336;
	cvt.rn.f32.s32 	%f3325, %r7764;
	setp.gt.f32 	%p4176, %f1, %f3325;
	and.pred  	%p4177, %p4174, %p4176;
	selp.u32 	%r7765, 1, 0, %p4177;
	add.s32 	%r7766, %r7763, %r7765;
	add.s32 	%r7767, %r9736, 341;
	cvt.rn.f32.s32 	%f3326, %r7767;
	setp.leu.f32 	%p4178, %f1, %f3326;
	add.s32 	%r7768, %r9736, 342;
	cvt.rn.f32.s32 	%f3327, %r7768;
	setp.gt.f32 	%p4179, %f1, %f3327;
	add.s32 	%r7769, %r9736, 340;
	cvt.rn.f32.s32 	%f3328, %r7769;
	setp.gt.f32 	%p4180, %f1, %f3328;
	and.pred  	%p4181, %p4178, %p4180;
	selp.u32 	%r7770, 1, 0, %p4181;
	add.s32 	%r7771, %r9736, 345;
	cvt.rn.f32.s32 	%f3329, %r7771;
	setp.leu.f32 	%p4182, %f1, %f3329;
	add.s32 	%r7772, %r9736, 346;
	cvt.rn.f32.s32 	%f3330, %r7772;
	setp.gt.f32 	%p4183, %f1, %f3330;
	selp.b32 	%r7773, 3, 2, %p4183;
	selp.b32 	%r7774, 0, %r7773, %p4182;
	add.s32 	%r7775, %r9736, 344;
	cvt.rn.f32.s32 	%f3331, %r7775;
	setp.gt.f32 	%p4184, %f1, %f3331;
	and.pred  	%p4185, %p4182, %p4184;
	selp.u32 	%r7776, 1, 0, %p4185;
	add.s32 	%r7777, %r7774, %r7776;
	add.s32 	%r7778, %r9736, 349;
	cvt.rn.f32.s32 	%f3332, %r7778;
	setp.leu.f32 	%p4186, %f1, %f3332;
	add.s32 	%r7779, %r9736, 350;
	cvt.rn.f32.s32 	%f3333, %r7779;
	setp.gt.f32 	%p4187, %f1, %f3333;
	add.s32 	%r7780, %r9736, 348;
	cvt.rn.f32.s32 	%f3334, %r7780;
	setp.gt.f32 	%p4188, %f1, %f3334;
	and.pred  	%p4189, %p4186, %p4188;
	selp.u32 	%r7781, 1, 0, %p4189;
	add.s32 	%r7782, %r9736, 353;
	cvt.rn.f32.s32 	%f3335, %r7782;
	setp.leu.f32 	%p4190, %f1, %f3335;
	add.s32 	%r7783, %r9736, 354;
	cvt.rn.f32.s32 	%f3336, %r7783;
	setp.gt.f32 	%p4191, %f1, %f3336;
	selp.b32 	%r7784, 3, 2, %p4191;
	selp.b32 	%r7785, 0, %r7784, %p4190;
	add.s32 	%r7786, %r9736, 352;
	cvt.rn.f32.s32 	%f3337, %r7786;
	setp.gt.f32 	%p4192, %f1, %f3337;
	and.pred  	%p4193, %p4190, %p4192;
	selp.u32 	%r7787, 1, 0, %p4193;
	add.s32 	%r7788, %r7785, %r7787;
	add.s32 	%r7789, %r9736, 357;
	cvt.rn.f32.s32 	%f3338, %r7789;
	setp.leu.f32 	%p4194, %f1, %f3338;
	add.s32 	%r7790, %r9736, 358;
	cvt.rn.f32.s32 	%f3339, %r7790;
	setp.gt.f32 	%p4195, %f1, %f3339;
	add.s32 	%r7791, %r9736, 356;
	cvt.rn.f32.s32 	%f3340, %r7791;
	setp.gt.f32 	%p4196, %f1, %f3340;
	and.pred  	%p4197, %p4194, %p4196;
	selp.u32 	%r7792, 1, 0, %p4197;
	add.s32 	%r7793, %r9736, 361;
	cvt.rn.f32.s32 	%f3341, %r7793;
	setp.leu.f32 	%p4198, %f1, %f3341;
	add.s32 	%r7794, %r9736, 362;
	cvt.rn.f32.s32 	%f3342, %r7794;
	setp.gt.f32 	%p4199, %f1, %f3342;
	selp.b32 	%r7795, 3, 2, %p4199;
	selp.b32 	%r7796, 0, %r7795, %p4198;
	add.s32 	%r7797, %r9736, 360;
	cvt.rn.f32.s32 	%f3343, %r7797;
	setp.gt.f32 	%p4200, %f1, %f3343;
	and.pred  	%p4201, %p4198, %p4200;
	selp.u32 	%r7798, 1, 0, %p4201;
	add.s32 	%r7799, %r7796, %r7798;
	add.s32 	%r7800, %r9736, 365;
	cvt.rn.f32.s32 	%f3344, %r7800;
	setp.leu.f32 	%p4202, %f1, %f3344;
	add.s32 	%r7801, %r9736, 366;
	cvt.rn.f32.s32 	%f3345, %r7801;
	setp.gt.f32 	%p4203, %f1, %f3345;
	add.s32 	%r7802, %r9736, 364;
	cvt.rn.f32.s32 	%f3346, %r7802;
	setp.gt.f32 	%p4204, %f1, %f3346;
	and.pred  	%p4205, %p4202, %p4204;
	selp.u32 	%r7803, 1, 0, %p4205;
	add.s32 	%r7804, %r9736, 369;
	cvt.rn.f32.s32 	%f3347, %r7804;
	setp.leu.f32 	%p4206, %f1, %f3347;
	add.s32 	%r7805, %r9736, 370;
	cvt.rn.f32.s32 	%f3348, %r7805;
	setp.gt.f32 	%p4207, %f1, %f3348;
	selp.b32 	%r7806, 3, 2, %p4207;
	selp.b32 	%r7807, 0, %r7806, %p4206;
	add.s32 	%r7808, %r9736, 368;
	cvt.rn.f32.s32 	%f3349, %r7808;
	setp.gt.f32 	%p4208, %f1, %f3349;
	and.pred  	%p4209, %p4206, %p4208;
	selp.u32 	%r7809, 1, 0, %p4209;
	add.s32 	%r7810, %r7807, %r7809;
	add.s32 	%r7811, %r9736, 373;
	cvt.rn.f32.s32 	%f3350, %r7811;
	setp.leu.f32 	%p4210, %f1, %f3350;
	add.s32 	%r7812, %r9736, 374;
	cvt.rn.f32.s32 	%f3351, %r7812;
	setp.gt.f32 	%p4211, %f1, %f3351;
	add.s32 	%r7813, %r9736, 372;
	cvt.rn.f32.s32 	%f3352, %r7813;
	setp.gt.f32 	%p4212, %f1, %f3352;
	and.pred  	%p4213, %p4210, %p4212;
	selp.u32 	%r7814, 1, 0, %p4213;
	add.s32 	%r7815, %r9736, 377;
	cvt.rn.f32.s32 	%f3353, %r7815;
	setp.leu.f32 	%p4214, %f1, %f3353;
	add.s32 	%r7816, %r9736, 378;
	cvt.rn.f32.s32 	%f3354, %r7816;
	setp.gt.f32 	%p4215, %f1, %f3354;
	selp.b32 	%r7817, 3, 2, %p4215;
	selp.b32 	%r7818, 0, %r7817, %p4214;
	add.s32 	%r7819, %r9736, 376;
	cvt.rn.f32.s32 	%f3355, %r7819;
	setp.gt.f32 	%p4216, %f1, %f3355;
	and.pred  	%p4217, %p4214, %p4216;
	selp.u32 	%r7820, 1, 0, %p4217;
	add.s32 	%r7821, %r7818, %r7820;
	add.s32 	%r7822, %r9736, 381;
	cvt.rn.f32.s32 	%f3356, %r7822;
	setp.leu.f32 	%p4218, %f1, %f3356;
	add.s32 	%r7823, %r9736, 382;
	cvt.rn.f32.s32 	%f3357, %r7823;
	setp.gt.f32 	%p4219, %f1, %f3357;
	add.s32 	%r7824, %r9736, 380;
	cvt.rn.f32.s32 	%f3358, %r7824;
	setp.gt.f32 	%p4220, %f1, %f3358;
	and.pred  	%p4221, %p4218, %p4220;
	selp.u32 	%r7825, 1, 0, %p4221;
	add.s32 	%r7826, %r9736, 385;
	cvt.rn.f32.s32 	%f3359, %r7826;
	setp.leu.f32 	%p4222, %f1, %f3359;
	add.s32 	%r7827, %r9736, 386;
	cvt.rn.f32.s32 	%f3360, %r7827;
	setp.gt.f32 	%p4223, %f1, %f3360;
	selp.b32 	%r7828, 3, 2, %p4223;
	selp.b32 	%r7829, 0, %r7828, %p4222;
	add.s32 	%r7830, %r9736, 384;
	cvt.rn.f32.s32 	%f3361, %r7830;
	setp.gt.f32 	%p4224, %f1, %f3361;
	and.pred  	%p4225, %p4222, %p4224;
	selp.u32 	%r7831, 1, 0, %p4225;
	add.s32 	%r7832, %r7829, %r7831;
	add.s32 	%r7833, %r9736, 389;
	cvt.rn.f32.s32 	%f3362, %r7833;
	setp.leu.f32 	%p4226, %f1, %f3362;
	add.s32 	%r7834, %r9736, 390;
	cvt.rn.f32.s32 	%f3363, %r7834;
	setp.gt.f32 	%p4227, %f1, %f3363;
	add.s32 	%r7835, %r9736, 388;
	cvt.rn.f32.s32 	%f3364, %r7835;
	setp.gt.f32 	%p4228, %f1, %f3364;
	and.pred  	%p4229, %p4226, %p4228;
	selp.u32 	%r7836, 1, 0, %p4229;
	add.s32 	%r7837, %r9736, 393;
	cvt.rn.f32.s32 	%f3365, %r7837;
	setp.leu.f32 	%p4230, %f1, %f3365;
	add.s32 	%r7838, %r9736, 394;
	cvt.rn.f32.s32 	%f3366, %r7838;
	setp.gt.f32 	%p4231, %f1, %f3366;
	selp.b32 	%r7839, 3, 2, %p4231;
	selp.b32 	%r7840, 0, %r7839, %p4230;
	add.s32 	%r7841, %r9736, 392;
	cvt.rn.f32.s32 	%f3367, %r7841;
	setp.gt.f32 	%p4232, %f1, %f3367;
	and.pred  	%p4233, %p4230, %p4232;
	selp.u32 	%r7842, 1, 0, %p4233;
	add.s32 	%r7843, %r7840, %r7842;
	add.s32 	%r7844, %r9736, 397;
	cvt.rn.f32.s32 	%f3368, %r7844;
	setp.leu.f32 	%p4234, %f1, %f3368;
	add.s32 	%r7845, %r9736, 398;
	cvt.rn.f32.s32 	%f3369, %r7845;
	setp.gt.f32 	%p4235, %f1, %f3369;
	add.s32 	%r7846, %r9736, 396;
	cvt.rn.f32.s32 	%f3370, %r7846;
	setp.gt.f32 	%p4236, %f1, %f3370;
	and.pred  	%p4237, %p4234, %p4236;
	selp.u32 	%r7847, 1, 0, %p4237;
	add.s32 	%r7848, %r9736, 401;
	cvt.rn.f32.s32 	%f3371, %r7848;
	setp.leu.f32 	%p4238, %f1, %f3371;
	add.s32 	%r7849, %r9736, 402;
	cvt.rn.f32.s32 	%f3372, %r7849;
	setp.gt.f32 	%p4239, %f1, %f3372;
	selp.b32 	%r7850, 3, 2, %p4239;
	selp.b32 	%r7851, 0, %r7850, %p4238;
	add.s32 	%r7852, %r9736, 400;
	cvt.rn.f32.s32 	%f3373, %r7852;
	setp.gt.f32 	%p4240, %f1, %f3373;
	and.pred  	%p4241, %p4238, %p4240;
	selp.u32 	%r7853, 1, 0, %p4241;
	add.s32 	%r7854, %r7851, %r7853;
	add.s32 	%r7855, %r9736, 405;
	cvt.rn.f32.s32 	%f3374, %r7855;
	setp.leu.f32 	%p4242, %f1, %f3374;
	add.s32 	%r7856, %r9736, 406;
	cvt.rn.f32.s32 	%f3375, %r7856;
	setp.gt.f32 	%p4243, %f1, %f3375;
	add.s32 	%r7857, %r9736, 404;
	cvt.rn.f32.s32 	%f3376, %r7857;
	setp.gt.f32 	%p4244, %f1, %f3376;
	and.pred  	%p4245, %p4242, %p4244;
	selp.u32 	%r7858, 1, 0, %p4245;
	add.s32 	%r7859, %r9736, 409;
	cvt.rn.f32.s32 	%f3377, %r7859;
	setp.leu.f32 	%p4246, %f1, %f3377;
	add.s32 	%r7860, %r9736, 410;
	cvt.rn.f32.s32 	%f3378, %r7860;
	setp.gt.f32 	%p4247, %f1, %f3378;
	selp.b32 	%r7861, 3, 2, %p4247;
	selp.b32 	%r7862, 0, %r7861, %p4246;
	add.s32 	%r7863, %r9736, 408;
	cvt.rn.f32.s32 	%f3379, %r7863;
	setp.gt.f32 	%p4248, %f1, %f3379;
	and.pred  	%p4249, %p4246, %p4248;
	selp.u32 	%r7864, 1, 0, %p4249;
	add.s32 	%r7865, %r7862, %r7864;
	add.s32 	%r7866, %r9736, 413;
	cvt.rn.f32.s32 	%f3380, %r7866;
	setp.leu.f32 	%p4250, %f1, %f3380;
	add.s32 	%r7867, %r9736, 414;
	cvt.rn.f32.s32 	%f3381, %r7867;
	setp.gt.f32 	%p4251, %f1, %f3381;
	add.s32 	%r7868, %r9736, 412;
	cvt.rn.f32.s32 	%f3382, %r7868;
	setp.gt.f32 	%p4252, %f1, %f3382;
	and.pred  	%p4253, %p4250, %p4252;
	selp.u32 	%r7869, 1, 0, %p4253;
	add.s32 	%r7870, %r9736, 417;
	cvt.rn.f32.s32 	%f3383, %r7870;
	setp.leu.f32 	%p4254, %f1, %f3383;
	add.s32 	%r7871, %r9736, 418;
	cvt.rn.f32.s32 	%f3384, %r7871;
	setp.gt.f32 	%p4255, %f1, %f3384;
	selp.b32 	%r7872, 3, 2, %p4255;
	selp.b32 	%r7873, 0, %r7872, %p4254;
	add.s32 	%r7874, %r9736, 416;
	cvt.rn.f32.s32 	%f3385, %r7874;
	setp.gt.f32 	%p4256, %f1, %f3385;
	and.pred  	%p4257, %p4254, %p4256;
	selp.u32 	%r7875, 1, 0, %p4257;
	add.s32 	%r7876, %r7873, %r7875;
	add.s32 	%r7877, %r9736, 421;
	cvt.rn.f32.s32 	%f3386, %r7877;
	setp.leu.f32 	%p4258, %f1, %f3386;
	add.s32 	%r7878, %r9736, 422;
	cvt.rn.f32.s32 	%f3387, %r7878;
	setp.gt.f32 	%p4259, %f1, %f3387;
	add.s32 	%r7879, %r9736, 420;
	cvt.rn.f32.s32 	%f3388, %r7879;
	setp.gt.f32 	%p4260, %f1, %f3388;
	and.pred  	%p4261, %p4258, %p4260;
	selp.u32 	%r7880, 1, 0, %p4261;
	add.s32 	%r7881, %r9736, 425;
	cvt.rn.f32.s32 	%f3389, %r7881;
	setp.leu.f32 	%p4262, %f1, %f3389;
	add.s32 	%r7882, %r9736, 426;
	cvt.rn.f32.s32 	%f3390, %r7882;
	setp.gt.f32 	%p4263, %f1, %f3390;
	selp.b32 	%r7883, 3, 2, %p4263;
	selp.b32 	%r7884, 0, %r7883, %p4262;
	add.s32 	%r7885, %r9736, 424;
	cvt.rn.f32.s32 	%f3391, %r7885;
	setp.gt.f32 	%p4264, %f1, %f3391;
	and.pred  	%p4265, %p4262, %p4264;
	selp.u32 	%r7886, 1, 0, %p4265;
	add.s32 	%r7887, %r7884, %r7886;
	add.s32 	%r7888, %r9736, 429;
	cvt.rn.f32.s32 	%f3392, %r7888;
	setp.leu.f32 	%p4266, %f1, %f3392;
	add.s32 	%r7889, %r9736, 430;
	cvt.rn.f32.s32 	%f3393, %r7889;
	setp.gt.f32 	%p4267, %f1, %f3393;
	add.s32 	%r7890, %r9736, 428;
	cvt.rn.f32.s32 	%f3394, %r7890;
	setp.gt.f32 	%p4268, %f1, %f3394;
	and.pred  	%p4269, %p4266, %p4268;
	selp.u32 	%r7891, 1, 0, %p4269;
	add.s32 	%r7892, %r9736, 433;
	cvt.rn.f32.s32 	%f3395, %r7892;
	setp.leu.f32 	%p4270, %f1, %f3395;
	add.s32 	%r7893, %r9736, 434;
	cvt.rn.f32.s32 	%f3396, %r7893;
	setp.gt.f32 	%p4271, %f1, %f3396;
	selp.b32 	%r7894, 3, 2, %p4271;
	selp.b32 	%r7895, 0, %r7894, %p4270;
	add.s32 	%r7896, %r9736, 432;
	cvt.rn.f32.s32 	%f3397, %r7896;
	setp.gt.f32 	%p4272, %f1, %f3397;
	and.pred  	%p4273, %p4270, %p4272;
	selp.u32 	%r7897, 1, 0, %p4273;
	add.s32 	%r7898, %r7895, %r7897;
	add.s32 	%r7899, %r9736, 437;
	cvt.rn.f32.s32 	%f3398, %r7899;
	setp.leu.f32 	%p4274, %f1, %f3398;
	add.s32 	%r7900, %r9736, 438;
	cvt.rn.f32.s32 	%f3399, %r7900;
	setp.gt.f32 	%p4275, %f1, %f3399;
	add.s32 	%r7901, %r9736, 436;
	cvt.rn.f32.s32 	%f3400, %r7901;
	setp.gt.f32 	%p4276, %f1, %f3400;
	and.pred  	%p4277, %p4274, %p4276;
	selp.u32 	%r7902, 1, 0, %p4277;
	add.s32 	%r7903, %r9736, 441;
	cvt.rn.f32.s32 	%f3401, %r7903;
	setp.leu.f32 	%p4278, %f1, %f3401;
	add.s32 	%r7904, %r9736, 442;
	cvt.rn.f32.s32 	%f3402, %r7904;
	setp.gt.f32 	%p4279, %f1, %f3402;
	selp.b32 	%r7905, 3, 2, %p4279;
	selp.b32 	%r7906, 0, %r7905, %p4278;
	add.s32 	%r7907, %r9736, 440;
	cvt.rn.f32.s32 	%f3403, %r7907;
	setp.gt.f32 	%p4280, %f1, %f3403;
	and.pred  	%p4281, %p4278, %p4280;
	selp.u32 	%r7908, 1, 0, %p4281;
	add.s32 	%r7909, %r7906, %r7908;
	add.s32 	%r7910, %r9736, 445;
	cvt.rn.f32.s32 	%f3404, %r7910;
	setp.leu.f32 	%p4282, %f1, %f3404;
	add.s32 	%r7911, %r9736, 446;
	cvt.rn.f32.s32 	%f3405, %r7911;
	setp.gt.f32 	%p4283, %f1, %f3405;
	add.s32 	%r7912, %r9736, 444;
	cvt.rn.f32.s32 	%f3406, %r7912;
	setp.gt.f32 	%p4284, %f1, %f3406;
	and.pred  	%p4285, %p4282, %p4284;
	selp.u32 	%r7913, 1, 0, %p4285;
	add.s32 	%r7914, %r9736, 449;
	cvt.rn.f32.s32 	%f3407, %r7914;
	setp.leu.f32 	%p4286, %f1, %f3407;
	add.s32 	%r7915, %r9736, 450;
	cvt.rn.f32.s32 	%f3408, %r7915;
	setp.gt.f32 	%p4287, %f1, %f3408;
	selp.b32 	%r7916, 3, 2, %p4287;
	selp.b32 	%r7917, 0, %r7916, %p4286;
	add.s32 	%r7918, %r9736, 448;
	cvt.rn.f32.s32 	%f3409, %r7918;
	setp.gt.f32 	%p4288, %f1, %f3409;
	and.pred  	%p4289, %p4286, %p4288;
	selp.u32 	%r7919, 1, 0, %p4289;
	add.s32 	%r7920, %r7917, %r7919;
	add.s32 	%r7921, %r9736, 453;
	cvt.rn.f32.s32 	%f3410, %r7921;
	setp.leu.f32 	%p4290, %f1, %f3410;
	add.s32 	%r7922, %r9736, 454;
	cvt.rn.f32.s32 	%f3411, %r7922;
	setp.gt.f32 	%p4291, %f1, %f3411;
	add.s32 	%r7923, %r9736, 452;
	cvt.rn.f32.s32 	%f3412, %r7923;
	setp.gt.f32 	%p4292, %f1, %f3412;
	and.pred  	%p4293, %p4290, %p4292;
	selp.u32 	%r7924, 1, 0, %p4293;
	add.s32 	%r7925, %r9736, 457;
	cvt.rn.f32.s32 	%f3413, %r7925;
	setp.leu.f32 	%p4294, %f1, %f3413;
	add.s32 	%r7926, %r9736, 458;
	cvt.rn.f32.s32 	%f3414, %r7926;
	setp.gt.f32 	%p4295, %f1, %f3414;
	selp.b32 	%r7927, 3, 2, %p4295;
	selp.b32 	%r7928, 0, %r7927, %p4294;
	add.s32 	%r7929, %r9736, 456;
	cvt.rn.f32.s32 	%f3415, %r7929;
	setp.gt.f32 	%p4296, %f1, %f3415;
	and.pred  	%p4297, %p4294, %p4296;
	selp.u32 	%r7930, 1, 0, %p4297;
	add.s32 	%r7931, %r7928, %r7930;
	add.s32 	%r7932, %r9736, 461;
	cvt.rn.f32.s32 	%f3416, %r7932;
	setp.leu.f32 	%p4298, %f1, %f3416;
	add.s32 	%r7933, %r9736, 462;
	cvt.rn.f32.s32 	%f3417, %r7933;
	setp.gt.f32 	%p4299, %f1, %f3417;
	add.s32 	%r7934, %r9736, 460;
	cvt.rn.f32.s32 	%f3418, %r7934;
	setp.gt.f32 	%p4300, %f1, %f3418;
	and.pred  	%p4301, %p4298, %p4300;
	selp.u32 	%r7935, 1, 0, %p4301;
	add.s32 	%r7936, %r9736, 465;
	cvt.rn.f32.s32 	%f3419, %r7936;
	setp.leu.f32 	%p4302, %f1, %f3419;
	add.s32 	%r7937, %r9736, 466;
	cvt.rn.f32.s32 	%f3420, %r7937;
	setp.gt.f32 	%p4303, %f1, %f3420;
	selp.b32 	%r7938, 3, 2, %p4303;
	selp.b32 	%r7939, 0, %r7938, %p4302;
	add.s32 	%r7940, %r9736, 464;
	cvt.rn.f32.s32 	%f3421, %r7940;
	setp.gt.f32 	%p4304, %f1, %f3421;
	and.pred  	%p4305, %p4302, %p4304;
	selp.u32 	%r7941, 1, 0, %p4305;
	add.s32 	%r7942, %r7939, %r7941;
	add.s32 	%r7943, %r9736, 469;
	cvt.rn.f32.s32 	%f3422, %r7943;
	setp.leu.f32 	%p4306, %f1, %f3422;
	add.s32 	%r7944, %r9736, 470;
	cvt.rn.f32.s32 	%f3423, %r7944;
	setp.gt.f32 	%p4307, %f1, %f3423;
	add.s32 	%r7945, %r9736, 468;
	cvt.rn.f32.s32 	%f3424, %r7945;
	setp.gt.f32 	%p4308, %f1, %f3424;
	and.pred  	%p4309, %p4306, %p4308;
	selp.u32 	%r7946, 1, 0, %p4309;
	add.s32 	%r7947, %r9736, 473;
	cvt.rn.f32.s32 	%f3425, %r7947;
	setp.leu.f32 	%p4310, %f1, %f3425;
	add.s32 	%r7948, %r9736, 474;
	cvt.rn.f32.s32 	%f3426, %r7948;
	setp.gt.f32 	%p4311, %f1, %f3426;
	selp.b32 	%r7949, 3, 2, %p4311;
	selp.b32 	%r7950, 0, %r7949, %p4310;
	add.s32 	%r7951, %r9736, 472;
	cvt.rn.f32.s32 	%f3427, %r7951;
	setp.gt.f32 	%p4312, %f1, %f3427;
	and.pred  	%p4313, %p4310, %p4312;
	selp.u32 	%r7952, 1, 0, %p4313;
	add.s32 	%r7953, %r7950, %r7952;
	add.s32 	%r7954, %r9736, 477;
	cvt.rn.f32.s32 	%f3428, %r7954;
	setp.leu.f32 	%p4314, %f1, %f3428;
	add.s32 	%r7955, %r9736, 478;
	cvt.rn.f32.s32 	%f3429, %r7955;
	setp.gt.f32 	%p4315, %f1, %f3429;
	add.s32 	%r7956, %r9736, 476;
	cvt.rn.f32.s32 	%f3430, %r7956;
	setp.gt.f32 	%p4316, %f1, %f3430;
	and.pred  	%p4317, %p4314, %p4316;
	selp.u32 	%r7957, 1, 0, %p4317;
	add.s32 	%r7958, %r9736, 481;
	cvt.rn.f32.s32 	%f3431, %r7958;
	setp.leu.f32 	%p4318, %f1, %f3431;
	add.s32 	%r7959, %r9736, 482;
	cvt.rn.f32.s32 	%f3432, %r7959;
	setp.gt.f32 	%p4319, %f1, %f3432;
	selp.b32 	%r7960, 3, 2, %p4319;
	selp.b32 	%r7961, 0, %r7960, %p4318;
	add.s32 	%r7962, %r9736, 480;
	cvt.rn.f32.s32 	%f3433, %r7962;
	setp.gt.f32 	%p4320, %f1, %f3433;
	and.pred  	%p4321, %p4318, %p4320;
	selp.u32 	%r7963, 1, 0, %p4321;
	add.s32 	%r7964, %r7961, %r7963;
	add.s32 	%r7965, %r9736, 485;
	cvt.rn.f32.s32 	%f3434, %r7965;
	setp.leu.f32 	%p4322, %f1, %f3434;
	add.s32 	%r7966, %r9736, 486;
	cvt.rn.f32.s32 	%f3435, %r7966;
	setp.gt.f32 	%p4323, %f1, %f3435;
	add.s32 	%r7967, %r9736, 484;
	cvt.rn.f32.s32 	%f3436, %r7967;
	setp.gt.f32 	%p4324, %f1, %f3436;
	and.pred  	%p4325, %p4322, %p4324;
	selp.u32 	%r7968, 1, 0, %p4325;
	add.s32 	%r7969, %r9736, 489;
	cvt.rn.f32.s32 	%f3437, %r7969;
	setp.leu.f32 	%p4326, %f1, %f3437;
	add.s32 	%r7970, %r9736, 490;
	cvt.rn.f32.s32 	%f3438, %r7970;
	setp.gt.f32 	%p4327, %f1, %f3438;
	selp.b32 	%r7971, 3, 2, %p4327;
	selp.b32 	%r7972, 0, %r7971, %p4326;
	add.s32 	%r7973, %r9736, 488;
	cvt.rn.f32.s32 	%f3439, %r7973;
	setp.gt.f32 	%p4328, %f1, %f3439;
	and.pred  	%p4329, %p4326, %p4328;
	selp.u32 	%r7974, 1, 0, %p4329;
	add.s32 	%r7975, %r7972, %r7974;
	add.s32 	%r7976, %r9736, 493;
	cvt.rn.f32.s32 	%f3440, %r7976;
	setp.leu.f32 	%p4330, %f1, %f3440;
	add.s32 	%r7977, %r9736, 494;
	cvt.rn.f32.s32 	%f3441, %r7977;
	setp.gt.f32 	%p4331, %f1, %f3441;
	add.s32 	%r7978, %r9736, 492;
	cvt.rn.f32.s32 	%f3442, %r7978;
	setp.gt.f32 	%p4332, %f1, %f3442;
	and.pred  	%p4333, %p4330, %p4332;
	selp.u32 	%r7979, 1, 0, %p4333;
	add.s32 	%r7980, %r9736, 497;
	cvt.rn.f32.s32 	%f3443, %r7980;
	setp.leu.f32 	%p4334, %f1, %f3443;
	add.s32 	%r7981, %r9736, 498;
	cvt.rn.f32.s32 	%f3444, %r7981;
	setp.gt.f32 	%p4335, %f1, %f3444;
	selp.b32 	%r7982, 3, 2, %p4335;
	selp.b32 	%r7983, 0, %r7982, %p4334;
	add.s32 	%r7984, %r9736, 496;
	cvt.rn.f32.s32 	%f3445, %r7984;
	setp.gt.f32 	%p4336, %f1, %f3445;
	and.pred  	%p4337, %p4334, %p4336;
	selp.u32 	%r7985, 1, 0, %p4337;
	add.s32 	%r7986, %r7983, %r7985;
	add.s32 	%r7987, %r9736, 501;
	cvt.rn.f32.s32 	%f3446, %r7987;
	setp.leu.f32 	%p4338, %f1, %f3446;
	add.s32 	%r7988, %r9736, 502;
	cvt.rn.f32.s32 	%f3447, %r7988;
	setp.gt.f32 	%p4339, %f1, %f3447;
	add.s32 	%r7989, %r9736, 500;
	cvt.rn.f32.s32 	%f3448, %r7989;
	setp.gt.f32 	%p4340, %f1, %f3448;
	and.pred  	%p4341, %p4338, %p4340;
	selp.u32 	%r7990, 1, 0, %p4341;
	add.s32 	%r7991, %r9736, 505;
	cvt.rn.f32.s32 	%f3449, %r7991;
	setp.leu.f32 	%p4342, %f1, %f3449;
	add.s32 	%r7992, %r9736, 506;
	cvt.rn.f32.s32 	%f3450, %r7992;
	setp.gt.f32 	%p4343, %f1, %f3450;
	selp.b32 	%r7993, 3, 2, %p4343;
	selp.b32 	%r7994, 0, %r7993, %p4342;
	add.s32 	%r7995, %r9736, 504;
	cvt.rn.f32.s32 	%f3451, %r7995;
	setp.gt.f32 	%p4344, %f1, %f3451;
	and.pred  	%p4345, %p4342, %p4344;
	selp.u32 	%r7996, 1, 0, %p4345;
	add.s32 	%r7997, %r7994, %r7996;
	add.s32 	%r7998, %r9736, 509;
	cvt.rn.f32.s32 	%f3452, %r7998;
	setp.leu.f32 	%p4346, %f1, %f3452;
	add.s32 	%r7999, %r9736, 510;
	cvt.rn.f32.s32 	%f3453, %r7999;
	setp.gt.f32 	%p4347, %f1, %f3453;
	add.s32 	%r8000, %r9736, 508;
	cvt.rn.f32.s32 	%f3454, %r8000;
	setp.gt.f32 	%p4348, %f1, %f3454;
	and.pred  	%p4349, %p4346, %p4348;
	selp.u32 	%r8001, 1, 0, %p4349;
	add.s32 	%r8002, %r9736, 513;
	cvt.rn.f32.s32 	%f3455, %r8002;
	setp.leu.f32 	%p4350, %f1, %f3455;
	add.s32 	%r8003, %r9736, 514;
	cvt.rn.f32.s32 	%f3456, %r8003;
	setp.gt.f32 	%p4351, %f1, %f3456;
	selp.b32 	%r8004, 3, 2, %p4351;
	selp.b32 	%r8005, 0, %r8004, %p4350;
	add.s32 	%r8006, %r9736, 512;
	cvt.rn.f32.s32 	%f3457, %r8006;
	setp.gt.f32 	%p4352, %f1, %f3457;
	and.pred  	%p4353, %p4350, %p4352;
	selp.u32 	%r8007, 1, 0, %p4353;
	add.s32 	%r8008, %r8005, %r8007;
	add.s32 	%r8009, %r9736, 517;
	cvt.rn.f32.s32 	%f3458, %r8009;
	setp.leu.f32 	%p4354, %f1, %f3458;
	add.s32 	%r8010, %r9736, 518;
	cvt.rn.f32.s32 	%f3459, %r8010;
	setp.gt.f32 	%p4355, %f1, %f3459;
	add.s32 	%r8011, %r9736, 516;
	cvt.rn.f32.s32 	%f3460, %r8011;
	setp.gt.f32 	%p4356, %f1, %f3460;
	and.pred  	%p4357, %p4354, %p4356;
	selp.u32 	%r8012, 1, 0, %p4357;
	add.s32 	%r8013, %r9736, 521;
	cvt.rn.f32.s32 	%f3461, %r8013;
	setp.leu.f32 	%p4358, %f1, %f3461;
	add.s32 	%r8014, %r9736, 522;
	cvt.rn.f32.s32 	%f3462, %r8014;
	setp.gt.f32 	%p4359, %f1, %f3462;
	selp.b32 	%r8015, 3, 2, %p4359;
	selp.b32 	%r8016, 0, %r8015, %p4358;
	add.s32 	%r8017, %r9736, 520;
	cvt.rn.f32.s32 	%f3463, %r8017;
	setp.gt.f32 	%p4360, %f1, %f3463;
	and.pred  	%p4361, %p4358, %p4360;
	selp.u32 	%r8018, 1, 0, %p4361;
	add.s32 	%r8019, %r8016, %r8018;
	add.s32 	%r8020, %r9736, 525;
	cvt.rn.f32.s32 	%f3464, %r8020;
	setp.leu.f32 	%p4362, %f1, %f3464;
	add.s32 	%r8021, %r9736, 526;
	cvt.rn.f32.s32 	%f3465, %r8021;
	setp.gt.f32 	%p4363, %f1, %f3465;
	add.s32 	%r8022, %r9736, 524;
	cvt.rn.f32.s32 	%f3466, %r8022;
	setp.gt.f32 	%p4364, %f1, %f3466;
	and.pred  	%p4365, %p4362, %p4364;
	selp.u32 	%r8023, 1, 0, %p4365;
	add.s32 	%r8024, %r9736, 529;
	cvt.rn.f32.s32 	%f3467, %r8024;
	setp.leu.f32 	%p4366, %f1, %f3467;
	add.s32 	%r8025, %r9736, 530;
	cvt.rn.f32.s32 	%f3468, %r8025;
	setp.gt.f32 	%p4367, %f1, %f3468;
	selp.b32 	%r8026, 3, 2, %p4367;
	selp.b32 	%r8027, 0, %r8026, %p4366;
	add.s32 	%r8028, %r9736, 528;
	cvt.rn.f32.s32 	%f3469, %r8028;
	setp.gt.f32 	%p4368, %f1, %f3469;
	and.pred  	%p4369, %p4366, %p4368;
	selp.u32 	%r8029, 1, 0, %p4369;
	add.s32 	%r8030, %r8027, %r8029;
	add.s32 	%r8031, %r9736, 533;
	cvt.rn.f32.s32 	%f3470, %r8031;
	setp.leu.f32 	%p4370, %f1, %f3470;
	add.s32 	%r8032, %r9736, 534;
	cvt.rn.f32.s32 	%f3471, %r8032;
	setp.gt.f32 	%p4371, %f1, %f3471;
	add.s32 	%r8033, %r9736, 532;
	cvt.rn.f32.s32 	%f3472, %r8033;
	setp.gt.f32 	%p4372, %f1, %f3472;
	and.pred  	%p4373, %p4370, %p4372;
	selp.u32 	%r8034, 1, 0, %p4373;
	add.s32 	%r8035, %r9736, 537;
	cvt.rn.f32.s32 	%f3473, %r8035;
	setp.leu.f32 	%p4374, %f1, %f3473;
	add.s32 	%r8036, %r9736, 538;
	cvt.rn.f32.s32 	%f3474, %r8036;
	setp.gt.f32 	%p4375, %f1, %f3474;
	selp.b32 	%r8037, 3, 2, %p4375;
	selp.b32 	%r8038, 0, %r8037, %p4374;
	add.s32 	%r8039, %r9736, 536;
	cvt.rn.f32.s32 	%f3475, %r8039;
	setp.gt.f32 	%p4376, %f1, %f3475;
	and.pred  	%p4377, %p4374, %p4376;
	selp.u32 	%r8040, 1, 0, %p4377;
	add.s32 	%r8041, %r8038, %r8040;
	add.s32 	%r8042, %r9736, 541;
	cvt.rn.f32.s32 	%f3476, %r8042;
	setp.leu.f32 	%p4378, %f1, %f3476;
	add.s32 	%r8043, %r9736, 542;
	cvt.rn.f32.s32 	%f3477, %r8043;
	setp.gt.f32 	%p4379, %f1, %f3477;
	add.s32 	%r8044, %r9736, 540;
	cvt.rn.f32.s32 	%f3478, %r8044;
	setp.gt.f32 	%p4380, %f1, %f3478;
	and.pred  	%p4381, %p4378, %p4380;
	selp.u32 	%r8045, 1, 0, %p4381;
	add.s32 	%r8046, %r9736, 545;
	cvt.rn.f32.s32 	%f3479, %r8046;
	setp.leu.f32 	%p4382, %f1, %f3479;
	add.s32 	%r8047, %r9736, 546;
	cvt.rn.f32.s32 	%f3480, %r8047;
	setp.gt.f32 	%p4383, %f1, %f3480;
	selp.b32 	%r8048, 3, 2, %p4383;
	selp.b32 	%r8049, 0, %r8048, %p4382;
	add.s32 	%r8050, %r9736, 544;
	cvt.rn.f32.s32 	%f3481, %r8050;
	setp.gt.f32 	%p4384, %f1, %f3481;
	and.pred  	%p4385, %p4382, %p4384;
	selp.u32 	%r8051, 1, 0, %p4385;
	add.s32 	%r8052, %r8049, %r8051;
	add.s32 	%r8053, %r9736, 549;
	cvt.rn.f32.s32 	%f3482, %r8053;
	setp.leu.f32 	%p4386, %f1, %f3482;
	add.s32 	%r8054, %r9736, 550;
	cvt.rn.f32.s32 	%f3483, %r8054;
	setp.gt.f32 	%p4387, %f1, %f3483;
	add.s32 	%r8055, %r9736, 548;
	cvt.rn.f32.s32 	%f3484, %r8055;
	setp.gt.f32 	%p4388, %f1, %f3484;
	and.pred  	%p4389, %p4386, %p4388;
	selp.u32 	%r8056, 1, 0, %p4389;
	add.s32 	%r8057, %r9736, 553;
	cvt.rn.f32.s32 	%f3485, %r8057;
	setp.leu.f32 	%p4390, %f1, %f3485;
	add.s32 	%r8058, %r9736, 554;
	cvt.rn.f32.s32 	%f3486, %r8058;
	setp.gt.f32 	%p4391, %f1, %f3486;
	selp.b32 	%r8059, 3, 2, %p4391;
	selp.b32 	%r8060, 0, %r8059, %p4390;
	add.s32 	%r8061, %r9736, 552;
	cvt.rn.f32.s32 	%f3487, %r8061;
	setp.gt.f32 	%p4392, %f1, %f3487;
	and.pred  	%p4393, %p4390, %p4392;
	selp.u32 	%r8062, 1, 0, %p4393;
	add.s32 	%r8063, %r8060, %r8062;
	add.s32 	%r8064, %r9736, 557;
	cvt.rn.f32.s32 	%f3488, %r8064;
	setp.leu.f32 	%p4394, %f1, %f3488;
	add.s32 	%r8065, %r9736, 558;
	cvt.rn.f32.s32 	%f3489, %r8065;
	setp.gt.f32 	%p4395, %f1, %f3489;
	add.s32 	%r8066, %r9736, 556;
	cvt.rn.f32.s32 	%f3490, %r8066;
	setp.gt.f32 	%p4396, %f1, %f3490;
	and.pred  	%p4397, %p4394, %p4396;
	selp.u32 	%r8067, 1, 0, %p4397;
	add.s32 	%r8068, %r9736, 561;
	cvt.rn.f32.s32 	%f3491, %r8068;
	setp.leu.f32 	%p4398, %f1, %f3491;
	add.s32 	%r8069, %r9736, 562;
	cvt.rn.f32.s32 	%f3492, %r8069;
	setp.gt.f32 	%p4399, %f1, %f3492;
	selp.b32 	%r8070, 3, 2, %p4399;
	selp.b32 	%r8071, 0, %r8070, %p4398;
	add.s32 	%r8072, %r9736, 560;
	cvt.rn.f32.s32 	%f3493, %r8072;
	setp.gt.f32 	%p4400, %f1, %f3493;
	and.pred  	%p4401, %p4398, %p4400;
	selp.u32 	%r8073, 1, 0, %p4401;
	add.s32 	%r8074, %r8071, %r8073;
	add.s32 	%r8075, %r9736, 565;
	cvt.rn.f32.s32 	%f3494, %r8075;
	setp.leu.f32 	%p4402, %f1, %f3494;
	add.s32 	%r8076, %r9736, 566;
	cvt.rn.f32.s32 	%f3495, %r8076;
	setp.gt.f32 	%p4403, %f1, %f3495;
	add.s32 	%r8077, %r9736, 564;
	cvt.rn.f32.s32 	%f3496, %r8077;
	setp.gt.f32 	%p4404, %f1, %f3496;
	and.pred  	%p4405, %p4402, %p4404;
	selp.u32 	%r8078, 1, 0, %p4405;
	add.s32 	%r8079, %r9736, 569;
	cvt.rn.f32.s32 	%f3497, %r8079;
	setp.leu.f32 	%p4406, %f1, %f3497;
	add.s32 	%r8080, %r9736, 570;
	cvt.rn.f32.s32 	%f3498, %r8080;
	setp.gt.f32 	%p4407, %f1, %f3498;
	selp.b32 	%r8081, 3, 2, %p4407;
	selp.b32 	%r8082, 0, %r8081, %p4406;
	add.s32 	%r8083, %r9736, 568;
	cvt.rn.f32.s32 	%f3499, %r8083;
	setp.gt.f32 	%p4408, %f1, %f3499;
	and.pred  	%p4409, %p4406, %p4408;
	selp.u32 	%r8084, 1, 0, %p4409;
	add.s32 	%r8085, %r8082, %r8084;
	add.s32 	%r8086, %r9736, 573;
	cvt.rn.f32.s32 	%f3500, %r8086;
	setp.leu.f32 	%p4410, %f1, %f3500;
	add.s32 	%r8087, %r9736, 574;
	cvt.rn.f32.s32 	%f3501, %r8087;
	setp.gt.f32 	%p4411, %f1, %f3501;
	add.s32 	%r8088, %r9736, 572;
	cvt.rn.f32.s32 	%f3502, %r8088;
	setp.gt.f32 	%p4412, %f1, %f3502;
	and.pred  	%p4413, %p4410, %p4412;
	selp.u32 	%r8089, 1, 0, %p4413;
	add.s32 	%r8090, %r9736, 577;
	cvt.rn.f32.s32 	%f3503, %r8090;
	setp.leu.f32 	%p4414, %f1, %f3503;
	add.s32 	%r8091, %r9736, 578;
	cvt.rn.f32.s32 	%f3504, %r8091;
	setp.gt.f32 	%p4415, %f1, %f3504;
	selp.b32 	%r8092, 3, 2, %p4415;
	selp.b32 	%r8093, 0, %r8092, %p4414;
	add.s32 	%r8094, %r9736, 576;
	cvt.rn.f32.s32 	%f3505, %r8094;
	setp.gt.f32 	%p4416, %f1, %f3505;
	and.pred  	%p4417, %p4414, %p4416;
	selp.u32 	%r8095, 1, 0, %p4417;
	add.s32 	%r8096, %r8093, %r8095;
	add.s32 	%r8097, %r9736, 581;
	cvt.rn.f32.s32 	%f3506, %r8097;
	setp.leu.f32 	%p4418, %f1, %f3506;
	add.s32 	%r8098, %r9736, 582;
	cvt.rn.f32.s32 	%f3507, %r8098;
	setp.gt.f32 	%p4419, %f1, %f3507;
	add.s32 	%r8099, %r9736, 580;
	cvt.rn.f32.s32 	%f3508, %r8099;
	setp.gt.f32 	%p4420, %f1, %f3508;
	and.pred  	%p4421, %p4418, %p4420;
	selp.u32 	%r8100, 1, 0, %p4421;
	add.s32 	%r8101, %r9736, 585;
	cvt.rn.f32.s32 	%f3509, %r8101;
	setp.leu.f32 	%p4422, %f1, %f3509;
	add.s32 	%r8102, %r9736, 586;
	cvt.rn.f32.s32 	%f3510, %r8102;
	setp.gt.f32 	%p4423, %f1, %f3510;
	selp.b32 	%r8103, 3, 2, %p4423;
	selp.b32 	%r8104, 0, %r8103, %p4422;
	add.s32 	%r8105, %r9736, 584;
	cvt.rn.f32.s32 	%f3511, %r8105;
	setp.gt.f32 	%p4424, %f1, %f3511;
	and.pred  	%p4425, %p4422, %p4424;
	selp.u32 	%r8106, 1, 0, %p4425;
	add.s32 	%r8107, %r8104, %r8106;
	add.s32 	%r8108, %r9736, 589;
	cvt.rn.f32.s32 	%f3512, %r8108;
	setp.leu.f32 	%p4426, %f1, %f3512;
	add.s32 	%r8109, %r9736, 590;
	cvt.rn.f32.s32 	%f3513, %r8109;
	setp.gt.f32 	%p4427, %f1, %f3513;
	add.s32 	%r8110, %r9736, 588;
	cvt.rn.f32.s32 	%f3514, %r8110;
	setp.gt.f32 	%p4428, %f1, %f3514;
	and.pred  	%p4429, %p4426, %p4428;
	selp.u32 	%r8111, 1, 0, %p4429;
	add.s32 	%r8112, %r9736, 593;
	cvt.rn.f32.s32 	%f3515, %r8112;
	setp.leu.f32 	%p4430, %f1, %f3515;
	add.s32 	%r8113, %r9736, 594;
	cvt.rn.f32.s32 	%f3516, %r8113;
	setp.gt.f32 	%p4431, %f1, %f3516;
	selp.b32 	%r8114, 3, 2, %p4431;
	selp.b32 	%r8115, 0, %r8114, %p4430;
	add.s32 	%r8116, %r9736, 592;
	cvt.rn.f32.s32 	%f3517, %r8116;
	setp.gt.f32 	%p4432, %f1, %f3517;
	and.pred  	%p4433, %p4430, %p4432;
	selp.u32 	%r8117, 1, 0, %p4433;
	add.s32 	%r8118, %r8115, %r8117;
	add.s32 	%r8119, %r9736, 597;
	cvt.rn.f32.s32 	%f3518, %r8119;
	setp.leu.f32 	%p4434, %f1, %f3518;
	add.s32 	%r8120, %r9736, 598;
	cvt.rn.f32.s32 	%f3519, %r8120;
	setp.gt.f32 	%p4435, %f1, %f3519;
	add.s32 	%r8121, %r9736, 596;
	cvt.rn.f32.s32 	%f3520, %r8121;
	setp.gt.f32 	%p4436, %f1, %f3520;
	and.pred  	%p4437, %p4434, %p4436;
	selp.u32 	%r8122, 1, 0, %p4437;
	add.s32 	%r8123, %r9736, 601;
	cvt.rn.f32.s32 	%f3521, %r8123;
	setp.leu.f32 	%p4438, %f1, %f3521;
	add.s32 	%r8124, %r9736, 602;
	cvt.rn.f32.s32 	%f3522, %r8124;
	setp.gt.f32 	%p4439, %f1, %f3522;
	selp.b32 	%r8125, 3, 2, %p4439;
	selp.b32 	%r8126, 0, %r8125, %p4438;
	add.s32 	%r8127, %r9736, 600;
	cvt.rn.f32.s32 	%f3523, %r8127;
	setp.gt.f32 	%p4440, %f1, %f3523;
	and.pred  	%p4441, %p4438, %p4440;
	selp.u32 	%r8128, 1, 0, %p4441;
	add.s32 	%r8129, %r8126, %r8128;
	add.s32 	%r8130, %r9736, 605;
	cvt.rn.f32.s32 	%f3524, %r8130;
	setp.leu.f32 	%p4442, %f1, %f3524;
	add.s32 	%r8131, %r9736, 606;
	cvt.rn.f32.s32 	%f3525, %r8131;
	setp.gt.f32 	%p4443, %f1, %f3525;
	add.s32 	%r8132, %r9736, 604;
	cvt.rn.f32.s32 	%f3526, %r8132;
	setp.gt.f32 	%p4444, %f1, %f3526;
	and.pred  	%p4445, %p4442, %p4444;
	selp.u32 	%r8133, 1, 0, %p4445;
	add.s32 	%r8134, %r9736, 609;
	cvt.rn.f32.s32 	%f3527, %r8134;
	setp.leu.f32 	%p4446, %f1, %f3527;
	add.s32 	%r8135, %r9736, 610;
	cvt.rn.f32.s32 	%f3528, %r8135;
	setp.gt.f32 	%p4447, %f1, %f3528;
	selp.b32 	%r8136, 3, 2, %p4447;
	selp.b32 	%r8137, 0, %r8136, %p4446;
	add.s32 	%r8138, %r9736, 608;
	cvt.rn.f32.s32 	%f3529, %r8138;
	setp.gt.f32 	%p4448, %f1, %f3529;
	and.pred  	%p4449, %p4446, %p4448;
	selp.u32 	%r8139, 1, 0, %p4449;
	add.s32 	%r8140, %r8137, %r8139;
	add.s32 	%r8141, %r9736, 613;
	cvt.rn.f32.s32 	%f3530, %r8141;
	setp.leu.f32 	%p4450, %f1, %f3530;
	add.s32 	%r8142, %r9736, 614;
	cvt.rn.f32.s32 	%f3531, %r8142;
	setp.gt.f32 	%p4451, %f1, %f3531;
	add.s32 	%r8143, %r9736, 612;
	cvt.rn.f32.s32 	%f3532, %r8143;
	setp.gt.f32 	%p4452, %f1, %f3532;
	and.pred  	%p4453, %p4450, %p4452;
	selp.u32 	%r8144, 1, 0, %p4453;
	add.s32 	%r8145, %r9736, 617;
	cvt.rn.f32.s32 	%f3533, %r8145;
	setp.leu.f32 	%p4454, %f1, %f3533;
	add.s32 	%r8146, %r9736, 618;
	cvt.rn.f32.s32 	%f3534, %r8146;
	setp.gt.f32 	%p4455, %f1, %f3534;
	selp.b32 	%r8147, 3, 2, %p4455;
	selp.b32 	%r8148, 0, %r8147, %p4454;
	add.s32 	%r8149, %r9736, 616;
	cvt.rn.f32.s32 	%f3535, %r8149;
	setp.gt.f32 	%p4456, %f1, %f3535;
	and.pred  	%p4457, %p4454, %p4456;
	selp.u32 	%r8150, 1, 0, %p4457;
	add.s32 	%r8151, %r8148, %r8150;
	add.s32 	%r8152, %r9736, 621;
	cvt.rn.f32.s32 	%f3536, %r8152;
	setp.leu.f32 	%p4458, %f1, %f3536;
	add.s32 	%r8153, %r9736, 622;
	cvt.rn.f32.s32 	%f3537, %r8153;
	setp.gt.f32 	%p4459, %f1, %f3537;
	add.s32 	%r8154, %r9736, 620;
	cvt.rn.f32.s32 	%f3538, %r8154;
	setp.gt.f32 	%p4460, %f1, %f3538;
	and.pred  	%p4461, %p4458, %p4460;
	selp.u32 	%r8155, 1, 0, %p4461;
	add.s32 	%r8156, %r9736, 625;
	cvt.rn.f32.s32 	%f3539, %r8156;
	setp.leu.f32 	%p4462, %f1, %f3539;
	add.s32 	%r8157, %r9736, 626;
	cvt.rn.f32.s32 	%f3540, %r8157;
	setp.gt.f32 	%p4463, %f1, %f3540;
	selp.b32 	%r8158, 3, 2, %p4463;
	selp.b32 	%r8159, 0, %r8158, %p4462;
	add.s32 	%r8160, %r9736, 624;
	cvt.rn.f32.s32 	%f3541, %r8160;
	setp.gt.f32 	%p4464, %f1, %f3541;
	and.pred  	%p4465, %p4462, %p4464;
	selp.u32 	%r8161, 1, 0, %p4465;
	add.s32 	%r8162, %r8159, %r8161;
	add.s32 	%r8163, %r9736, 629;
	cvt.rn.f32.s32 	%f3542, %r8163;
	setp.leu.f32 	%p4466, %f1, %f3542;
	add.s32 	%r8164, %r9736, 630;
	cvt.rn.f32.s32 	%f3543, %r8164;
	setp.gt.f32 	%p4467, %f1, %f3543;
	add.s32 	%r8165, %r9736, 628;
	cvt.rn.f32.s32 	%f3544, %r8165;
	setp.gt.f32 	%p4468, %f1, %f3544;
	and.pred  	%p4469, %p4466, %p4468;
	selp.u32 	%r8166, 1, 0, %p4469;
	add.s32 	%r8167, %r9736, 633;
	cvt.rn.f32.s32 	%f3545, %r8167;
	setp.leu.f32 	%p4470, %f1, %f3545;
	add.s32 	%r8168, %r9736, 634;
	cvt.rn.f32.s32 	%f3546, %r8168;
	setp.gt.f32 	%p4471, %f1, %f3546;
	selp.b32 	%r8169, 3, 2, %p4471;
	selp.b32 	%r8170, 0, %r8169, %p4470;
	add.s32 	%r8171, %r9736, 632;
	cvt.rn.f32.s32 	%f3547, %r8171;
	setp.gt.f32 	%p4472, %f1, %f3547;
	and.pred  	%p4473, %p4470, %p4472;
	selp.u32 	%r8172, 1, 0, %p4473;
	add.s32 	%r8173, %r8170, %r8172;
	add.s32 	%r8174, %r9736, 637;
	cvt.rn.f32.s32 	%f3548, %r8174;
	setp.leu.f32 	%p4474, %f1, %f3548;
	add.s32 	%r8175, %r9736, 638;
	cvt.rn.f32.s32 	%f3549, %r8175;
	setp.gt.f32 	%p4475, %f1, %f3549;
	add.s32 	%r8176, %r9736, 636;
	cvt.rn.f32.s32 	%f3550, %r8176;
	setp.gt.f32 	%p4476, %f1, %f3550;
	and.pred  	%p4477, %p4474, %p4476;
	selp.u32 	%r8177, 1, 0, %p4477;
	add.s32 	%r8178, %r9736, 641;
	cvt.rn.f32.s32 	%f3551, %r8178;
	setp.leu.f32 	%p4478, %f1, %f3551;
	add.s32 	%r8179, %r9736, 642;
	cvt.rn.f32.s32 	%f3552, %r8179;
	setp.gt.f32 	%p4479, %f1, %f3552;
	selp.b32 	%r8180, 3, 2, %p4479;
	selp.b32 	%r8181, 0, %r8180, %p4478;
	add.s32 	%r8182, %r9736, 640;
	cvt.rn.f32.s32 	%f3553, %r8182;
	setp.gt.f32 	%p4480, %f1, %f3553;
	and.pred  	%p4481, %p4478, %p4480;
	selp.u32 	%r8183, 1, 0, %p4481;
	add.s32 	%r8184, %r8181, %r8183;
	add.s32 	%r8185, %r9736, 645;
	cvt.rn.f32.s32 	%f3554, %r8185;
	setp.leu.f32 	%p4482, %f1, %f3554;
	add.s32 	%r8186, %r9736, 646;
	cvt.rn.f32.s32 	%f3555, %r8186;
	setp.gt.f32 	%p4483, %f1, %f3555;
	add.s32 	%r8187, %r9736, 644;
	cvt.rn.f32.s32 	%f3556, %r8187;
	setp.gt.f32 	%p4484, %f1, %f3556;
	and.pred  	%p4485, %p4482, %p4484;
	selp.u32 	%r8188, 1, 0, %p4485;
	add.s32 	%r8189, %r9736, 649;
	cvt.rn.f32.s32 	%f3557, %r8189;
	setp.leu.f32 	%p4486, %f1, %f3557;
	add.s32 	%r8190, %r9736, 650;
	cvt.rn.f32.s32 	%f3558, %r8190;
	setp.gt.f32 	%p4487, %f1, %f3558;
	selp.b32 	%r8191, 3, 2, %p4487;
	selp.b32 	%r8192, 0, %r8191, %p4486;
	add.s32 	%r8193, %r9736, 648;
	cvt.rn.f32.s32 	%f3559, %r8193;
	setp.gt.f32 	%p4488, %f1, %f3559;
	and.pred  	%p4489, %p4486, %p4488;
	selp.u32 	%r8194, 1, 0, %p4489;
	add.s32 	%r8195, %r8192, %r8194;
	add.s32 	%r8196, %r9736, 653;
	cvt.rn.f32.s32 	%f3560, %r8196;
	setp.leu.f32 	%p4490, %f1, %f3560;
	add.s32 	%r8197, %r9736, 654;
	cvt.rn.f32.s32 	%f3561, %r8197;
	setp.gt.f32 	%p4491, %f1, %f3561;
	add.s32 	%r8198, %r9736, 652;
	cvt.rn.f32.s32 	%f3562, %r8198;
	setp.gt.f32 	%p4492, %f1, %f3562;
	and.pred  	%p4493, %p4490, %p4492;
	selp.u32 	%r8199, 1, 0, %p4493;
	add.s32 	%r8200, %r9736, 657;
	cvt.rn.f32.s32 	%f3563, %r8200;
	setp.leu.f32 	%p4494, %f1, %f3563;
	add.s32 	%r8201, %r9736, 658;
	cvt.rn.f32.s32 	%f3564, %r8201;
	setp.gt.f32 	%p4495, %f1, %f3564;
	selp.b32 	%r8202, 3, 2, %p4495;
	selp.b32 	%r8203, 0, %r8202, %p4494;
	add.s32 	%r8204, %r9736, 656;
	cvt.rn.f32.s32 	%f3565, %r8204;
	setp.gt.f32 	%p4496, %f1, %f3565;
	and.pred  	%p4497, %p4494, %p4496;
	selp.u32 	%r8205, 1, 0, %p4497;
	add.s32 	%r8206, %r8203, %r8205;
	add.s32 	%r8207, %r9736, 661;
	cvt.rn.f32.s32 	%f3566, %r8207;
	setp.leu.f32 	%p4498, %f1, %f3566;
	add.s32 	%r8208, %r9736, 662;
	cvt.rn.f32.s32 	%f3567, %r8208;
	setp.gt.f32 	%p4499, %f1, %f3567;
	add.s32 	%r8209, %r9736, 660;
	cvt.rn.f32.s32 	%f3568, %r8209;
	setp.gt.f32 	%p4500, %f1, %f3568;
	and.pred  	%p4501, %p4498, %p4500;
	selp.u32 	%r8210, 1, 0, %p4501;
	add.s32 	%r8211, %r9736, 665;
	cvt.rn.f32.s32 	%f3569, %r8211;
	setp.leu.f32 	%p4502, %f1, %f3569;
	add.s32 	%r8212, %r9736, 666;
	cvt.rn.f32.s32 	%f3570, %r8212;
	setp.gt.f32 	%p4503, %f1, %f3570;
	selp.b32 	%r8213, 3, 2, %p4503;
	selp.b32 	%r8214, 0, %r8213, %p4502;
	add.s32 	%r8215, %r9736, 664;
	cvt.rn.f32.s32 	%f3571, %r8215;
	setp.gt.f32 	%p4504, %f1, %f3571;
	and.pred  	%p4505, %p4502, %p4504;
	selp.u32 	%r8216, 1, 0, %p4505;
	add.s32 	%r8217, %r8214, %r8216;
	add.s32 	%r8218, %r9736, 669;
	cvt.rn.f32.s32 	%f3572, %r8218;
	setp.leu.f32 	%p4506, %f1, %f3572;
	add.s32 	%r8219, %r9736, 670;
	cvt.rn.f32.s32 	%f3573, %r8219;
	setp.gt.f32 	%p4507, %f1, %f3573;
	add.s32 	%r8220, %r9736, 668;
	cvt.rn.f32.s32 	%f3574, %r8220;
	setp.gt.f32 	%p4508, %f1, %f3574;
	and.pred  	%p4509, %p4506, %p4508;
	selp.u32 	%r8221, 1, 0, %p4509;
	add.s32 	%r8222, %r9736, 673;
	cvt.rn.f32.s32 	%f3575, %r8222;
	setp.leu.f32 	%p4510, %f1, %f3575;
	add.s32 	%r8223, %r9736, 674;
	cvt.rn.f32.s32 	%f3576, %r8223;
	setp.gt.f32 	%p4511, %f1, %f3576;
	selp.b32 	%r8224, 3, 2, %p4511;
	selp.b32 	%r8225, 0, %r8224, %p4510;
	add.s32 	%r8226, %r9736, 672;
	cvt.rn.f32.s32 	%f3577, %r8226;
	setp.gt.f32 	%p4512, %f1, %f3577;
	and.pred  	%p4513, %p4510, %p4512;
	selp.u32 	%r8227, 1, 0, %p4513;
	add.s32 	%r8228, %r8225, %r8227;
	add.s32 	%r8229, %r9736, 677;
	cvt.rn.f32.s32 	%f3578, %r8229;
	setp.leu.f32 	%p4514, %f1, %f3578;
	add.s32 	%r8230, %r9736, 678;
	cvt.rn.f32.s32 	%f3579, %r8230;
	setp.gt.f32 	%p4515, %f1, %f3579;
	add.s32 	%r8231, %r9736, 676;
	cvt.rn.f32.s32 	%f3580, %r8231;
	setp.gt.f32 	%p4516, %f1, %f3580;
	and.pred  	%p4517, %p4514, %p4516;
	selp.u32 	%r8232, 1, 0, %p4517;
	add.s32 	%r8233, %r9736, 681;
	cvt.rn.f32.s32 	%f3581, %r8233;
	setp.leu.f32 	%p4518, %f1, %f3581;
	add.s32 	%r8234, %r9736, 682;
	cvt.rn.f32.s32 	%f3582, %r8234;
	setp.gt.f32 	%p4519, %f1, %f3582;
	selp.b32 	%r8235, 3, 2, %p4519;
	selp.b32 	%r8236, 0, %r8235, %p4518;
	add.s32 	%r8237, %r9736, 680;
	cvt.rn.f32.s32 	%f3583, %r8237;
	setp.gt.f32 	%p4520, %f1, %f3583;
	and.pred  	%p4521, %p4518, %p4520;
	selp.u32 	%r8238, 1, 0, %p4521;
	add.s32 	%r8239, %r8236, %r8238;
	add.s32 	%r8240, %r9736, 685;
	cvt.rn.f32.s32 	%f3584, %r8240;
	setp.leu.f32 	%p4522, %f1, %f3584;
	add.s32 	%r8241, %r9736, 686;
	cvt.rn.f32.s32 	%f3585, %r8241;
	setp.gt.f32 	%p4523, %f1, %f3585;
	add.s32 	%r8242, %r9736, 684;
	cvt.rn.f32.s32 	%f3586, %r8242;
	setp.gt.f32 	%p4524, %f1, %f3586;
	and.pred  	%p4525, %p4522, %p4524;
	selp.u32 	%r8243, 1, 0, %p4525;
	add.s32 	%r8244, %r9736, 689;
	cvt.rn.f32.s32 	%f3587, %r8244;
	setp.leu.f32 	%p4526, %f1, %f3587;
	add.s32 	%r8245, %r9736, 690;
	cvt.rn.f32.s32 	%f3588, %r8245;
	setp.gt.f32 	%p4527, %f1, %f3588;
	selp.b32 	%r8246, 3, 2, %p4527;
	selp.b32 	%r8247, 0, %r8246, %p4526;
	add.s32 	%r8248, %r9736, 688;
	cvt.rn.f32.s32 	%f3589, %r8248;
	setp.gt.f32 	%p4528, %f1, %f3589;
	and.pred  	%p4529, %p4526, %p4528;
	selp.u32 	%r8249, 1, 0, %p4529;
	add.s32 	%r8250, %r8247, %r8249;
	add.s32 	%r8251, %r9736, 693;
	cvt.rn.f32.s32 	%f3590, %r8251;
	setp.leu.f32 	%p4530, %f1, %f3590;
	add.s32 	%r8252, %r9736, 694;
	cvt.rn.f32.s32 	%f3591, %r8252;
	setp.gt.f32 	%p4531, %f1, %f3591;
	add.s32 	%r8253, %r9736, 692;
	cvt.rn.f32.s32 	%f3592, %r8253;
	setp.gt.f32 	%p4532, %f1, %f3592;
	and.pred  	%p4533, %p4530, %p4532;
	selp.u32 	%r8254, 1, 0, %p4533;
	add.s32 	%r8255, %r9736, 697;
	cvt.rn.f32.s32 	%f3593, %r8255;
	setp.leu.f32 	%p4534, %f1, %f3593;
	add.s32 	%r8256, %r9736, 698;
	cvt.rn.f32.s32 	%f3594, %r8256;
	setp.gt.f32 	%p4535, %f1, %f3594;
	selp.b32 	%r8257, 3, 2, %p4535;
	selp.b32 	%r8258, 0, %r8257, %p4534;
	add.s32 	%r8259, %r9736, 696;
	cvt.rn.f32.s32 	%f3595, %r8259;
	setp.gt.f32 	%p4536, %f1, %f3595;
	and.pred  	%p4537, %p4534, %p4536;
	selp.u32 	%r8260, 1, 0, %p4537;
	add.s32 	%r8261, %r8258, %r8260;
	add.s32 	%r8262, %r9736, 701;
	cvt.rn.f32.s32 	%f3596, %r8262;
	setp.leu.f32 	%p4538, %f1, %f3596;
	add.s32 	%r8263, %r9736, 702;
	cvt.rn.f32.s32 	%f3597, %r8263;
	setp.gt.f32 	%p4539, %f1, %f3597;
	add.s32 	%r8264, %r9736, 700;
	cvt.rn.f32.s32 	%f3598, %r8264;
	setp.gt.f32 	%p4540, %f1, %f3598;
	and.pred  	%p4541, %p4538, %p4540;
	selp.u32 	%r8265, 1, 0, %p4541;
	add.s32 	%r8266, %r9736, 705;
	cvt.rn.f32.s32 	%f3599, %r8266;
	setp.leu.f32 	%p4542, %f1, %f3599;
	add.s32 	%r8267, %r9736, 706;
	cvt.rn.f32.s32 	%f3600, %r8267;
	setp.gt.f32 	%p4543, %f1, %f3600;
	selp.b32 	%r8268, 3, 2, %p4543;
	selp.b32 	%r8269, 0, %r8268, %p4542;
	add.s32 	%r8270, %r9736, 704;
	cvt.rn.f32.s32 	%f3601, %r8270;
	setp.gt.f32 	%p4544, %f1, %f3601;
	and.pred  	%p4545, %p4542, %p4544;
	selp.u32 	%r8271, 1, 0, %p4545;
	add.s32 	%r8272, %r8269, %r8271;
	add.s32 	%r8273, %r9736, 709;
	cvt.rn.f32.s32 	%f3602, %r8273;
	setp.leu.f32 	%p4546, %f1, %f3602;
	add.s32 	%r8274, %r9736, 710;
	cvt.rn.f32.s32 	%f3603, %r8274;
	setp.gt.f32 	%p4547, %f1, %f3603;
	add.s32 	%r8275, %r9736, 708;
	cvt.rn.f32.s32 	%f3604, %r8275;
	setp.gt.f32 	%p4548, %f1, %f3604;
	and.pred  	%p4549, %p4546, %p4548;
	selp.u32 	%r8276, 1, 0, %p4549;
	add.s32 	%r8277, %r9736, 713;
	cvt.rn.f32.s32 	%f3605, %r8277;
	setp.leu.f32 	%p4550, %f1, %f3605;
	add.s32 	%r8278, %r9736, 714;
	cvt.rn.f32.s32 	%f3606, %r8278;
	setp.gt.f32 	%p4551, %f1, %f3606;
	selp.b32 	%r8279, 3, 2, %p4551;
	selp.b32 	%r8280, 0, %r8279, %p4550;
	add.s32 	%r8281, %r9736, 712;
	cvt.rn.f32.s32 	%f3607, %r8281;
	setp.gt.f32 	%p4552, %f1, %f3607;
	and.pred  	%p4553, %p4550, %p4552;
	selp.u32 	%r8282, 1, 0, %p4553;
	add.s32 	%r8283, %r8280, %r8282;
	add.s32 	%r8284, %r9736, 717;
	cvt.rn.f32.s32 	%f3608, %r8284;
	setp.leu.f32 	%p4554, %f1, %f3608;
	add.s32 	%r8285, %r9736, 718;
	cvt.rn.f32.s32 	%f3609, %r8285;
	setp.gt.f32 	%p4555, %f1, %f3609;
	add.s32 	%r8286, %r9736, 716;
	cvt.rn.f32.s32 	%f3610, %r8286;
	setp.gt.f32 	%p4556, %f1, %f3610;
	and.pred  	%p4557, %p4554, %p4556;
	selp.u32 	%r8287, 1, 0, %p4557;
	add.s32 	%r8288, %r9736, 721;
	cvt.rn.f32.s32 	%f3611, %r8288;
	setp.leu.f32 	%p4558, %f1, %f3611;
	add.s32 	%r8289, %r9736, 722;
	cvt.rn.f32.s32 	%f3612, %r8289;
	setp.gt.f32 	%p4559, %f1, %f3612;
	selp.b32 	%r8290, 3, 2, %p4559;
	selp.b32 	%r8291, 0, %r8290, %p4558;
	add.s32 	%r8292, %r9736, 720;
	cvt.rn.f32.s32 	%f3613, %r8292;
	setp.gt.f32 	%p4560, %f1, %f3613;
	and.pred  	%p4561, %p4558, %p4560;
	selp.u32 	%r8293, 1, 0, %p4561;
	add.s32 	%r8294, %r8291, %r8293;
	add.s32 	%r8295, %r9736, 725;
	cvt.rn.f32.s32 	%f3614, %r8295;
	setp.leu.f32 	%p4562, %f1, %f3614;
	add.s32 	%r8296, %r9736, 726;
	cvt.rn.f32.s32 	%f3615, %r8296;
	setp.gt.f32 	%p4563, %f1, %f3615;
	add.s32 	%r8297, %r9736, 724;
	cvt.rn.f32.s32 	%f3616, %r8297;
	setp.gt.f32 	%p4564, %f1, %f3616;
	and.pred  	%p4565, %p4562, %p4564;
	selp.u32 	%r8298, 1, 0, %p4565;
	add.s32 	%r8299, %r9736, 729;
	cvt.rn.f32.s32 	%f3617, %r8299;
	setp.leu.f32 	%p4566, %f1, %f3617;
	add.s32 	%r8300, %r9736, 730;
	cvt.rn.f32.s32 	%f3618, %r8300;
	setp.gt.f32 	%p4567, %f1, %f3618;
	selp.b32 	%r8301, 3, 2, %p4567;
	selp.b32 	%r8302, 0, %r8301, %p4566;
	add.s32 	%r8303, %r9736, 728;
	cvt.rn.f32.s32 	%f3619, %r8303;
	setp.gt.f32 	%p4568, %f1, %f3619;
	and.pred  	%p4569, %p4566, %p4568;
	selp.u32 	%r8304, 1, 0, %p4569;
	add.s32 	%r8305, %r8302, %r8304;
	add.s32 	%r8306, %r9736, 733;
	cvt.rn.f32.s32 	%f3620, %r8306;
	setp.leu.f32 	%p4570, %f1, %f3620;
	add.s32 	%r8307, %r9736, 734;
	cvt.rn.f32.s32 	%f3621, %r8307;
	setp.gt.f32 	%p4571, %f1, %f3621;
	add.s32 	%r8308, %r9736, 732;
	cvt.rn.f32.s32 	%f3622, %r8308;
	setp.gt.f32 	%p4572, %f1, %f3622;
	and.pred  	%p4573, %p4570, %p4572;
	selp.u32 	%r8309, 1, 0, %p4573;
	add.s32 	%r8310, %r9736, 737;
	cvt.rn.f32.s32 	%f3623, %r8310;
	setp.leu.f32 	%p4574, %f1, %f3623;
	add.s32 	%r8311, %r9736, 738;
	cvt.rn.f32.s32 	%f3624, %r8311;
	setp.gt.f32 	%p4575, %f1, %f3624;
	selp.b32 	%r8312, 3, 2, %p4575;
	selp.b32 	%r8313, 0, %r8312, %p4574;
	add.s32 	%r8314, %r9736, 736;
	cvt.rn.f32.s32 	%f3625, %r8314;
	setp.gt.f32 	%p4576, %f1, %f3625;
	and.pred  	%p4577, %p4574, %p4576;
	selp.u32 	%r8315, 1, 0, %p4577;
	add.s32 	%r8316, %r8313, %r8315;
	add.s32 	%r8317, %r9736, 741;
	cvt.rn.f32.s32 	%f3626, %r8317;
	setp.leu.f32 	%p4578, %f1, %f3626;
	add.s32 	%r8318, %r9736, 742;
	cvt.rn.f32.s32 	%f3627, %r8318;
	setp.gt.f32 	%p4579, %f1, %f3627;
	add.s32 	%r8319, %r9736, 740;
	cvt.rn.f32.s32 	%f3628, %r8319;
	setp.gt.f32 	%p4580, %f1, %f3628;
	and.pred  	%p4581, %p4578, %p4580;
	selp.u32 	%r8320, 1, 0, %p4581;
	add.s32 	%r8321, %r9736, 745;
	cvt.rn.f32.s32 	%f3629, %r8321;
	setp.leu.f32 	%p4582, %f1, %f3629;
	add.s32 	%r8322, %r9736, 746;
	cvt.rn.f32.s32 	%f3630, %r8322;
	setp.gt.f32 	%p4583, %f1, %f3630;
	selp.b32 	%r8323, 3, 2, %p4583;
	selp.b32 	%r8324, 0, %r8323, %p4582;
	add.s32 	%r8325, %r9736, 744;
	cvt.rn.f32.s32 	%f3631, %r8325;
	setp.gt.f32 	%p4584, %f1, %f3631;
	and.pred  	%p4585, %p4582, %p4584;
	selp.u32 	%r8326, 1, 0, %p4585;
	add.s32 	%r8327, %r8324, %r8326;
	add.s32 	%r8328, %r9736, 749;
	cvt.rn.f32.s32 	%f3632, %r8328;
	setp.leu.f32 	%p4586, %f1, %f3632;
	add.s32 	%r8329, %r9736, 750;
	cvt.rn.f32.s32 	%f3633, %r8329;
	setp.gt.f32 	%p4587, %f1, %f3633;
	add.s32 	%r8330, %r9736, 748;
	cvt.rn.f32.s32 	%f3634, %r8330;
	setp.gt.f32 	%p4588, %f1, %f3634;
	and.pred  	%p4589, %p4586, %p4588;
	selp.u32 	%r8331, 1, 0, %p4589;
	add.s32 	%r8332, %r9736, 753;
	cvt.rn.f32.s32 	%f3635, %r8332;
	setp.leu.f32 	%p4590, %f1, %f3635;
	add.s32 	%r8333, %r9736, 754;
	cvt.rn.f32.s32 	%f3636, %r8333;
	setp.gt.f32 	%p4591, %f1, %f3636;
	selp.b32 	%r8334, 3, 2, %p4591;
	selp.b32 	%r8335, 0, %r8334, %p4590;
	add.s32 	%r8336, %r9736, 752;
	cvt.rn.f32.s32 	%f3637, %r8336;
	setp.gt.f32 	%p4592, %f1, %f3637;
	and.pred  	%p4593, %p4590, %p4592;
	selp.u32 	%r8337, 1, 0, %p4593;
	add.s32 	%r8338, %r8335, %r8337;
	add.s32 	%r8339, %r9736, 757;
	cvt.rn.f32.s32 	%f3638, %r8339;
	setp.leu.f32 	%p4594, %f1, %f3638;
	add.s32 	%r8340, %r9736, 758;
	cvt.rn.f32.s32 	%f3639, %r8340;
	setp.gt.f32 	%p4595, %f1, %f3639;
	add.s32 	%r8341, %r9736, 756;
	cvt.rn.f32.s32 	%f3640, %r8341;
	setp.gt.f32 	%p4596, %f1, %f3640;
	and.pred  	%p4597, %p4594, %p4596;
	selp.u32 	%r8342, 1, 0, %p4597;
	add.s32 	%r8343, %r9736, 761;
	cvt.rn.f32.s32 	%f3641, %r8343;
	setp.leu.f32 	%p4598, %f1, %f3641;
	add.s32 	%r8344, %r9736, 762;
	cvt.rn.f32.s32 	%f3642, %r8344;
	setp.gt.f32 	%p4599, %f1, %f3642;
	selp.b32 	%r8345, 3, 2, %p4599;
	selp.b32 	%r8346, 0, %r8345, %p4598;
	add.s32 	%r8347, %r9736, 760;
	cvt.rn.f32.s32 	%f3643, %r8347;
	setp.gt.f32 	%p4600, %f1, %f3643;
	and.pred  	%p4601, %p4598, %p4600;
	selp.u32 	%r8348, 1, 0, %p4601;
	add.s32 	%r8349, %r8346, %r8348;
	add.s32 	%r8350, %r9736, 765;
	cvt.rn.f32.s32 	%f3644, %r8350;
	setp.leu.f32 	%p4602, %f1, %f3644;
	add.s32 	%r8351, %r9736, 766;
	cvt.rn.f32.s32 	%f3645, %r8351;
	setp.gt.f32 	%p4603, %f1, %f3645;
	add.s32 	%r8352, %r9736, 764;
	cvt.rn.f32.s32 	%f3646, %r8352;
	setp.gt.f32 	%p4604, %f1, %f3646;
	and.pred  	%p4605, %p4602, %p4604;
	selp.u32 	%r8353, 1, 0, %p4605;
	add.s32 	%r8354, %r9736, 769;
	cvt.rn.f32.s32 	%f3647, %r8354;
	setp.leu.f32 	%p4606, %f1, %f3647;
	add.s32 	%r8355, %r9736, 770;
	cvt.rn.f32.s32 	%f3648, %r8355;
	setp.gt.f32 	%p4607, %f1, %f3648;
	selp.b32 	%r8356, 3, 2, %p4607;
	selp.b32 	%r8357, 0, %r8356, %p4606;
	add.s32 	%r8358, %r9736, 768;
	cvt.rn.f32.s32 	%f3649, %r8358;
	setp.gt.f32 	%p4608, %f1, %f3649;
	and.pred  	%p4609, %p4606, %p4608;
	selp.u32 	%r8359, 1, 0, %p4609;
	add.s32 	%r8360, %r8357, %r8359;
	add.s32 	%r8361, %r9736, 773;
	cvt.rn.f32.s32 	%f3650, %r8361;
	setp.leu.f32 	%p4610, %f1, %f3650;
	add.s32 	%r8362, %r9736, 774;
	cvt.rn.f32.s32 	%f3651, %r8362;
	setp.gt.f32 	%p4611, %f1, %f3651;
	add.s32 	%r8363, %r9736, 772;
	cvt.rn.f32.s32 	%f3652, %r8363;
	setp.gt.f32 	%p4612, %f1, %f3652;
	and.pred  	%p4613, %p4610, %p4612;
	selp.u32 	%r8364, 1, 0, %p4613;
	add.s32 	%r8365, %r9736, 777;
	cvt.rn.f32.s32 	%f3653, %r8365;
	setp.leu.f32 	%p4614, %f1, %f3653;
	add.s32 	%r8366, %r9736, 778;
	cvt.rn.f32.s32 	%f3654, %r8366;
	setp.gt.f32 	%p4615, %f1, %f3654;
	selp.b32 	%r8367, 3, 2, %p4615;
	selp.b32 	%r8368, 0, %r8367, %p4614;
	add.s32 	%r8369, %r9736, 776;
	cvt.rn.f32.s32 	%f3655, %r8369;
	setp.gt.f32 	%p4616, %f1, %f3655;
	and.pred  	%p4617, %p4614, %p4616;
	selp.u32 	%r8370, 1, 0, %p4617;
	add.s32 	%r8371, %r8368, %r8370;
	add.s32 	%r8372, %r9736, 781;
	cvt.rn.f32.s32 	%f3656, %r8372;
	setp.leu.f32 	%p4618, %f1, %f3656;
	add.s32 	%r8373, %r9736, 782;
	cvt.rn.f32.s32 	%f3657, %r8373;
	setp.gt.f32 	%p4619, %f1, %f3657;
	add.s32 	%r8374, %r9736, 780;
	cvt.rn.f32.s32 	%f3658, %r8374;
	setp.gt.f32 	%p4620, %f1, %f3658;
	and.pred  	%p4621, %p4618, %p4620;
	selp.u32 	%r8375, 1, 0, %p4621;
	add.s32 	%r8376, %r9736, 785;
	cvt.rn.f32.s32 	%f3659, %r8376;
	setp.leu.f32 	%p4622, %f1, %f3659;
	add.s32 	%r8377, %r9736, 786;
	cvt.rn.f32.s32 	%f3660, %r8377;
	setp.gt.f32 	%p4623, %f1, %f3660;
	selp.b32 	%r8378, 3, 2, %p4623;
	selp.b32 	%r8379, 0, %r8378, %p4622;
	add.s32 	%r8380, %r9736, 784;
	cvt.rn.f32.s32 	%f3661, %r8380;
	setp.gt.f32 	%p4624, %f1, %f3661;
	and.pred  	%p4625, %p4622, %p4624;
	selp.u32 	%r8381, 1, 0, %p4625;
	add.s32 	%r8382, %r8379, %r8381;
	add.s32 	%r8383, %r9736, 789;
	cvt.rn.f32.s32 	%f3662, %r8383;
	setp.leu.f32 	%p4626, %f1, %f3662;
	add.s32 	%r8384, %r9736, 790;
	cvt.rn.f32.s32 	%f3663, %r8384;
	setp.gt.f32 	%p4627, %f1, %f3663;
	add.s32 	%r8385, %r9736, 788;
	cvt.rn.f32.s32 	%f3664, %r8385;
	setp.gt.f32 	%p4628, %f1, %f3664;
	and.pred  	%p4629, %p4626, %p4628;
	selp.u32 	%r8386, 1, 0, %p4629;
	add.s32 	%r8387, %r9736, 793;
	cvt.rn.f32.s32 	%f3665, %r8387;
	setp.leu.f32 	%p4630, %f1, %f3665;
	add.s32 	%r8388, %r9736, 794;
	cvt.rn.f32.s32 	%f3666, %r8388;
	setp.gt.f32 	%p4631, %f1, %f3666;
	selp.b32 	%r8389, 3, 2, %p4631;
	selp.b32 	%r8390, 0, %r8389, %p4630;
	add.s32 	%r8391, %r9736, 792;
	cvt.rn.f32.s32 	%f3667, %r8391;
	setp.gt.f32 	%p4632, %f1, %f3667;
	and.pred  	%p4633, %p4630, %p4632;
	selp.u32 	%r8392, 1, 0, %p4633;
	add.s32 	%r8393, %r8390, %r8392;
	add.s32 	%r8394, %r9736, 797;
	cvt.rn.f32.s32 	%f3668, %r8394;
	setp.leu.f32 	%p4634, %f1, %f3668;
	add.s32 	%r8395, %r9736, 798;
	cvt.rn.f32.s32 	%f3669, %r8395;
	setp.gt.f32 	%p4635, %f1, %f3669;
	add.s32 	%r8396, %r9736, 796;
	cvt.rn.f32.s32 	%f3670, %r8396;
	setp.gt.f32 	%p4636, %f1, %f3670;
	and.pred  	%p4637, %p4634, %p4636;
	selp.u32 	%r8397, 1, 0, %p4637;
	add.s32 	%r8398, %r9736, 801;
	cvt.rn.f32.s32 	%f3671, %r8398;
	setp.leu.f32 	%p4638, %f1, %f3671;
	add.s32 	%r8399, %r9736, 802;
	cvt.rn.f32.s32 	%f3672, %r8399;
	setp.gt.f32 	%p4639, %f1, %f3672;
	selp.b32 	%r8400, 3, 2, %p4639;
	selp.b32 	%r8401, 0, %r8400, %p4638;
	add.s32 	%r8402, %r9736, 800;
	cvt.rn.f32.s32 	%f3673, %r8402;
	setp.gt.f32 	%p4640, %f1, %f3673;
	and.pred  	%p4641, %p4638, %p4640;
	selp.u32 	%r8403, 1, 0, %p4641;
	add.s32 	%r8404, %r8401, %r8403;
	add.s32 	%r8405, %r9736, 805;
	cvt.rn.f32.s32 	%f3674, %r8405;
	setp.leu.f32 	%p4642, %f1, %f3674;
	add.s32 	%r8406, %r9736, 806;
	cvt.rn.f32.s32 	%f3675, %r8406;
	setp.gt.f32 	%p4643, %f1, %f3675;
	add.s32 	%r8407, %r9736, 804;
	cvt.rn.f32.s32 	%f3676, %r8407;
	setp.gt.f32 	%p4644, %f1, %f3676;
	and.pred  	%p4645, %p4642, %p4644;
	selp.u32 	%r8408, 1, 0, %p4645;
	add.s32 	%r8409, %r9736, 809;
	cvt.rn.f32.s32 	%f3677, %r8409;
	setp.leu.f32 	%p4646, %f1, %f3677;
	add.s32 	%r8410, %r9736, 810;
	cvt.rn.f32.s32 	%f3678, %r8410;
	setp.gt.f32 	%p4647, %f1, %f3678;
	selp.b32 	%r8411, 3, 2, %p4647;
	selp.b32 	%r8412, 0, %r8411, %p4646;
	add.s32 	%r8413, %r9736, 808;
	cvt.rn.f32.s32 	%f3679, %r8413;
	setp.gt.f32 	%p4648, %f1, %f3679;
	and.pred  	%p4649, %p4646, %p4648;
	selp.u32 	%r8414, 1, 0, %p4649;
	add.s32 	%r8415, %r8412, %r8414;
	add.s32 	%r8416, %r9736, 813;
	cvt.rn.f32.s32 	%f3680, %r8416;
	setp.leu.f32 	%p4650, %f1, %f3680;
	add.s32 	%r8417, %r9736, 814;
	cvt.rn.f32.s32 	%f3681, %r8417;
	setp.gt.f32 	%p4651, %f1, %f3681;
	add.s32 	%r8418, %r9736, 812;
	cvt.rn.f32.s32 	%f3682, %r8418;
	setp.gt.f32 	%p4652, %f1, %f3682;
	and.pred  	%p4653, %p4650, %p4652;
	selp.u32 	%r8419, 1, 0, %p4653;
	add.s32 	%r8420, %r9736, 817;
	cvt.rn.f32.s32 	%f3683, %r8420;
	setp.leu.f32 	%p4654, %f1, %f3683;
	add.s32 	%r8421, %r9736, 818;
	cvt.rn.f32.s32 	%f3684, %r8421;
	setp.gt.f32 	%p4655, %f1, %f3684;
	selp.b32 	%r8422, 3, 2, %p4655;
	selp.b32 	%r8423, 0, %r8422, %p4654;
	add.s32 	%r8424, %r9736, 816;
	cvt.rn.f32.s32 	%f3685, %r8424;
	setp.gt.f32 	%p4656, %f1, %f3685;
	and.pred  	%p4657, %p4654, %p4656;
	selp.u32 	%r8425, 1, 0, %p4657;
	add.s32 	%r8426, %r8423, %r8425;
	add.s32 	%r8427, %r9736, 821;
	cvt.rn.f32.s32 	%f3686, %r8427;
	setp.leu.f32 	%p4658, %f1, %f3686;
	add.s32 	%r8428, %r9736, 822;
	cvt.rn.f32.s32 	%f3687, %r8428;
	setp.gt.f32 	%p4659, %f1, %f3687;
	add.s32 	%r8429, %r9736, 820;
	cvt.rn.f32.s32 	%f3688, %r8429;
	setp.gt.f32 	%p4660, %f1, %f3688;
	and.pred  	%p4661, %p4658, %p4660;
	selp.u32 	%r8430, 1, 0, %p4661;
	add.s32 	%r8431, %r9736, 825;
	cvt.rn.f32.s32 	%f3689, %r8431;
	setp.leu.f32 	%p4662, %f1, %f3689;
	add.s32 	%r8432, %r9736, 826;
	cvt.rn.f32.s32 	%f3690, %r8432;
	setp.gt.f32 	%p4663, %f1, %f3690;
	selp.b32 	%r8433, 3, 2, %p4663;
	selp.b32 	%r8434, 0, %r8433, %p4662;
	add.s32 	%r8435, %r9736, 824;
	cvt.rn.f32.s32 	%f3691, %r8435;
	setp.gt.f32 	%p4664, %f1, %f3691;
	and.pred  	%p4665, %p4662, %p4664;
	selp.u32 	%r8436, 1, 0, %p4665;
	add.s32 	%r8437, %r8434, %r8436;
	add.s32 	%r8438, %r9736, 829;
	cvt.rn.f32.s32 	%f3692, %r8438;
	setp.leu.f32 	%p4666, %f1, %f3692;
	add.s32 	%r8439, %r9736, 830;
	cvt.rn.f32.s32 	%f3693, %r8439;
	setp.gt.f32 	%p4667, %f1, %f3693;
	add.s32 	%r8440, %r9736, 828;
	cvt.rn.f32.s32 	%f3694, %r8440;
	setp.gt.f32 	%p4668, %f1, %f3694;
	and.pred  	%p4669, %p4666, %p4668;
	selp.u32 	%r8441, 1, 0, %p4669;
	add.s32 	%r8442, %r9736, 833;
	cvt.rn.f32.s32 	%f3695, %r8442;
	setp.leu.f32 	%p4670, %f1, %f3695;
	add.s32 	%r8443, %r9736, 834;
	cvt.rn.f32.s32 	%f3696, %r8443;
	setp.gt.f32 	%p4671, %f1, %f3696;
	selp.b32 	%r8444, 3, 2, %p4671;
	selp.b32 	%r8445, 0, %r8444, %p4670;
	add.s32 	%r8446, %r9736, 832;
	cvt.rn.f32.s32 	%f3697, %r8446;
	setp.gt.f32 	%p4672, %f1, %f3697;
	and.pred  	%p4673, %p4670, %p4672;
	selp.u32 	%r8447, 1, 0, %p4673;
	add.s32 	%r8448, %r8445, %r8447;
	add.s32 	%r8449, %r9736, 837;
	cvt.rn.f32.s32 	%f3698, %r8449;
	setp.leu.f32 	%p4674, %f1, %f3698;
	add.s32 	%r8450, %r9736, 838;
	cvt.rn.f32.s32 	%f3699, %r8450;
	setp.gt.f32 	%p4675, %f1, %f3699;
	add.s32 	%r8451, %r9736, 836;
	cvt.rn.f32.s32 	%f3700, %r8451;
	setp.gt.f32 	%p4676, %f1, %f3700;
	and.pred  	%p4677, %p4674, %p4676;
	selp.u32 	%r8452, 1, 0, %p4677;
	add.s32 	%r8453, %r9736, 841;
	cvt.rn.f32.s32 	%f3701, %r8453;
	setp.leu.f32 	%p4678, %f1, %f3701;
	add.s32 	%r8454, %r9736, 842;
	cvt.rn.f32.s32 	%f3702, %r8454;
	setp.gt.f32 	%p4679, %f1, %f3702;
	selp.b32 	%r8455, 3, 2, %p4679;
	selp.b32 	%r8456, 0, %r8455, %p4678;
	add.s32 	%r8457, %r9736, 840;
	cvt.rn.f32.s32 	%f3703, %r8457;
	setp.gt.f32 	%p4680, %f1, %f3703;
	and.pred  	%p4681, %p4678, %p4680;
	selp.u32 	%r8458, 1, 0, %p4681;
	add.s32 	%r8459, %r8456, %r8458;
	add.s32 	%r8460, %r9736, 845;
	cvt.rn.f32.s32 	%f3704, %r8460;
	setp.leu.f32 	%p4682, %f1, %f3704;
	add.s32 	%r8461, %r9736, 846;
	cvt.rn.f32.s32 	%f3705, %r8461;
	setp.gt.f32 	%p4683, %f1, %f3705;
	add.s32 	%r8462, %r9736, 844;
	cvt.rn.f32.s32 	%f3706, %r8462;
	setp.gt.f32 	%p4684, %f1, %f3706;
	and.pred  	%p4685, %p4682, %p4684;
	selp.u32 	%r8463, 1, 0, %p4685;
	add.s32 	%r8464, %r9736, 849;
	cvt.rn.f32.s32 	%f3707, %r8464;
	setp.leu.f32 	%p4686, %f1, %f3707;
	add.s32 	%r8465, %r9736, 850;
	cvt.rn.f32.s32 	%f3708, %r8465;
	setp.gt.f32 	%p4687, %f1, %f3708;
	selp.b32 	%r8466, 3, 2, %p4687;
	selp.b32 	%r8467, 0, %r8466, %p4686;
	add.s32 	%r8468, %r9736, 848;
	cvt.rn.f32.s32 	%f3709, %r8468;
	setp.gt.f32 	%p4688, %f1, %f3709;
	and.pred  	%p4689, %p4686, %p4688;
	selp.u32 	%r8469, 1, 0, %p4689;
	add.s32 	%r8470, %r8467, %r8469;
	add.s32 	%r8471, %r9736, 853;
	cvt.rn.f32.s32 	%f3710, %r8471;
	setp.leu.f32 	%p4690, %f1, %f3710;
	add.s32 	%r8472, %r9736, 854;
	cvt.rn.f32.s32 	%f3711, %r8472;
	setp.gt.f32 	%p4691, %f1, %f3711;
	add.s32 	%r8473, %r9736, 852;
	cvt.rn.f32.s32 	%f3712, %r8473;
	setp.gt.f32 	%p4692, %f1, %f3712;
	and.pred  	%p4693, %p4690, %p4692;
	selp.u32 	%r8474, 1, 0, %p4693;
	add.s32 	%r8475, %r9736, 857;
	cvt.rn.f32.s32 	%f3713, %r8475;
	setp.leu.f32 	%p4694, %f1, %f3713;
	add.s32 	%r8476, %r9736, 858;
	cvt.rn.f32.s32 	%f3714, %r8476;
	setp.gt.f32 	%p4695, %f1, %f3714;
	selp.b32 	%r8477, 3, 2, %p4695;
	selp.b32 	%r8478, 0, %r8477, %p4694;
	add.s32 	%r8479, %r9736, 856;
	cvt.rn.f32.s32 	%f3715, %r8479;
	setp.gt.f32 	%p4696, %f1, %f3715;
	and.pred  	%p4697, %p4694, %p4696;
	selp.u32 	%r8480, 1, 0, %p4697;
	add.s32 	%r8481, %r8478, %r8480;
	add.s32 	%r8482, %r9736, 861;
	cvt.rn.f32.s32 	%f3716, %r8482;
	setp.leu.f32 	%p4698, %f1, %f3716;
	add.s32 	%r8483, %r9736, 862;
	cvt.rn.f32.s32 	%f3717, %r8483;
	setp.gt.f32 	%p4699, %f1, %f3717;
	add.s32 	%r8484, %r9736, 860;
	cvt.rn.f32.s32 	%f3718, %r8484;
	setp.gt.f32 	%p4700, %f1, %f3718;
	and.pred  	%p4701, %p4698, %p4700;
	selp.u32 	%r8485, 1, 0, %p4701;
	add.s32 	%r8486, %r9736, 865;
	cvt.rn.f32.s32 	%f3719, %r8486;
	setp.leu.f32 	%p4702, %f1, %f3719;
	add.s32 	%r8487, %r9736, 866;
	cvt.rn.f32.s32 	%f3720, %r8487;
	setp.gt.f32 	%p4703, %f1, %f3720;
	selp.b32 	%r8488, 3, 2, %p4703;
	selp.b32 	%r8489, 0, %r8488, %p4702;
	add.s32 	%r8490, %r9736, 864;
	cvt.rn.f32.s32 	%f3721, %r8490;
	setp.gt.f32 	%p4704, %f1, %f3721;
	and.pred  	%p4705, %p4702, %p4704;
	selp.u32 	%r8491, 1, 0, %p4705;
	add.s32 	%r8492, %r8489, %r8491;
	add.s32 	%r8493, %r9736, 869;
	cvt.rn.f32.s32 	%f3722, %r8493;
	setp.leu.f32 	%p4706, %f1, %f3722;
	add.s32 	%r8494, %r9736, 870;
	cvt.rn.f32.s32 	%f3723, %r8494;
	setp.gt.f32 	%p4707, %f1, %f3723;
	add.s32 	%r8495, %r9736, 868;
	cvt.rn.f32.s32 	%f3724, %r8495;
	setp.gt.f32 	%p4708, %f1, %f3724;
	and.pred  	%p4709, %p4706, %p4708;
	selp.u32 	%r8496, 1, 0, %p4709;
	add.s32 	%r8497, %r9736, 873;
	cvt.rn.f32.s32 	%f3725, %r8497;
	setp.leu.f32 	%p4710, %f1, %f3725;
	add.s32 	%r8498, %r9736, 874;
	cvt.rn.f32.s32 	%f3726, %r8498;
	setp.gt.f32 	%p4711, %f1, %f3726;
	selp.b32 	%r8499, 3, 2, %p4711;
	selp.b32 	%r8500, 0, %r8499, %p4710;
	add.s32 	%r8501, %r9736, 872;
	cvt.rn.f32.s32 	%f3727, %r8501;
	setp.gt.f32 	%p4712, %f1, %f3727;
	and.pred  	%p4713, %p4710, %p4712;
	selp.u32 	%r8502, 1, 0, %p4713;
	add.s32 	%r8503, %r8500, %r8502;
	add.s32 	%r8504, %r9736, 877;
	cvt.rn.f32.s32 	%f3728, %r8504;
	setp.leu.f32 	%p4714, %f1, %f3728;
	add.s32 	%r8505, %r9736, 878;
	cvt.rn.f32.s32 	%f3729, %r8505;
	setp.gt.f32 	%p4715, %f1, %f3729;
	add.s32 	%r8506, %r9736, 876;
	cvt.rn.f32.s32 	%f3730, %r8506;
	setp.gt.f32 	%p4716, %f1, %f3730;
	and.pred  	%p4717, %p4714, %p4716;
	selp.u32 	%r8507, 1, 0, %p4717;
	add.s32 	%r8508, %r9736, 881;
	cvt.rn.f32.s32 	%f3731, %r8508;
	setp.leu.f32 	%p4718, %f1, %f3731;
	add.s32 	%r8509, %r9736, 882;
	cvt.rn.f32.s32 	%f3732, %r8509;
	setp.gt.f32 	%p4719, %f1, %f3732;
	selp.b32 	%r8510, 3, 2, %p4719;
	selp.b32 	%r8511, 0, %r8510, %p4718;
	add.s32 	%r8512, %r9736, 880;
	cvt.rn.f32.s32 	%f3733, %r8512;
	setp.gt.f32 	%p4720, %f1, %f3733;
	and.pred  	%p4721, %p4718, %p4720;
	selp.u32 	%r8513, 1, 0, %p4721;
	add.s32 	%r8514, %r8511, %r8513;
	add.s32 	%r8515, %r9736, 885;
	cvt.rn.f32.s32 	%f3734, %r8515;
	setp.leu.f32 	%p4722, %f1, %f3734;
	add.s32 	%r8516, %r9736, 886;
	cvt.rn.f32.s32 	%f3735, %r8516;
	setp.gt.f32 	%p4723, %f1, %f3735;
	add.s32 	%r8517, %r9736, 884;
	cvt.rn.f32.s32 	%f3736, %r8517;
	setp.gt.f32 	%p4724, %f1, %f3736;
	and.pred  	%p4725, %p4722, %p4724;
	selp.u32 	%r8518, 1, 0, %p4725;
	add.s32 	%r8519, %r9736, 889;
	cvt.rn.f32.s32 	%f3737, %r8519;
	setp.leu.f32 	%p4726, %f1, %f3737;
	add.s32 	%r8520, %r9736, 890;
	cvt.rn.f32.s32 	%f3738, %r8520;
	setp.gt.f32 	%p4727, %f1, %f3738;
	selp.b32 	%r8521, 3, 2, %p4727;
	selp.b32 	%r8522, 0, %r8521, %p4726;
	add.s32 	%r8523, %r9736, 888;
	cvt.rn.f32.s32 	%f3739, %r8523;
	setp.gt.f32 	%p4728, %f1, %f3739;
	and.pred  	%p4729, %p4726, %p4728;
	selp.u32 	%r8524, 1, 0, %p4729;
	add.s32 	%r8525, %r8522, %r8524;
	add.s32 	%r8526, %r9736, 893;
	cvt.rn.f32.s32 	%f3740, %r8526;
	setp.leu.f32 	%p4730, %f1, %f3740;
	add.s32 	%r8527, %r9736, 894;
	cvt.rn.f32.s32 	%f3741, %r8527;
	setp.gt.f32 	%p4731, %f1, %f3741;
	add.s32 	%r8528, %r9736, 892;
	cvt.rn.f32.s32 	%f3742, %r8528;
	setp.gt.f32 	%p4732, %f1, %f3742;
	and.pred  	%p4733, %p4730, %p4732;
	selp.u32 	%r8529, 1, 0, %p4733;
	add.s32 	%r8530, %r9736, 897;
	cvt.rn.f32.s32 	%f3743, %r8530;
	setp.leu.f32 	%p4734, %f1, %f3743;
	add.s32 	%r8531, %r9736, 898;
	cvt.rn.f32.s32 	%f3744, %r8531;
	setp.gt.f32 	%p4735, %f1, %f3744;
	selp.b32 	%r8532, 3, 2, %p4735;
	selp.b32 	%r8533, 0, %r8532, %p4734;
	add.s32 	%r8534, %r9736, 896;
	cvt.rn.f32.s32 	%f3745, %r8534;
	setp.gt.f32 	%p4736, %f1, %f3745;
	and.pred  	%p4737, %p4734, %p4736;
	selp.u32 	%r8535, 1, 0, %p4737;
	add.s32 	%r8536, %r8533, %r8535;
	add.s32 	%r8537, %r9736, 901;
	cvt.rn.f32.s32 	%f3746, %r8537;
	setp.leu.f32 	%p4738, %f1, %f3746;
	add.s32 	%r8538, %r9736, 902;
	cvt.rn.f32.s32 	%f3747, %r8538;
	setp.gt.f32 	%p4739, %f1, %f3747;
	add.s32 	%r8539, %r9736, 900;
	cvt.rn.f32.s32 	%f3748, %r8539;
	setp.gt.f32 	%p4740, %f1, %f3748;
	and.pred  	%p4741, %p4738, %p4740;
	selp.u32 	%r8540, 1, 0, %p4741;
	add.s32 	%r8541, %r9736, 905;
	cvt.rn.f32.s32 	%f3749, %r8541;
	setp.leu.f32 	%p4742, %f1, %f3749;
	add.s32 	%r8542, %r9736, 906;
	cvt.rn.f32.s32 	%f3750, %r8542;
	setp.gt.f32 	%p4743, %f1, %f3750;
	selp.b32 	%r8543, 3, 2, %p4743;
	selp.b32 	%r8544, 0, %r8543, %p4742;
	add.s32 	%r8545, %r9736, 904;
	cvt.rn.f32.s32 	%f3751, %r8545;
	setp.gt.f32 	%p4744, %f1, %f3751;
	and.pred  	%p4745, %p4742, %p4744;
	selp.u32 	%r8546, 1, 0, %p4745;
	add.s32 	%r8547, %r8544, %r8546;
	add.s32 	%r8548, %r9736, 909;
	cvt.rn.f32.s32 	%f3752, %r8548;
	setp.leu.f32 	%p4746, %f1, %f3752;
	add.s32 	%r8549, %r9736, 910;
	cvt.rn.f32.s32 	%f3753, %r8549;
	setp.gt.f32 	%p4747, %f1, %f3753;
	add.s32 	%r8550, %r9736, 908;
	cvt.rn.f32.s32 	%f3754, %r8550;
	setp.gt.f32 	%p4748, %f1, %f3754;
	and.pred  	%p4749, %p4746, %p4748;
	selp.u32 	%r8551, 1, 0, %p4749;
	add.s32 	%r8552, %r9736, 913;
	cvt.rn.f32.s32 	%f3755, %r8552;
	setp.leu.f32 	%p4750, %f1, %f3755;
	add.s32 	%r8553, %r9736, 914;
	cvt.rn.f32.s32 	%f3756, %r8553;
	setp.gt.f32 	%p4751, %f1, %f3756;
	selp.b32 	%r8554, 3, 2, %p4751;
	selp.b32 	%r8555, 0, %r8554, %p4750;
	add.s32 	%r8556, %r9736, 912;
	cvt.rn.f32.s32 	%f3757, %r8556;
	setp.gt.f32 	%p4752, %f1, %f3757;
	and.pred  	%p4753, %p4750, %p4752;
	selp.u32 	%r8557, 1, 0, %p4753;
	add.s32 	%r8558, %r8555, %r8557;
	add.s32 	%r8559, %r9736, 917;
	cvt.rn.f32.s32 	%f3758, %r8559;
	setp.leu.f32 	%p4754, %f1, %f3758;
	add.s32 	%r8560, %r9736, 918;
	cvt.rn.f32.s32 	%f3759, %r8560;
	setp.gt.f32 	%p4755, %f1, %f3759;
	add.s32 	%r8561, %r9736, 916;
	cvt.rn.f32.s32 	%f3760, %r8561;
	setp.gt.f32 	%p4756, %f1, %f3760;
	and.pred  	%p4757, %p4754, %p4756;
	selp.u32 	%r8562, 1, 0, %p4757;
	add.s32 	%r8563, %r9736, 921;
	cvt.rn.f32.s32 	%f3761, %r8563;
	setp.leu.f32 	%p4758, %f1, %f3761;
	add.s32 	%r8564, %r9736, 922;
	cvt.rn.f32.s32 	%f3762, %r8564;
	setp.gt.f32 	%p4759, %f1, %f3762;
	selp.b32 	%r8565, 3, 2, %p4759;
	selp.b32 	%r8566, 0, %r8565, %p4758;
	add.s32 	%r8567, %r9736, 920;
	cvt.rn.f32.s32 	%f3763, %r8567;
	setp.gt.f32 	%p4760, %f1, %f3763;
	and.pred  	%p4761, %p4758, %p4760;
	selp.u32 	%r8568, 1, 0, %p4761;
	add.s32 	%r8569, %r8566, %r8568;
	add.s32 	%r8570, %r9736, 925;
	cvt.rn.f32.s32 	%f3764, %r8570;
	setp.leu.f32 	%p4762, %f1, %f3764;
	add.s32 	%r8571, %r9736, 926;
	cvt.rn.f32.s32 	%f3765, %r8571;
	setp.gt.f32 	%p4763, %f1, %f3765;
	add.s32 	%r8572, %r9736, 924;
	cvt.rn.f32.s32 	%f3766, %r8572;
	setp.gt.f32 	%p4764, %f1, %f3766;
	and.pred  	%p4765, %p4762, %p4764;
	selp.u32 	%r8573, 1, 0, %p4765;
	add.s32 	%r8574, %r9736, 929;
	cvt.rn.f32.s32 	%f3767, %r8574;
	setp.leu.f32 	%p4766, %f1, %f3767;
	add.s32 	%r8575, %r9736, 930;
	cvt.rn.f32.s32 	%f3768, %r8575;
	setp.gt.f32 	%p4767, %f1, %f3768;
	selp.b32 	%r8576, 3, 2, %p4767;
	selp.b32 	%r8577, 0, %r8576, %p4766;
	add.s32 	%r8578, %r9736, 928;
	cvt.rn.f32.s32 	%f3769, %r8578;
	setp.gt.f32 	%p4768, %f1, %f3769;
	and.pred  	%p4769, %p4766, %p4768;
	selp.u32 	%r8579, 1, 0, %p4769;
	add.s32 	%r8580, %r8577, %r8579;
	add.s32 	%r8581, %r9736, 933;
	cvt.rn.f32.s32 	%f3770, %r8581;
	setp.leu.f32 	%p4770, %f1, %f3770;
	add.s32 	%r8582, %r9736, 934;
	cvt.rn.f32.s32 	%f3771, %r8582;
	setp.gt.f32 	%p4771, %f1, %f3771;
	add.s32 	%r8583, %r9736, 932;
	cvt.rn.f32.s32 	%f3772, %r8583;
	setp.gt.f32 	%p4772, %f1, %f3772;
	and.pred  	%p4773, %p4770, %p4772;
	selp.u32 	%r8584, 1, 0, %p4773;
	add.s32 	%r8585, %r9736, 937;
	cvt.rn.f32.s32 	%f3773, %r8585;
	setp.leu.f32 	%p4774, %f1, %f3773;
	add.s32 	%r8586, %r9736, 938;
	cvt.rn.f32.s32 	%f3774, %r8586;
	setp.gt.f32 	%p4775, %f1, %f3774;
	selp.b32 	%r8587, 3, 2, %p4775;
	selp.b32 	%r8588, 0, %r8587, %p4774;
	add.s32 	%r8589, %r9736, 936;
	cvt.rn.f32.s32 	%f3775, %r8589;
	setp.gt.f32 	%p4776, %f1, %f3775;
	and.pred  	%p4777, %p4774, %p4776;
	selp.u32 	%r8590, 1, 0, %p4777;
	add.s32 	%r8591, %r8588, %r8590;
	add.s32 	%r8592, %r9736, 941;
	cvt.rn.f32.s32 	%f3776, %r8592;
	setp.leu.f32 	%p4778, %f1, %f3776;
	add.s32 	%r8593, %r9736, 942;
	cvt.rn.f32.s32 	%f3777, %r8593;
	setp.gt.f32 	%p4779, %f1, %f3777;
	add.s32 	%r8594, %r9736, 940;
	cvt.rn.f32.s32 	%f3778, %r8594;
	setp.gt.f32 	%p4780, %f1, %f3778;
	and.pred  	%p4781, %p4778, %p4780;
	selp.u32 	%r8595, 1, 0, %p4781;
	add.s32 	%r8596, %r9736, 945;
	cvt.rn.f32.s32 	%f3779, %r8596;
	setp.leu.f32 	%p4782, %f1, %f3779;
	add.s32 	%r8597, %r9736, 946;
	cvt.rn.f32.s32 	%f3780, %r8597;
	setp.gt.f32 	%p4783, %f1, %f3780;
	selp.b32 	%r8598, 3, 2, %p4783;
	selp.b32 	%r8599, 0, %r8598, %p4782;
	add.s32 	%r8600, %r9736, 944;
	cvt.rn.f32.s32 	%f3781, %r8600;
	setp.gt.f32 	%p4784, %f1, %f3781;
	and.pred  	%p4785, %p4782, %p4784;
	selp.u32 	%r8601, 1, 0, %p4785;
	add.s32 	%r8602, %r8599, %r8601;
	add.s32 	%r8603, %r9736, 949;
	cvt.rn.f32.s32 	%f3782, %r8603;
	setp.leu.f32 	%p4786, %f1, %f3782;
	add.s32 	%r8604, %r9736, 950;
	cvt.rn.f32.s32 	%f3783, %r8604;
	setp.gt.f32 	%p4787, %f1, %f3783;
	add.s32 	%r8605, %r9736, 948;
	cvt.rn.f32.s32 	%f3784, %r8605;
	setp.gt.f32 	%p4788, %f1, %f3784;
	and.pred  	%p4789, %p4786, %p4788;
	selp.u32 	%r8606, 1, 0, %p4789;
	add.s32 	%r8607, %r9736, 953;
	cvt.rn.f32.s32 	%f3785, %r8607;
	setp.leu.f32 	%p4790, %f1, %f3785;
	add.s32 	%r8608, %r9736, 954;
	cvt.rn.f32.s32 	%f3786, %r8608;
	setp.gt.f32 	%p4791, %f1, %f3786;
	selp.b32 	%r8609, 3, 2, %p4791;
	selp.b32 	%r8610, 0, %r8609, %p4790;
	add.s32 	%r8611, %r9736, 952;
	cvt.rn.f32.s32 	%f3787, %r8611;
	setp.gt.f32 	%p4792, %f1, %f3787;
	and.pred  	%p4793, %p4790, %p4792;
	selp.u32 	%r8612, 1, 0, %p4793;
	add.s32 	%r8613, %r8610, %r8612;
	add.s32 	%r8614, %r9736, 957;
	cvt.rn.f32.s32 	%f3788, %r8614;
	setp.leu.f32 	%p4794, %f1, %f3788;
	add.s32 	%r8615, %r9736, 958;
	cvt.rn.f32.s32 	%f3789, %r8615;
	setp.gt.f32 	%p4795, %f1, %f3789;
	add.s32 	%r8616, %r9736, 956;
	cvt.rn.f32.s32 	%f3790, %r8616;
	setp.gt.f32 	%p4796, %f1, %f3790;
	and.pred  	%p4797, %p4794, %p4796;
	selp.u32 	%r8617, 1, 0, %p4797;
	add.s32 	%r8618, %r9736, 961;
	cvt.rn.f32.s32 	%f3791, %r8618;
	setp.leu.f32 	%p4798, %f1, %f3791;
	add.s32 	%r8619, %r9736, 962;
	cvt.rn.f32.s32 	%f3792, %r8619;
	setp.gt.f32 	%p4799, %f1, %f3792;
	selp.b32 	%r8620, 3, 2, %p4799;
	selp.b32 	%r8621, 0, %r8620, %p4798;
	add.s32 	%r8622, %r9736, 960;
	cvt.rn.f32.s32 	%f3793, %r8622;
	setp.gt.f32 	%p4800, %f1, %f3793;
	and.pred  	%p4801, %p4798, %p4800;
	selp.u32 	%r8623, 1, 0, %p4801;
	add.s32 	%r8624, %r8621, %r8623;
	add.s32 	%r8625, %r9736, 965;
	cvt.rn.f32.s32 	%f3794, %r8625;
	setp.leu.f32 	%p4802, %f1, %f3794;
	add.s32 	%r8626, %r9736, 966;
	cvt.rn.f32.s32 	%f3795, %r8626;
	setp.gt.f32 	%p4803, %f1, %f3795;
	add.s32 	%r8627, %r9736, 964;
	cvt.rn.f32.s32 	%f3796, %r8627;
	setp.gt.f32 	%p4804, %f1, %f3796;
	and.pred  	%p4805, %p4802, %p4804;
	selp.u32 	%r8628, 1, 0, %p4805;
	add.s32 	%r8629, %r9736, 969;
	cvt.rn.f32.s32 	%f3797, %r8629;
	setp.leu.f32 	%p4806, %f1, %f3797;
	add.s32 	%r8630, %r9736, 970;
	cvt.rn.f32.s32 	%f3798, %r8630;
	setp.gt.f32 	%p4807, %f1, %f3798;
	selp.b32 	%r8631, 3, 2, %p4807;
	selp.b32 	%r8632, 0, %r8631, %p4806;
	add.s32 	%r8633, %r9736, 968;
	cvt.rn.f32.s32 	%f3799, %r8633;
	setp.gt.f32 	%p4808, %f1, %f3799;
	and.pred  	%p4809, %p4806, %p4808;
	selp.u32 	%r8634, 1, 0, %p4809;
	add.s32 	%r8635, %r8632, %r8634;
	add.s32 	%r8636, %r9736, 973;
	cvt.rn.f32.s32 	%f3800, %r8636;
	setp.leu.f32 	%p4810, %f1, %f3800;
	add.s32 	%r8637, %r9736, 974;
	cvt.rn.f32.s32 	%f3801, %r8637;
	setp.gt.f32 	%p4811, %f1, %f3801;
	add.s32 	%r8638, %r9736, 972;
	cvt.rn.f32.s32 	%f3802, %r8638;
	setp.gt.f32 	%p4812, %f1, %f3802;
	and.pred  	%p4813, %p4810, %p4812;
	selp.u32 	%r8639, 1, 0, %p4813;
	add.s32 	%r8640, %r9736, 977;
	cvt.rn.f32.s32 	%f3803, %r8640;
	setp.leu.f32 	%p4814, %f1, %f3803;
	add.s32 	%r8641, %r9736, 978;
	cvt.rn.f32.s32 	%f3804, %r8641;
	setp.gt.f32 	%p4815, %f1, %f3804;
	selp.b32 	%r8642, 3, 2, %p4815;
	selp.b32 	%r8643, 0, %r8642, %p4814;
	add.s32 	%r8644, %r9736, 976;
	cvt.rn.f32.s32 	%f3805, %r8644;
	setp.gt.f32 	%p4816, %f1, %f3805;
	and.pred  	%p4817, %p4814, %p4816;
	selp.u32 	%r8645, 1, 0, %p4817;
	add.s32 	%r8646, %r8643, %r8645;
	add.s32 	%r8647, %r9736, 981;
	cvt.rn.f32.s32 	%f3806, %r8647;
	setp.leu.f32 	%p4818, %f1, %f3806;
	add.s32 	%r8648, %r9736, 982;
	cvt.rn.f32.s32 	%f3807, %r8648;
	setp.gt.f32 	%p4819, %f1, %f3807;
	add.s32 	%r8649, %r9736, 980;
	cvt.rn.f32.s32 	%f3808, %r8649;
	setp.gt.f32 	%p4820, %f1, %f3808;
	and.pred  	%p4821, %p4818, %p4820;
	selp.u32 	%r8650, 1, 0, %p4821;
	add.s32 	%r8651, %r9736, 985;
	cvt.rn.f32.s32 	%f3809, %r8651;
	setp.leu.f32 	%p4822, %f1, %f3809;
	add.s32 	%r8652, %r9736, 986;
	cvt.rn.f32.s32 	%f3810, %r8652;
	setp.gt.f32 	%p4823, %f1, %f3810;
	selp.b32 	%r8653, 3, 2, %p4823;
	selp.b32 	%r8654, 0, %r8653, %p4822;
	add.s32 	%r8655, %r9736, 984;
	cvt.rn.f32.s32 	%f3811, %r8655;
	setp.gt.f32 	%p4824, %f1, %f3811;
	and.pred  	%p4825, %p4822, %p4824;
	selp.u32 	%r8656, 1, 0, %p4825;
	add.s32 	%r8657, %r8654, %r8656;
	add.s32 	%r8658, %r9736, 989;
	cvt.rn.f32.s32 	%f3812, %r8658;
	setp.leu.f32 	%p4826, %f1, %f3812;
	add.s32 	%r8659, %r9736, 990;
	cvt.rn.f32.s32 	%f3813, %r8659;
	setp.gt.f32 	%p4827, %f1, %f3813;
	add.s32 	%r8660, %r9736, 988;
	cvt.rn.f32.s32 	%f3814, %r8660;
	setp.gt.f32 	%p4828, %f1, %f3814;
	and.pred  	%p4829, %p4826, %p4828;
	selp.u32 	%r8661, 1, 0, %p4829;
	add.s32 	%r8662, %r9736, 993;
	cvt.rn.f32.s32 	%f3815, %r8662;
	setp.leu.f32 	%p4830, %f1, %f3815;
	add.s32 	%r8663, %r9736, 994;
	cvt.rn.f32.s32 	%f3816, %r8663;
	setp.gt.f32 	%p4831, %f1, %f3816;
	selp.b32 	%r8664, 3, 2, %p4831;
	selp.b32 	%r8665, 0, %r8664, %p4830;
	add.s32 	%r8666, %r9736, 992;
	cvt.rn.f32.s32 	%f3817, %r8666;
	setp.gt.f32 	%p4832, %f1, %f3817;
	and.pred  	%p4833, %p4830, %p4832;
	selp.u32 	%r8667, 1, 0, %p4833;
	add.s32 	%r8668, %r8665, %r8667;
	add.s32 	%r8669, %r9736, 997;
	cvt.rn.f32.s32 	%f3818, %r8669;
	setp.leu.f32 	%p4834, %f1, %f3818;
	add.s32 	%r8670, %r9736, 998;
	cvt.rn.f32.s32 	%f3819, %r8670;
	setp.gt.f32 	%p4835, %f1, %f3819;
	add.s32 	%r8671, %r9736, 996;
	cvt.rn.f32.s32 	%f3820, %r8671;
	setp.gt.f32 	%p4836, %f1, %f3820;
	and.pred  	%p4837, %p4834, %p4836;
	selp.u32 	%r8672, 1, 0, %p4837;
	add.s32 	%r8673, %r9736, 1001;
	cvt.rn.f32.s32 	%f3821, %r8673;
	setp.leu.f32 	%p4838, %f1, %f3821;
	add.s32 	%r8674, %r9736, 1002;
	cvt.rn.f32.s32 	%f3822, %r8674;
	setp.gt.f32 	%p4839, %f1, %f3822;
	selp.b32 	%r8675, 3, 2, %p4839;
	selp.b32 	%r8676, 0, %r8675, %p4838;
	add.s32 	%r8677, %r9736, 1000;
	cvt.rn.f32.s32 	%f3823, %r8677;
	setp.gt.f32 	%p4840, %f1, %f3823;
	and.pred  	%p4841, %p4838, %p4840;
	selp.u32 	%r8678, 1, 0, %p4841;
	add.s32 	%r8679, %r8676, %r8678;
	add.s32 	%r8680, %r9736, 1005;
	cvt.rn.f32.s32 	%f3824, %r8680;
	setp.leu.f32 	%p4842, %f1, %f3824;
	add.s32 	%r8681, %r9736, 1006;
	cvt.rn.f32.s32 	%f3825, %r8681;
	setp.gt.f32 	%p4843, %f1, %f3825;
	add.s32 	%r8682, %r9736, 1004;
	cvt.rn.f32.s32 	%f3826, %r8682;
	setp.gt.f32 	%p4844, %f1, %f3826;
	and.pred  	%p4845, %p4842, %p4844;
	selp.u32 	%r8683, 1, 0, %p4845;
	add.s32 	%r8684, %r9736, 1009;
	cvt.rn.f32.s32 	%f3827, %r8684;
	setp.leu.f32 	%p4846, %f1, %f3827;
	add.s32 	%r8685, %r9736, 1010;
	cvt.rn.f32.s32 	%f3828, %r8685;
	setp.gt.f32 	%p4847, %f1, %f3828;
	selp.b32 	%r8686, 3, 2, %p4847;
	selp.b32 	%r8687, 0, %r8686, %p4846;
	add.s32 	%r8688, %r9736, 1008;
	cvt.rn.f32.s32 	%f3829, %r8688;
	setp.gt.f32 	%p4848, %f1, %f3829;
	and.pred  	%p4849, %p4846, %p4848;
	selp.u32 	%r8689, 1, 0, %p4849;
	add.s32 	%r8690, %r8687, %r8689;
	add.s32 	%r8691, %r9736, 1013;
	cvt.rn.f32.s32 	%f3830, %r8691;
	setp.leu.f32 	%p4850, %f1, %f3830;
	add.s32 	%r8692, %r9736, 1014;
	cvt.rn.f32.s32 	%f3831, %r8692;
	setp.gt.f32 	%p4851, %f1, %f3831;
	add.s32 	%r8693, %r9736, 1012;
	cvt.rn.f32.s32 	%f3832, %r8693;
	setp.gt.f32 	%p4852, %f1, %f3832;
	and.pred  	%p4853, %p4850, %p4852;
	selp.u32 	%r8694, 1, 0, %p4853;
	add.s32 	%r8695, %r9736, 1017;
	cvt.rn.f32.s32 	%f3833, %r8695;
	setp.leu.f32 	%p4854, %f1, %f3833;
	add.s32 	%r8696, %r9736, 1018;
	cvt.rn.f32.s32 	%f3834, %r8696;
	setp.gt.f32 	%p4855, %f1, %f3834;
	selp.b32 	%r8697, 3, 2, %p4855;
	selp.b32 	%r8698, 0, %r8697, %p4854;
	add.s32 	%r8699, %r9736, 1016;
	cvt.rn.f32.s32 	%f3835, %r8699;
	setp.gt.f32 	%p4856, %f1, %f3835;
	and.pred  	%p4857, %p4854, %p4856;
	selp.u32 	%r8700, 1, 0, %p4857;
	add.s32 	%r8701, %r8698, %r8700;
	add.s32 	%r8702, %r9736, 1021;
	cvt.rn.f32.s32 	%f3836, %r8702;
	setp.leu.f32 	%p4858, %f1, %f3836;
	add.s32 	%r8703, %r9736, 1022;
	cvt.rn.f32.s32 	%f3837, %r8703;
	setp.gt.f32 	%p4859, %f1, %f3837;
	add.s32 	%r8704, %r9736, 1020;
	cvt.rn.f32.s32 	%f3838, %r8704;
	setp.gt.f32 	%p4860, %f1, %f3838;
	and.pred  	%p4861, %p4858, %p4860;
	selp.u32 	%r8705, 1, 0, %p4861;
	add.s32 	%r8706, %r9736, 3;
	cvt.rn.f32.s32 	%f3839, %r8706;
	setp.leu.f32 	%p4862, %f1, %f3839;
	selp.b32 	%r8707, 7, 6, %p3843;
	selp.b32 	%r8708, 4, %r8707, %p3842;
	add.s32 	%r8709, %r8708, %r7308;
	selp.b32 	%r8710, %r7304, %r8709, %p4862;
	add.s32 	%r8711, %r9736, 11;
	cvt.rn.f32.s32 	%f3840, %r8711;
	setp.leu.f32 	%p4863, %f1, %f3840;
	selp.b32 	%r8712, 7, 6, %p3851;
	selp.b32 	%r8713, 4, %r8712, %p3850;
	add.s32 	%r8714, %r8713, %r7319;
	selp.b32 	%r8715, %r7315, %r8714, %p4863;
	add.s32 	%r8716, %r9736, 19;
	cvt.rn.f32.s32 	%f3841, %r8716;
	setp.leu.f32 	%p4864, %f1, %f3841;
	selp.b32 	%r8717, 7, 6, %p3859;
	selp.b32 	%r8718, 4, %r8717, %p3858;
	add.s32 	%r8719, %r8718, %r7330;
	selp.b32 	%r8720, %r7326, %r8719, %p4864;
	add.s32 	%r8721, %r9736, 27;
	cvt.rn.f32.s32 	%f3842, %r8721;
	setp.leu.f32 	%p4865, %f1, %f3842;
	selp.b32 	%r8722, 7, 6, %p3867;
	selp.b32 	%r8723, 4, %r8722, %p3866;
	add.s32 	%r8724, %r8723, %r7341;
	selp.b32 	%r8725, %r7337, %r8724, %p4865;
	add.s32 	%r8726, %r9736, 35;
	cvt.rn.f32.s32 	%f3843, %r8726;
	setp.leu.f32 	%p4866, %f1, %f3843;
	selp.b32 	%r8727, 7, 6, %p3875;
	selp.b32 	%r8728, 4, %r8727, %p3874;
	add.s32 	%r8729, %r8728, %r7352;
	selp.b32 	%r8730, %r7348, %r8729, %p4866;
	add.s32 	%r8731, %r9736, 43;
	cvt.rn.f32.s32 	%f3844, %r8731;
	setp.leu.f32 	%p4867, %f1, %f3844;
	selp.b32 	%r8732, 7, 6, %p3883;
	selp.b32 	%r8733, 4, %r8732, %p3882;
	add.s32 	%r8734, %r8733, %r7363;
	selp.b32 	%r8735, %r7359, %r8734, %p4867;
	add.s32 	%r8736, %r9736, 51;
	cvt.rn.f32.s32 	%f3845, %r8736;
	setp.leu.f32 	%p4868, %f1, %f3845;
	selp.b32 	%r8737, 7, 6, %p3891;
	selp.b32 	%r8738, 4, %r8737, %p3890;
	add.s32 	%r8739, %r8738, %r7374;
	selp.b32 	%r8740, %r7370, %r8739, %p4868;
	add.s32 	%r8741, %r9736, 59;
	cvt.rn.f32.s32 	%f3846, %r8741;
	setp.leu.f32 	%p4869, %f1, %f3846;
	selp.b32 	%r8742, 7, 6, %p3899;
	selp.b32 	%r8743, 4, %r8742, %p3898;
	add.s32 	%r8744, %r8743, %r7385;
	selp.b32 	%r8745, %r7381, %r8744, %p4869;
	add.s32 	%r8746, %r9736, 67;
	cvt.rn.f32.s32 	%f3847, %r8746;
	setp.leu.f32 	%p4870, %f1, %f3847;
	selp.b32 	%r8747, 7, 6, %p3907;
	selp.b32 	%r8748, 4, %r8747, %p3906;
	add.s32 	%r8749, %r8748, %r7396;
	selp.b32 	%r8750, %r7392, %r8749, %p4870;
	add.s32 	%r8751, %r9736, 75;
	cvt.rn.f32.s32 	%f3848, %r8751;
	setp.leu.f32 	%p4871, %f1, %f3848;
	selp.b32 	%r8752, 7, 6, %p3915;
	selp.b32 	%r8753, 4, %r8752, %p3914;
	add.s32 	%r8754, %r8753, %r7407;
	selp.b32 	%r8755, %r7403, %r8754, %p4871;
	add.s32 	%r8756, %r9736, 83;
	cvt.rn.f32.s32 	%f3849, %r8756;
	setp.leu.f32 	%p4872, %f1, %f3849;
	selp.b32 	%r8757, 7, 6, %p3923;
	selp.b32 	%r8758, 4, %r8757, %p3922;
	add.s32 	%r8759, %r8758, %r7418;
	selp.b32 	%r8760, %r7414, %r8759, %p4872;
	add.s32 	%r8761, %r9736, 91;
	cvt.rn.f32.s32 	%f3850, %r8761;
	setp.leu.f32 	%p4873, %f1, %f3850;
	selp.b32 	%r8762, 7, 6, %p3931;
	selp.b32 	%r8763, 4, %r8762, %p3930;
	add.s32 	%r8764, %r8763, %r7429;
	selp.b32 	%r8765, %r7425, %r8764, %p4873;
	add.s32 	%r8766, %r9736, 99;
	cvt.rn.f32.s32 	%f3851, %r8766;
	setp.leu.f32 	%p4874, %f1, %f3851;
	selp.b32 	%r8767, 7, 6, %p3939;
	selp.b32 	%r8768, 4, %r8767, %p3938;
	add.s32 	%r8769, %r8768, %r7440;
	selp.b32 	%r8770, %r7436, %r8769, %p4874;
	add.s32 	%r8771, %r9736, 107;
	cvt.rn.f32.s32 	%f3852, %r8771;
	setp.leu.f32 	%p4875, %f1, %f3852;
	selp.b32 	%r8772, 7, 6, %p3947;
	selp.b32 	%r8773, 4, %r8772, %p3946;
	add.s32 	%r8774, %r8773, %r7451;
	selp.b32 	%r8775, %r7447, %r8774, %p4875;
	add.s32 	%r8776, %r9736, 115;
	cvt.rn.f32.s32 	%f3853, %r8776;
	setp.leu.f32 	%p4876, %f1, %f3853;
	selp.b32 	%r8777, 7, 6, %p3955;
	selp.b32 	%r8778, 4, %r8777, %p3954;
	add.s32 	%r8779, %r8778, %r7462;
	selp.b32 	%r8780, %r7458, %r8779, %p4876;
	add.s32 	%r8781, %r9736, 123;
	cvt.rn.f32.s32 	%f3854, %r8781;
	setp.leu.f32 	%p4877, %f1, %f3854;
	selp.b32 	%r8782, 7, 6, %p3963;
	selp.b32 	%r8783, 4, %r8782, %p3962;
	add.s32 	%r8784, %r8783, %r7473;
	selp.b32 	%r8785, %r7469, %r8784, %p4877;
	add.s32 	%r8786, %r9736, 131;
	cvt.rn.f32.s32 	%f3855, %r8786;
	setp.leu.f32 	%p4878, %f1, %f3855;
	selp.b32 	%r8787, 7, 6, %p3971;
	selp.b32 	%r8788, 4, %r8787, %p3970;
	add.s32 	%r8789, %r8788, %r7484;
	selp.b32 	%r8790, %r7480, %r8789, %p4878;
	add.s32 	%r8791, %r9736, 139;
	cvt.rn.f32.s32 	%f3856, %r8791;
	setp.leu.f32 	%p4879, %f1, %f3856;
	selp.b32 	%r8792, 7, 6, %p3979;
	selp.b32 	%r8793, 4, %r8792, %p3978;
	add.s32 	%r8794, %r8793, %r7495;
	selp.b32 	%r8795, %r7491, %r8794, %p4879;
	add.s32 	%r8796, %r9736, 147;
	cvt.rn.f32.s32 	%f3857, %r8796;
	setp.leu.f32 	%p4880, %f1, %f3857;
	selp.b32 	%r8797, 7, 6, %p3987;
	selp.b32 	%r8798, 4, %r8797, %p3986;
	add.s32 	%r8799, %r8798, %r7506;
	selp.b32 	%r8800, %r7502, %r8799, %p4880;
	add.s32 	%r8801, %r9736, 155;
	cvt.rn.f32.s32 	%f3858, %r8801;
	setp.leu.f32 	%p4881, %f1, %f3858;
	selp.b32 	%r8802, 7, 6, %p3995;
	selp.b32 	%r8803, 4, %r8802, %p3994;
	add.s32 	%r8804, %r8803, %r7517;
	selp.b32 	%r8805, %r7513, %r8804, %p4881;
	add.s32 	%r8806, %r9736, 163;
	cvt.rn.f32.s32 	%f3859, %r8806;
	setp.leu.f32 	%p4882, %f1, %f3859;
	selp.b32 	%r8807, 7, 6, %p4003;
	selp.b32 	%r8808, 4, %r8807, %p4002;
	add.s32 	%r8809, %r8808, %r7528;
	selp.b32 	%r8810, %r7524, %r8809, %p4882;
	add.s32 	%r8811, %r9736, 171;
	cvt.rn.f32.s32 	%f3860, %r8811;
	setp.leu.f32 	%p4883, %f1, %f3860;
	selp.b32 	%r8812, 7, 6, %p4011;
	selp.b32 	%r8813, 4, %r8812, %p4010;
	add.s32 	%r8814, %r8813, %r7539;
	selp.b32 	%r8815, %r7535, %r8814, %p4883;
	add.s32 	%r8816, %r9736, 179;
	cvt.rn.f32.s32 	%f3861, %r8816;
	setp.leu.f32 	%p4884, %f1, %f3861;
	selp.b32 	%r8817, 7, 6, %p4019;
	selp.b32 	%r8818, 4, %r8817, %p4018;
	add.s32 	%r8819, %r8818, %r7550;
	selp.b32 	%r8820, %r7546, %r8819, %p4884;
	add.s32 	%r8821, %r9736, 187;
	cvt.rn.f32.s32 	%f3862, %r8821;
	setp.leu.f32 	%p4885, %f1, %f3862;
	selp.b32 	%r8822, 7, 6, %p4027;
	selp.b32 	%r8823, 4, %r8822, %p4026;
	add.s32 	%r8824, %r8823, %r7561;
	selp.b32 	%r8825, %r7557, %r8824, %p4885;
	add.s32 	%r8826, %r9736, 195;
	cvt.rn.f32.s32 	%f3863, %r8826;
	setp.leu.f32 	%p4886, %f1, %f3863;
	selp.b32 	%r8827, 7, 6, %p4035;
	selp.b32 	%r8828, 4, %r8827, %p4034;
	add.s32 	%r8829, %r8828, %r7572;
	selp.b32 	%r8830, %r7568, %r8829, %p4886;
	add.s32 	%r8831, %r9736, 203;
	cvt.rn.f32.s32 	%f3864, %r8831;
	setp.leu.f32 	%p4887, %f1, %f3864;
	selp.b32 	%r8832, 7, 6, %p4043;
	selp.b32 	%r8833, 4, %r8832, %p4042;
	add.s32 	%r8834, %r8833, %r7583;
	selp.b32 	%r8835, %r7579, %r8834, %p4887;
	add.s32 	%r8836, %r9736, 211;
	cvt.rn.f32.s32 	%f3865, %r8836;
	setp.leu.f32 	%p4888, %f1, %f3865;
	selp.b32 	%r8837, 7, 6, %p4051;
	selp.b32 	%r8838, 4, %r8837, %p4050;
	add.s32 	%r8839, %r8838, %r7594;
	selp.b32 	%r8840, %r7590, %r8839, %p4888;
	add.s32 	%r8841, %r9736, 219;
	cvt.rn.f32.s32 	%f3866, %r8841;
	setp.leu.f32 	%p4889, %f1, %f3866;
	selp.b32 	%r8842, 7, 6, %p4059;
	selp.b32 	%r8843, 4, %r8842, %p4058;
	add.s32 	%r8844, %r8843, %r7605;
	selp.b32 	%r8845, %r7601, %r8844, %p4889;
	add.s32 	%r8846, %r9736, 227;
	cvt.rn.f32.s32 	%f3867, %r8846;
	setp.leu.f32 	%p4890, %f1, %f3867;
	selp.b32 	%r8847, 7, 6, %p4067;
	selp.b32 	%r8848, 4, %r8847, %p4066;
	add.s32 	%r8849, %r8848, %r7616;
	selp.b32 	%r8850, %r7612, %r8849, %p4890;
	add.s32 	%r8851, %r9736, 235;
	cvt.rn.f32.s32 	%f3868, %r8851;
	setp.leu.f32 	%p4891, %f1, %f3868;
	selp.b32 	%r8852, 7, 6, %p4075;
	selp.b32 	%r8853, 4, %r8852, %p4074;
	add.s32 	%r8854, %r8853, %r7627;
	selp.b32 	%r8855, %r7623, %r8854, %p4891;
	add.s32 	%r8856, %r9736, 243;
	cvt.rn.f32.s32 	%f3869, %r8856;
	setp.leu.f32 	%p4892, %f1, %f3869;
	selp.b32 	%r8857, 7, 6, %p4083;
	selp.b32 	%r8858, 4, %r8857, %p4082;
	add.s32 	%r8859, %r8858, %r7638;
	selp.b32 	%r8860, %r7634, %r8859, %p4892;
	add.s32 	%r8861, %r9736, 251;
	cvt.rn.f32.s32 	%f3870, %r8861;
	setp.leu.f32 	%p4893, %f1, %f3870;
	selp.b32 	%r8862, 7, 6, %p4091;
	selp.b32 	%r8863, 4, %r8862, %p4090;
	add.s32 	%r8864, %r8863, %r7649;
	selp.b32 	%r8865, %r7645, %r8864, %p4893;
	add.s32 	%r8866, %r9736, 259;
	cvt.rn.f32.s32 	%f3871, %r8866;
	setp.leu.f32 	%p4894, %f1, %f3871;
	selp.b32 	%r8867, 7, 6, %p4099;
	selp.b32 	%r8868, 4, %r8867, %p4098;
	add.s32 	%r8869, %r8868, %r7660;
	selp.b32 	%r8870, %r7656, %r8869, %p4894;
	add.s32 	%r8871, %r9736, 267;
	cvt.rn.f32.s32 	%f3872, %r8871;
	setp.leu.f32 	%p4895, %f1, %f3872;
	selp.b32 	%r8872, 7, 6, %p4107;
	selp.b32 	%r8873, 4, %r8872, %p4106;
	add.s32 	%r8874, %r8873, %r7671;
	selp.b32 	%r8875, %r7667, %r8874, %p4895;
	add.s32 	%r8876, %r9736, 275;
	cvt.rn.f32.s32 	%f3873, %r8876;
	setp.leu.f32 	%p4896, %f1, %f3873;
	selp.b32 	%r8877, 7, 6, %p4115;
	selp.b32 	%r8878, 4, %r8877, %p4114;
	add.s32 	%r8879, %r8878, %r7682;
	selp.b32 	%r8880, %r7678, %r8879, %p4896;
	add.s32 	%r8881, %r9736, 283;
	cvt.rn.f32.s32 	%f3874, %r8881;
	setp.leu.f32 	%p4897, %f1, %f3874;
	selp.b32 	%r8882, 7, 6, %p4123;
	selp.b32 	%r8883, 4, %r8882, %p4122;
	add.s32 	%r8884, %r8883, %r7693;
	selp.b32 	%r8885, %r7689, %r8884, %p4897;
	add.s32 	%r8886, %r9736, 291;
	cvt.rn.f32.s32 	%f3875, %r8886;
	setp.leu.f32 	%p4898, %f1, %f3875;
	selp.b32 	%r8887, 7, 6, %p4131;
	selp.b32 	%r8888, 4, %r8887, %p4130;
	add.s32 	%r8889, %r8888, %r7704;
	selp.b32 	%r8890, %r7700, %r8889, %p4898;
	add.s32 	%r8891, %r9736, 299;
	cvt.rn.f32.s32 	%f3876, %r8891;
	setp.leu.f32 	%p4899, %f1, %f3876;
	selp.b32 	%r8892, 7, 6, %p4139;
	selp.b32 	%r8893, 4, %r8892, %p4138;
	add.s32 	%r8894, %r8893, %r7715;
	selp.b32 	%r8895, %r7711, %r8894, %p4899;
	add.s32 	%r8896, %r9736, 307;
	cvt.rn.f32.s32 	%f3877, %r8896;
	setp.leu.f32 	%p4900, %f1, %f3877;
	selp.b32 	%r8897, 7, 6, %p4147;
	selp.b32 	%r8898, 4, %r8897, %p4146;
	add.s32 	%r8899, %r8898, %r7726;
	selp.b32 	%r8900, %r7722, %r8899, %p4900;
	add.s32 	%r8901, %r9736, 315;
	cvt.rn.f32.s32 	%f3878, %r8901;
	setp.leu.f32 	%p4901, %f1, %f3878;
	selp.b32 	%r8902, 7, 6, %p4155;
	selp.b32 	%r8903, 4, %r8902, %p4154;
	add.s32 	%r8904, %r8903, %r7737;
	selp.b32 	%r8905, %r7733, %r8904, %p4901;
	add.s32 	%r8906, %r9736, 323;
	cvt.rn.f32.s32 	%f3879, %r8906;
	setp.leu.f32 	%p4902, %f1, %f3879;
	selp.b32 	%r8907, 7, 6, %p4163;
	selp.b32 	%r8908, 4, %r8907, %p4162;
	add.s32 	%r8909, %r8908, %r7748;
	selp.b32 	%r8910, %r7744, %r8909, %p4902;
	add.s32 	%r8911, %r9736, 331;
	cvt.rn.f32.s32 	%f3880, %r8911;
	setp.leu.f32 	%p4903, %f1, %f3880;
	selp.b32 	%r8912, 7, 6, %p4171;
	selp.b32 	%r8913, 4, %r8912, %p4170;
	add.s32 	%r8914, %r8913, %r7759;
	selp.b32 	%r8915, %r7755, %r8914, %p4903;
	add.s32 	%r8916, %r9736, 339;
	cvt.rn.f32.s32 	%f3881, %r8916;
	setp.leu.f32 	%p4904, %f1, %f3881;
	selp.b32 	%r8917, 7, 6, %p4179;
	selp.b32 	%r8918, 4, %r8917, %p4178;
	add.s32 	%r8919, %r8918, %r7770;
	selp.b32 	%r8920, %r7766, %r8919, %p4904;
	add.s32 	%r8921, %r9736, 347;
	cvt.rn.f32.s32 	%f3882, %r8921;
	setp.leu.f32 	%p4905, %f1, %f3882;
	selp.b32 	%r8922, 7, 6, %p4187;
	selp.b32 	%r8923, 4, %r8922, %p4186;
	add.s32 	%r8924, %r8923, %r7781;
	selp.b32 	%r8925, %r7777, %r8924, %p4905;
	add.s32 	%r8926, %r9736, 355;
	cvt.rn.f32.s32 	%f3883, %r8926;
	setp.leu.f32 	%p4906, %f1, %f3883;
	selp.b32 	%r8927, 7, 6, %p4195;
	selp.b32 	%r8928, 4, %r8927, %p4194;
	add.s32 	%r8929, %r8928, %r7792;
	selp.b32 	%r8930, %r7788, %r8929, %p4906;
	add.s32 	%r8931, %r9736, 363;
	cvt.rn.f32.s32 	%f3884, %r8931;
	setp.leu.f32 	%p4907, %f1, %f3884;
	selp.b32 	%r8932, 7, 6, %p4203;
	selp.b32 	%r8933, 4, %r8932, %p4202;
	add.s32 	%r8934, %r8933, %r7803;
	selp.b32 	%r8935, %r7799, %r8934, %p4907;
	add.s32 	%r8936, %r9736, 371;
	cvt.rn.f32.s32 	%f3885, %r8936;
	setp.leu.f32 	%p4908, %f1, %f3885;
	selp.b32 	%r8937, 7, 6, %p4211;
	selp.b32 	%r8938, 4, %r8937, %p4210;
	add.s32 	%r8939, %r8938, %r7814;
	selp.b32 	%r8940, %r7810, %r8939, %p4908;
	add.s32 	%r8941, %r9736, 379;
	cvt.rn.f32.s32 	%f3886, %r8941;
	setp.leu.f32 	%p4909, %f1, %f3886;
	selp.b32 	%r8942, 7, 6, %p4219;
	selp.b32 	%r8943, 4, %r8942, %p4218;
	add.s32 	%r8944, %r8943, %r7825;
	selp.b32 	%r8945, %r7821, %r8944, %p4909;
	add.s32 	%r8946, %r9736, 387;
	cvt.rn.f32.s32 	%f3887, %r8946;
	setp.leu.f32 	%p4910, %f1, %f3887;
	selp.b32 	%r8947, 7, 6, %p4227;
	selp.b32 	%r8948, 4, %r8947, %p4226;
	add.s32 	%r8949, %r8948, %r7836;
	selp.b32 	%r8950, %r7832, %r8949, %p4910;
	add.s32 	%r8951, %r9736, 395;
	cvt.rn.f32.s32 	%f3888, %r8951;
	setp.leu.f32 	%p4911, %f1, %f3888;
	selp.b32 	%r8952, 7, 6, %p4235;
	selp.b32 	%r8953, 4, %r8952, %p4234;
	add.s32 	%r8954, %r8953, %r7847;
	selp.b32 	%r8955, %r7843, %r8954, %p4911;
	add.s32 	%r8956, %r9736, 403;
	cvt.rn.f32.s32 	%f3889, %r8956;
	setp.leu.f32 	%p4912, %f1, %f3889;
	selp.b32 	%r8957, 7, 6, %p4243;
	selp.b32 	%r8958, 4, %r8957, %p4242;
	add.s32 	%r8959, %r8958, %r7858;
	selp.b32 	%r8960, %r7854, %r8959, %p4912;
	add.s32 	%r8961, %r9736, 411;
	cvt.rn.f32.s32 	%f3890, %r8961;
	setp.leu.f32 	%p4913, %f1, %f3890;
	selp.b32 	%r8962, 7, 6, %p4251;
	selp.b32 	%r8963, 4, %r8962, %p4250;
	add.s32 	%r8964, %r8963, %r7869;
	selp.b32 	%r8965, %r7865, %r8964, %p4913;
	add.s32 	%r8966, %r9736, 419;
	cvt.rn.f32.s32 	%f3891, %r8966;
	setp.leu.f32 	%p4914, %f1, %f3891;
	selp.b32 	%r8967, 7, 6, %p4259;
	selp.b32 	%r8968, 4, %r8967, %p4258;
	add.s32 	%r8969, %r8968, %r7880;
	selp.b32 	%r8970, %r7876, %r8969, %p4914;
	add.s32 	%r8971, %r9736, 427;
	cvt.rn.f32.s32 	%f3892, %r8971;
	setp.leu.f32 	%p4915, %f1, %f3892;
	selp.b32 	%r8972, 7, 6, %p4267;
	selp.b32 	%r8973, 4, %r8972, %p4266;
	add.s32 	%r8974, %r8973, %r7891;
	selp.b32 	%r8975, %r7887, %r8974, %p4915;
	add.s32 	%r8976, %r9736, 435;
	cvt.rn.f32.s32 	%f3893, %r8976;
	setp.leu.f32 	%p4916, %f1, %f3893;
	selp.b32 	%r8977, 7, 6, %p4275;
	selp.b32 	%r8978, 4, %r8977, %p4274;
	add.s32 	%r8979, %r8978, %r7902;
	selp.b32 	%r8980, %r7898, %r8979, %p4916;
	add.s32 	%r8981, %r9736, 443;
	cvt.rn.f32.s32 	%f3894, %r8981;
	setp.leu.f32 	%p4917, %f1, %f3894;
	selp.b32 	%r8982, 7, 6, %p4283;
	selp.b32 	%r8983, 4, %r8982, %p4282;
	add.s32 	%r8984, %r8983, %r7913;
	selp.b32 	%r8985, %r7909, %r8984, %p4917;
	add.s32 	%r8986, %r9736, 451;
	cvt.rn.f32.s32 	%f3895, %r8986;
	setp.leu.f32 	%p4918, %f1, %f3895;
	selp.b32 	%r8987, 7, 6, %p4291;
	selp.b32 	%r8988, 4, %r8987, %p4290;
	add.s32 	%r8989, %r8988, %r7924;
	selp.b32 	%r8990, %r7920, %r8989, %p4918;
	add.s32 	%r8991, %r9736, 459;
	cvt.rn.f32.s32 	%f3896, %r8991;
	setp.leu.f32 	%p4919, %f1, %f3896;
	selp.b32 	%r8992, 7, 6, %p4299;
	selp.b32 	%r8993, 4, %r8992, %p4298;
	add.s32 	%r8994, %r8993, %r7935;
	selp.b32 	%r8995, %r7931, %r8994, %p4919;
	add.s32 	%r8996, %r9736, 467;
	cvt.rn.f32.s32 	%f3897, %r8996;
	setp.leu.f32 	%p4920, %f1, %f3897;
	selp.b32 	%r8997, 7, 6, %p4307;
	selp.b32 	%r8998, 4, %r8997, %p4306;
	add.s32 	%r8999, %r8998, %r7946;
	selp.b32 	%r9000, %r7942, %r8999, %p4920;
	add.s32 	%r9001, %r9736, 475;
	cvt.rn.f32.s32 	%f3898, %r9001;
	setp.leu.f32 	%p4921, %f1, %f3898;
	selp.b32 	%r9002, 7, 6, %p4315;
	selp.b32 	%r9003, 4, %r9002, %p4314;
	add.s32 	%r9004, %r9003, %r7957;
	selp.b32 	%r9005, %r7953, %r9004, %p4921;
	add.s32 	%r9006, %r9736, 483;
	cvt.rn.f32.s32 	%f3899, %r9006;
	setp.leu.f32 	%p4922, %f1, %f3899;
	selp.b32 	%r9007, 7, 6, %p4323;
	selp.b32 	%r9008, 4, %r9007, %p4322;
	add.s32 	%r9009, %r9008, %r7968;
	selp.b32 	%r9010, %r7964, %r9009, %p4922;
	add.s32 	%r9011, %r9736, 491;
	cvt.rn.f32.s32 	%f3900, %r9011;
	setp.leu.f32 	%p4923, %f1, %f3900;
	selp.b32 	%r9012, 7, 6, %p4331;
	selp.b32 	%r9013, 4, %r9012, %p4330;
	add.s32 	%r9014, %r9013, %r7979;
	selp.b32 	%r9015, %r7975, %r9014, %p4923;
	add.s32 	%r9016, %r9736, 499;
	cvt.rn.f32.s32 	%f3901, %r9016;
	setp.leu.f32 	%p4924, %f1, %f3901;
	selp.b32 	%r9017, 7, 6, %p4339;
	selp.b32 	%r9018, 4, %r9017, %p4338;
	add.s32 	%r9019, %r9018, %r7990;
	selp.b32 	%r9020, %r7986, %r9019, %p4924;
	add.s32 	%r9021, %r9736, 507;
	cvt.rn.f32.s32 	%f3902, %r9021;
	setp.leu.f32 	%p4925, %f1, %f3902;
	selp.b32 	%r9022, 7, 6, %p4347;
	selp.b32 	%r9023, 4, %r9022, %p4346;
	add.s32 	%r9024, %r9023, %r8001;
	selp.b32 	%r9025, %r7997, %r9024, %p4925;
	add.s32 	%r9026, %r9736, 515;
	cvt.rn.f32.s32 	%f3903, %r9026;
	setp.leu.f32 	%p4926, %f1, %f3903;
	selp.b32 	%r9027, 7, 6, %p4355;
	selp.b32 	%r9028, 4, %r9027, %p4354;
	add.s32 	%r9029, %r9028, %r8012;
	selp.b32 	%r9030, %r8008, %r9029, %p4926;
	add.s32 	%r9031, %r9736, 523;
	cvt.rn.f32.s32 	%f3904, %r9031;
	setp.leu.f32 	%p4927, %f1, %f3904;
	selp.b32 	%r9032, 7, 6, %p4363;
	selp.b32 	%r9033, 4, %r9032, %p4362;
	add.s32 	%r9034, %r9033, %r8023;
	selp.b32 	%r9035, %r8019, %r9034, %p4927;
	add.s32 	%r9036, %r9736, 531;
	cvt.rn.f32.s32 	%f3905, %r9036;
	setp.leu.f32 	%p4928, %f1, %f3905;
	selp.b32 	%r9037, 7, 6, %p4371;
	selp.b32 	%r9038, 4, %r9037, %p4370;
	add.s32 	%r9039, %r9038, %r8034;
	selp.b32 	%r9040, %r8030, %r9039, %p4928;
	add.s32 	%r9041, %r9736, 539;
	cvt.rn.f32.s32 	%f3906, %r9041;
	setp.leu.f32 	%p4929, %f1, %f3906;
	selp.b32 	%r9042, 7, 6, %p4379;
	selp.b32 	%r9043, 4, %r9042, %p4378;
	add.s32 	%r9044, %r9043, %r8045;
	selp.b32 	%r9045, %r8041, %r9044, %p4929;
	add.s32 	%r9046, %r9736, 547;
	cvt.rn.f32.s32 	%f3907, %r9046;
	setp.leu.f32 	%p4930, %f1, %f3907;
	selp.b32 	%r9047, 7, 6, %p4387;
	selp.b32 	%r9048, 4, %r9047, %p4386;
	add.s32 	%r9049, %r9048, %r8056;
	selp.b32 	%r9050, %r8052, %r9049, %p4930;
	add.s32 	%r9051, %r9736, 555;
	cvt.rn.f32.s32 	%f3908, %r9051;
	setp.leu.f32 	%p4931, %f1, %f3908;
	selp.b32 	%r9052, 7, 6, %p4395;
	selp.b32 	%r9053, 4, %r9052, %p4394;
	add.s32 	%r9054, %r9053, %r8067;
	selp.b32 	%r9055, %r8063, %r9054, %p4931;
	add.s32 	%r9056, %r9736, 563;
	cvt.rn.f32.s32 	%f3909, %r9056;
	setp.leu.f32 	%p4932, %f1, %f3909;
	selp.b32 	%r9057, 7, 6, %p4403;
	selp.b32 	%r9058, 4, %r9057, %p4402;
	add.s32 	%r9059, %r9058, %r8078;
	selp.b32 	%r9060, %r8074, %r9059, %p4932;
	add.s32 	%r9061, %r9736, 571;
	cvt.rn.f32.s32 	%f3910, %r9061;
	setp.leu.f32 	%p4933, %f1, %f3910;
	selp.b32 	%r9062, 7, 6, %p4411;
	selp.b32 	%r9063, 4, %r9062, %p4410;
	add.s32 	%r9064, %r9063, %r8089;
	selp.b32 	%r9065, %r8085, %r9064, %p4933;
	add.s32 	%r9066, %r9736, 579;
	cvt.rn.f32.s32 	%f3911, %r9066;
	setp.leu.f32 	%p4934, %f1, %f3911;
	selp.b32 	%r9067, 7, 6, %p4419;
	selp.b32 	%r9068, 4, %r9067, %p4418;
	add.s32 	%r9069, %r9068, %r8100;
	selp.b32 	%r9070, %r8096, %r9069, %p4934;
	add.s32 	%r9071, %r9736, 587;
	cvt.rn.f32.s32 	%f3912, %r9071;
	setp.leu.f32 	%p4935, %f1, %f3912;
	selp.b32 	%r9072, 7, 6, %p4427;
	selp.b32 	%r9073, 4, %r9072, %p4426;
	add.s32 	%r9074, %r9073, %r8111;
	selp.b32 	%r9075, %r8107, %r9074, %p4935;
	add.s32 	%r9076, %r9736, 595;
	cvt.rn.f32.s32 	%f3913, %r9076;
	setp.leu.f32 	%p4936, %f1, %f3913;
	selp.b32 	%r9077, 7, 6, %p4435;
	selp.b32 	%r9078, 4, %r9077, %p4434;
	add.s32 	%r9079, %r9078, %r8122;
	selp.b32 	%r9080, %r8118, %r9079, %p4936;
	add.s32 	%r9081, %r9736, 603;
	cvt.rn.f32.s32 	%f3914, %r9081;
	setp.leu.f32 	%p4937, %f1, %f3914;
	selp.b32 	%r9082, 7, 6, %p4443;
	selp.b32 	%r9083, 4, %r9082, %p4442;
	add.s32 	%r9084, %r9083, %r8133;
	selp.b32 	%r9085, %r8129, %r9084, %p4937;
	add.s32 	%r9086, %r9736, 611;
	cvt.rn.f32.s32 	%f3915, %r9086;
	setp.leu.f32 	%p4938, %f1, %f3915;
	selp.b32 	%r9087, 7, 6, %p4451;
	selp.b32 	%r9088, 4, %r9087, %p4450;
	add.s32 	%r9089, %r9088, %r8144;
	selp.b32 	%r9090, %r8140, %r9089, %p4938;
	add.s32 	%r9091, %r9736, 619;
	cvt.rn.f32.s32 	%f3916, %r9091;
	setp.leu.f32 	%p4939, %f1, %f3916;
	selp.b32 	%r9092, 7, 6, %p4459;
	selp.b32 	%r9093, 4, %r9092, %p4458;
	add.s32 	%r9094, %r9093, %r8155;
	selp.b32 	%r9095, %r8151, %r9094, %p4939;
	add.s32 	%r9096, %r9736, 627;
	cvt.rn.f32.s32 	%f3917, %r9096;
	setp.leu.f32 	%p4940, %f1, %f3917;
	selp.b32 	%r9097, 7, 6, %p4467;
	selp.b32 	%r9098, 4, %r9097, %p4466;
	add.s32 	%r9099, %r9098, %r8166;
	selp.b32 	%r9100, %r8162, %r9099, %p4940;
	add.s32 	%r9101, %r9736, 635;
	cvt.rn.f32.s32 	%f3918, %r9101;
	setp.leu.f32 	%p4941, %f1, %f3918;
	selp.b32 	%r9102, 7, 6, %p4475;
	selp.b32 	%r9103, 4, %r9102, %p4474;
	add.s32 	%r9104, %r9103, %r8177;
	selp.b32 	%r9105, %r8173, %r9104, %p4941;
	add.s32 	%r9106, %r9736, 643;
	cvt.rn.f32.s32 	%f3919, %r9106;
	setp.leu.f32 	%p4942, %f1, %f3919;
	selp.b32 	%r9107, 7, 6, %p4483;
	selp.b32 	%r9108, 4, %r9107, %p4482;
	add.s32 	%r9109, %r9108, %r8188;
	selp.b32 	%r9110, %r8184, %r9109, %p4942;
	add.s32 	%r9111, %r9736, 651;
	cvt.rn.f32.s32 	%f3920, %r9111;
	setp.leu.f32 	%p4943, %f1, %f3920;
	selp.b32 	%r9112, 7, 6, %p4491;
	selp.b32 	%r9113, 4, %r9112, %p4490;
	add.s32 	%r9114, %r9113, %r8199;
	selp.b32 	%r9115, %r8195, %r9114, %p4943;
	add.s32 	%r9116, %r9736, 659;
	cvt.rn.f32.s32 	%f3921, %r9116;
	setp.leu.f32 	%p4944, %f1, %f3921;
	selp.b32 	%r9117, 7, 6, %p4499;
	selp.b32 	%r9118, 4, %r9117, %p4498;
	add.s32 	%r9119, %r9118, %r8210;
	selp.b32 	%r9120, %r8206, %r9119, %p4944;
	add.s32 	%r9121, %r9736, 667;
	cvt.rn.f32.s32 	%f3922, %r9121;
	setp.leu.f32 	%p4945, %f1, %f3922;
	selp.b32 	%r9122, 7, 6, %p4507;
	selp.b32 	%r9123, 4, %r9122, %p4506;
	add.s32 	%r9124, %r9123, %r8221;
	selp.b32 	%r9125, %r8217, %r9124, %p4945;
	add.s32 	%r9126, %r9736, 675;
	cvt.rn.f32.s32 	%f3923, %r9126;
	setp.leu.f32 	%p4946, %f1, %f3923;
	selp.b32 	%r9127, 7, 6, %p4515;
	selp.b32 	%r9128, 4, %r9127, %p4514;
	add.s32 	%r9129, %r9128, %r8232;
	selp.b32 	%r9130, %r8228, %r9129, %p4946;
	add.s32 	%r9131, %r9736, 683;
	cvt.rn.f32.s32 	%f3924, %r9131;
	setp.leu.f32 	%p4947, %f1, %f3924;
	selp.b32 	%r9132, 7, 6, %p4523;
	selp.b32 	%r9133, 4, %r9132, %p4522;
	add.s32 	%r9134, %r9133, %r8243;
	selp.b32 	%r9135, %r8239, %r9134, %p4947;
	add.s32 	%r9136, %r9736, 691;
	cvt.rn.f32.s32 	%f3925, %r9136;
	setp.leu.f32 	%p4948, %f1, %f3925;
	selp.b32 	%r9137, 7, 6, %p4531;
	selp.b32 	%r9138, 4, %r9137, %p4530;
	add.s32 	%r9139, %r9138, %r8254;
	selp.b32 	%r9140, %r8250, %r9139, %p4948;
	add.s32 	%r9141, %r9736, 699;
	cvt.rn.f32.s32 	%f3926, %r9141;
	setp.leu.f32 	%p4949, %f1, %f3926;
	selp.b32 	%r9142, 7, 6, %p4539;
	selp.b32 	%r9143, 4, %r9142, %p4538;
	add.s32 	%r9144, %r9143, %r8265;
	selp.b32 	%r9145, %r8261, %r9144, %p4949;
	add.s32 	%r9146, %r9736, 707;
	cvt.rn.f32.s32 	%f3927, %r9146;
	setp.leu.f32 	%p4950, %f1, %f3927;
	selp.b32 	%r9147, 7, 6, %p4547;
	selp.b32 	%r9148, 4, %r9147, %p4546;
	add.s32 	%r9149, %r9148, %r8276;
	selp.b32 	%r9150, %r8272, %r9149, %p4950;
	add.s32 	%r9151, %r9736, 715;
	cvt.rn.f32.s32 	%f3928, %r9151;
	setp.leu.f32 	%p4951, %f1, %f3928;
	selp.b32 	%r9152, 7, 6, %p4555;
	selp.b32 	%r9153, 4, %r9152, %p4554;
	add.s32 	%r9154, %r9153, %r8287;
	selp.b32 	%r9155, %r8283, %r9154, %p4951;
	add.s32 	%r9156, %r9736, 723;
	cvt.rn.f32.s32 	%f3929, %r9156;
	setp.leu.f32 	%p4952, %f1, %f3929;
	selp.b32 	%r9157, 7, 6, %p4563;
	selp.b32 	%r9158, 4, %r9157, %p4562;
	add.s32 	%r9159, %r9158, %r8298;
	selp.b32 	%r9160, %r8294, %r9159, %p4952;
	add.s32 	%r9161, %r9736, 731;
	cvt.rn.f32.s32 	%f3930, %r9161;
	setp.leu.f32 	%p4953, %f1, %f3930;
	selp.b32 	%r9162, 7, 6, %p4571;
	selp.b32 	%r9163, 4, %r9162, %p4570;
	add.s32 	%r9164, %r9163, %r8309;
	selp.b32 	%r9165, %r8305, %r9164, %p4953;
	add.s32 	%r9166, %r9736, 739;
	cvt.rn.f32.s32 	%f3931, %r9166;
	setp.leu.f32 	%p4954, %f1, %f3931;
	selp.b32 	%r9167, 7, 6, %p4579;
	selp.b32 	%r9168, 4, %r9167, %p4578;
	add.s32 	%r9169, %r9168, %r8320;
	selp.b32 	%r9170, %r8316, %r9169, %p4954;
	add.s32 	%r9171, %r9736, 747;
	cvt.rn.f32.s32 	%f3932, %r9171;
	setp.leu.f32 	%p4955, %f1, %f3932;
	selp.b32 	%r9172, 7, 6, %p4587;
	selp.b32 	%r9173, 4, %r9172, %p4586;
	add.s32 	%r9174, %r9173, %r8331;
	selp.b32 	%r9175, %r8327, %r9174, %p4955;
	add.s32 	%r9176, %r9736, 755;
	cvt.rn.f32.s32 	%f3933, %r9176;
	setp.leu.f32 	%p4956, %f1, %f3933;
	selp.b32 	%r9177, 7, 6, %p4595;
	selp.b32 	%r9178, 4, %r9177, %p4594;
	add.s32 	%r9179, %r9178, %r8342;
	selp.b32 	%r9180, %r8338, %r9179, %p4956;
	add.s32 	%r9181, %r9736, 763;
	cvt.rn.f32.s32 	%f3934, %r9181;
	setp.leu.f32 	%p4957, %f1, %f3934;
	selp.b32 	%r9182, 7, 6, %p4603;
	selp.b32 	%r9183, 4, %r9182, %p4602;
	add.s32 	%r9184, %r9183, %r8353;
	selp.b32 	%r9185, %r8349, %r9184, %p4957;
	add.s32 	%r9186, %r9736, 771;
	cvt.rn.f32.s32 	%f3935, %r9186;
	setp.leu.f32 	%p4958, %f1, %f3935;
	selp.b32 	%r9187, 7, 6, %p4611;
	selp.b32 	%r9188, 4, %r9187, %p4610;
	add.s32 	%r9189, %r9188, %r8364;
	selp.b32 	%r9190, %r8360, %r9189, %p4958;
	add.s32 	%r9191, %r9736, 779;
	cvt.rn.f32.s32 	%f3936, %r9191;
	setp.leu.f32 	%p4959, %f1, %f3936;
	selp.b32 	%r9192, 7, 6, %p4619;
	selp.b32 	%r9193, 4, %r9192, %p4618;
	add.s32 	%r9194, %r9193, %r8375;
	selp.b32 	%r9195, %r8371, %r9194, %p4959;
	add.s32 	%r9196, %r9736, 787;
	cvt.rn.f32.s32 	%f3937, %r9196;
	setp.leu.f32 	%p4960, %f1, %f3937;
	selp.b32 	%r9197, 7, 6, %p4627;
	selp.b32 	%r9198, 4, %r9197, %p4626;
	add.s32 	%r9199, %r9198, %r8386;
	selp.b32 	%r9200, %r8382, %r9199, %p4960;
	add.s32 	%r9201, %r9736, 795;
	cvt.rn.f32.s32 	%f3938, %r9201;
	setp.leu.f32 	%p4961, %f1, %f3938;
	selp.b32 	%r9202, 7, 6, %p4635;
	selp.b32 	%r9203, 4, %r9202, %p4634;
	add.s32 	%r9204, %r9203, %r8397;
	selp.b32 	%r9205, %r8393, %r9204, %p4961;
	add.s32 	%r9206, %r9736, 803;
	cvt.rn.f32.s32 	%f3939, %r9206;
	setp.leu.f32 	%p4962, %f1, %f3939;
	selp.b32 	%r9207, 7, 6, %p4643;
	selp.b32 	%r9208, 4, %r9207, %p4642;
	add.s32 	%r9209, %r9208, %r8408;
	selp.b32 	%r9210, %r8404, %r9209, %p4962;
	add.s32 	%r9211, %r9736, 811;
	cvt.rn.f32.s32 	%f3940, %r9211;
	setp.leu.f32 	%p4963, %f1, %f3940;
	selp.b32 	%r9212, 7, 6, %p4651;
	selp.b32 	%r9213, 4, %r9212, %p4650;
	add.s32 	%r9214, %r9213, %r8419;
	selp.b32 	%r9215, %r8415, %r9214, %p4963;
	add.s32 	%r9216, %r9736, 819;
	cvt.rn.f32.s32 	%f3941, %r9216;
	setp.leu.f32 	%p4964, %f1, %f3941;
	selp.b32 	%r9217, 7, 6, %p4659;
	selp.b32 	%r9218, 4, %r9217, %p4658;
	add.s32 	%r9219, %r9218, %r8430;
	selp.b32 	%r9220, %r8426, %r9219, %p4964;
	add.s32 	%r9221, %r9736, 827;
	cvt.rn.f32.s32 	%f3942, %r9221;
	setp.leu.f32 	%p4965, %f1, %f3942;
	selp.b32 	%r9222, 7, 6, %p4667;
	selp.b32 	%r9223, 4, %r9222, %p4666;
	add.s32 	%r9224, %r9223, %r8441;
	selp.b32 	%r9225, %r8437, %r9224, %p4965;
	add.s32 	%r9226, %r9736, 835;
	cvt.rn.f32.s32 	%f3943, %r9226;
	setp.leu.f32 	%p4966, %f1, %f3943;
	selp.b32 	%r9227, 7, 6, %p4675;
	selp.b32 	%r9228, 4, %r9227, %p4674;
	add.s32 	%r9229, %r9228, %r8452;
	selp.b32 	%r9230, %r8448, %r9229, %p4966;
	add.s32 	%r9231, %r9736, 843;
	cvt.rn.f32.s32 	%f3944, %r9231;
	setp.leu.f32 	%p4967, %f1, %f3944;
	selp.b32 	%r9232, 7, 6, %p4683;
	selp.b32 	%r9233, 4, %r9232, %p4682;
	add.s32 	%r9234, %r9233, %r8463;
	selp.b32 	%r9235, %r8459, %r9234, %p4967;
	add.s32 	%r9236, %r9736, 851;
	cvt.rn.f32.s32 	%f3945, %r9236;
	setp.leu.f32 	%p4968, %f1, %f3945;
	selp.b32 	%r9237, 7, 6, %p4691;
	selp.b32 	%r9238, 4, %r9237, %p4690;
	add.s32 	%r9239, %r9238, %r8474;
	selp.b32 	%r9240, %r8470, %r9239, %p4968;
	add.s32 	%r9241, %r9736, 859;
	cvt.rn.f32.s32 	%f3946, %r9241;
	setp.leu.f32 	%p4969, %f1, %f3946;
	selp.b32 	%r9242, 7, 6, %p4699;
	selp.b32 	%r9243, 4, %r9242, %p4698;
	add.s32 	%r9244, %r9243, %r8485;
	selp.b32 	%r9245, %r8481, %r9244, %p4969;
	add.s32 	%r9246, %r9736, 867;
	cvt.rn.f32.s32 	%f3947, %r9246;
	setp.leu.f32 	%p4970, %f1, %f3947;
	selp.b32 	%r9247, 7, 6, %p4707;
	selp.b32 	%r9248, 4, %r9247, %p4706;
	add.s32 	%r9249, %r9248, %r8496;
	selp.b32 	%r9250, %r8492, %r9249, %p4970;
	add.s32 	%r9251, %r9736, 875;
	cvt.rn.f32.s32 	%f3948, %r9251;
	setp.leu.f32 	%p4971, %f1, %f3948;
	selp.b32 	%r9252, 7, 6, %p4715;
	selp.b32 	%r9253, 4, %r9252, %p4714;
	add.s32 	%r9254, %r9253, %r8507;
	selp.b32 	%r9255, %r8503, %r9254, %p4971;
	add.s32 	%r9256, %r9736, 883;
	cvt.rn.f32.s32 	%f3949, %r9256;
	setp.leu.f32 	%p4972, %f1, %f3949;
	selp.b32 	%r9257, 7, 6, %p4723;
	selp.b32 	%r9258, 4, %r9257, %p4722;
	add.s32 	%r9259, %r9258, %r8518;
	selp.b32 	%r9260, %r8514, %r9259, %p4972;
	add.s32 	%r9261, %r9736, 891;
	cvt.rn.f32.s32 	%f3950, %r9261;
	setp.leu.f32 	%p4973, %f1, %f3950;
	selp.b32 	%r9262, 7, 6, %p4731;
	selp.b32 	%r9263, 4, %r9262, %p4730;
	add.s32 	%r9264, %r9263, %r8529;
	selp.b32 	%r9265, %r8525, %r9264, %p4973;
	add.s32 	%r9266, %r9736, 899;
	cvt.rn.f32.s32 	%f3951, %r9266;
	setp.leu.f32 	%p4974, %f1, %f3951;
	selp.b32 	%r9267, 7, 6, %p4739;
	selp.b32 	%r9268, 4, %r9267, %p4738;
	add.s32 	%r9269, %r9268, %r8540;
	selp.b32 	%r9270, %r8536, %r9269, %p4974;
	add.s32 	%r9271, %r9736, 907;
	cvt.rn.f32.s32 	%f3952, %r9271;
	setp.leu.f32 	%p4975, %f1, %f3952;
	selp.b32 	%r9272, 7, 6, %p4747;
	selp.b32 	%r9273, 4, %r9272, %p4746;
	add.s32 	%r9274, %r9273, %r8551;
	selp.b32 	%r9275, %r8547, %r9274, %p4975;
	add.s32 	%r9276, %r9736, 915;
	cvt.rn.f32.s32 	%f3953, %r9276;
	setp.leu.f32 	%p4976, %f1, %f3953;
	selp.b32 	%r9277, 7, 6, %p4755;
	selp.b32 	%r9278, 4, %r9277, %p4754;
	add.s32 	%r9279, %r9278, %r8562;
	selp.b32 	%r9280, %r8558, %r9279, %p4976;
	add.s32 	%r9281, %r9736, 923;
	cvt.rn.f32.s32 	%f3954, %r9281;
	setp.leu.f32 	%p4977, %f1, %f3954;
	selp.b32 	%r9282, 7, 6, %p4763;
	selp.b32 	%r9283, 4, %r9282, %p4762;
	add.s32 	%r9284, %r9283, %r8573;
	selp.b32 	%r9285, %r8569, %r9284, %p4977;
	add.s32 	%r9286, %r9736, 931;
	cvt.rn.f32.s32 	%f3955, %r9286;
	setp.leu.f32 	%p4978, %f1, %f3955;
	selp.b32 	%r9287, 7, 6, %p4771;
	selp.b32 	%r9288, 4, %r9287, %p4770;
	add.s32 	%r9289, %r9288, %r8584;
	selp.b32 	%r9290, %r8580, %r9289, %p4978;
	add.s32 	%r9291, %r9736, 939;
	cvt.rn.f32.s32 	%f3956, %r9291;
	setp.leu.f32 	%p4979, %f1, %f3956;
	selp.b32 	%r9292, 7, 6, %p4779;
	selp.b32 	%r9293, 4, %r9292, %p4778;
	add.s32 	%r9294, %r9293, %r8595;
	selp.b32 	%r9295, %r8591, %r9294, %p4979;
	add.s32 	%r9296, %r9736, 947;
	cvt.rn.f32.s32 	%f3957, %r9296;
	setp.leu.f32 	%p4980, %f1, %f3957;
	selp.b32 	%r9297, 7, 6, %p4787;
	selp.b32 	%r9298, 4, %r9297, %p4786;
	add.s32 	%r9299, %r9298, %r8606;
	selp.b32 	%r9300, %r8602, %r9299, %p4980;
	add.s32 	%r9301, %r9736, 955;
	cvt.rn.f32.s32 	%f3958, %r9301;
	setp.leu.f32 	%p4981, %f1, %f3958;
	selp.b32 	%r9302, 7, 6, %p4795;
	selp.b32 	%r9303, 4, %r9302, %p4794;
	add.s32 	%r9304, %r9303, %r8617;
	selp.b32 	%r9305, %r8613, %r9304, %p4981;
	add.s32 	%r9306, %r9736, 963;
	cvt.rn.f32.s32 	%f3959, %r9306;
	setp.leu.f32 	%p4982, %f1, %f3959;
	selp.b32 	%r9307, 7, 6, %p4803;
	selp.b32 	%r9308, 4, %r9307, %p4802;
	add.s32 	%r9309, %r9308, %r8628;
	selp.b32 	%r9310, %r8624, %r9309, %p4982;
	add.s32 	%r9311, %r9736, 971;
	cvt.rn.f32.s32 	%f3960, %r9311;
	setp.leu.f32 	%p4983, %f1, %f3960;
	selp.b32 	%r9312, 7, 6, %p4811;
	selp.b32 	%r9313, 4, %r9312, %p4810;
	add.s32 	%r9314, %r9313, %r8639;
	selp.b32 	%r9315, %r8635, %r9314, %p4983;
	add.s32 	%r9316, %r9736, 979;
	cvt.rn.f32.s32 	%f3961, %r9316;
	setp.leu.f32 	%p4984, %f1, %f3961;
	selp.b32 	%r9317, 7, 6, %p4819;
	selp.b32 	%r9318, 4, %r9317, %p4818;
	add.s32 	%r9319, %r9318, %r8650;
	selp.b32 	%r9320, %r8646, %r9319, %p4984;
	add.s32 	%r9321, %r9736, 987;
	cvt.rn.f32.s32 	%f3962, %r9321;
	setp.leu.f32 	%p4985, %f1, %f3962;
	selp.b32 	%r9322, 7, 6, %p4827;
	selp.b32 	%r9323, 4, %r9322, %p4826;
	add.s32 	%r9324, %r9323, %r8661;
	selp.b32 	%r9325, %r8657, %r9324, %p4985;
	add.s32 	%r9326, %r9736, 995;
	cvt.rn.f32.s32 	%f3963, %r9326;
	setp.leu.f32 	%p4986, %f1, %f3963;
	selp.b32 	%r9327, 7, 6, %p4835;
	selp.b32 	%r9328, 4, %r9327, %p4834;
	add.s32 	%r9329, %r9328, %r8672;
	selp.b32 	%r9330, %r8668, %r9329, %p4986;
	add.s32 	%r9331, %r9736, 1003;
	cvt.rn.f32.s32 	%f3964, %r9331;
	setp.leu.f32 	%p4987, %f1, %f3964;
	selp.b32 	%r9332, 7, 6, %p4843;
	selp.b32 	%r9333, 4, %r9332, %p4842;
	add.s32 	%r9334, %r9333, %r8683;
	selp.b32 	%r9335, %r8679, %r9334, %p4987;
	add.s32 	%r9336, %r9736, 1011;
	cvt.rn.f32.s32 	%f3965, %r9336;
	setp.leu.f32 	%p4988, %f1, %f3965;
	selp.b32 	%r9337, 7, 6, %p4851;
	selp.b32 	%r9338, 4, %r9337, %p4850;
	add.s32 	%r9339, %r9338, %r8694;
	selp.b32 	%r9340, %r8690, %r9339, %p4988;
	add.s32 	%r9341, %r9736, 1019;
	cvt.rn.f32.s32 	%f3966, %r9341;
	setp.leu.f32 	%p4989, %f1, %f3966;
	selp.b32 	%r9342, 7, 6, %p4859;
	selp.b32 	%r9343, 4, %r9342, %p4858;
	add.s32 	%r9344, %r9343, %r8705;
	selp.b32 	%r9345, %r8701, %r9344, %p4989;
	add.s32 	%r9346, %r9736, 7;
	cvt.rn.f32.s32 	%f3967, %r9346;
	setp.leu.f32 	%p4990, %f1, %f3967;
	add.s32 	%r9347, %r8715, 8;
	selp.b32 	%r9348, %r8710, %r9347, %p4990;
	add.s32 	%r9349, %r9736, 23;
	cvt.rn.f32.s32 	%f3968, %r9349;
	setp.leu.f32 	%p4991, %f1, %f3968;
	add.s32 	%r9350, %r8725, 8;
	selp.b32 	%r9351, %r8720, %r9350, %p4991;
	add.s32 	%r9352, %r9736, 39;
	cvt.rn.f32.s32 	%f3969, %r9352;
	setp.leu.f32 	%p4992, %f1, %f3969;
	add.s32 	%r9353, %r8735, 8;
	selp.b32 	%r9354, %r8730, %r9353, %p4992;
	add.s32 	%r9355, %r9736, 55;
	cvt.rn.f32.s32 	%f3970, %r9355;
	setp.leu.f32 	%p4993, %f1, %f3970;
	add.s32 	%r9356, %r8745, 8;
	selp.b32 	%r9357, %r8740, %r9356, %p4993;
	add.s32 	%r9358, %r9736, 71;
	cvt.rn.f32.s32 	%f3971, %r9358;
	setp.leu.f32 	%p4994, %f1, %f3971;
	add.s32 	%r9359, %r8755, 8;
	selp.b32 	%r9360, %r8750, %r9359, %p4994;
	add.s32 	%r9361, %r9736, 87;
	cvt.rn.f32.s32 	%f3972, %r9361;
	setp.leu.f32 	%p4995, %f1, %f3972;
	add.s32 	%r9362, %r8765, 8;
	selp.b32 	%r9363, %r8760, %r9362, %p4995;
	add.s32 	%r9364, %r9736, 103;
	cvt.rn.f32.s32 	%f3973, %r9364;
	setp.leu.f32 	%p4996, %f1, %f3973;
	add.s32 	%r9365, %r8775, 8;
	selp.b32 	%r9366, %r8770, %r9365, %p4996;
	add.s32 	%r9367, %r9736, 119;
	cvt.rn.f32.s32 	%f3974, %r9367;
	setp.leu.f32 	%p4997, %f1, %f3974;
	add.s32 	%r9368, %r8785, 8;
	selp.b32 	%r9369, %r8780, %r9368, %p4997;
	add.s32 	%r9370, %r9736, 135;
	cvt.rn.f32.s32 	%f3975, %r9370;
	setp.leu.f32 	%p4998, %f1, %f3975;
	add.s32 	%r9371, %r8795, 8;
	selp.b32 	%r9372, %r8790, %r9371, %p4998;
	add.s32 	%r9373, %r9736, 151;
	cvt.rn.f32.s32 	%f3976, %r9373;
	setp.leu.f32 	%p4999, %f1, %f3976;
	add.s32 	%r9374, %r8805, 8;
	selp.b32 	%r9375, %r8800, %r9374, %p4999;
	add.s32 	%r9376, %r9736, 167;
	cvt.rn.f32.s32 	%f3977, %r9376;
	setp.leu.f32 	%p5000, %f1, %f3977;
	add.s32 	%r9377, %r8815, 8;
	selp.b32 	%r9378, %r8810, %r9377, %p5000;
	add.s32 	%r9379, %r9736, 183;
	cvt.rn.f32.s32 	%f3978, %r9379;
	setp.leu.f32 	%p5001, %f1, %f3978;
	add.s32 	%r9380, %r8825, 8;
	selp.b32 	%r9381, %r8820, %r9380, %p5001;
	add.s32 	%r9382, %r9736, 199;
	cvt.rn.f32.s32 	%f3979, %r9382;
	setp.leu.f32 	%p5002, %f1, %f3979;
	add.s32 	%r9383, %r8835, 8;
	selp.b32 	%r9384, %r8830, %r9383, %p5002;
	add.s32 	%r9385, %r9736, 215;
	cvt.rn.f32.s32 	%f3980, %r9385;
	setp.leu.f32 	%p5003, %f1, %f3980;
	add.s32 	%r9386, %r8845, 8;
	selp.b32 	%r9387, %r8840, %r9386, %p5003;
	add.s32 	%r9388, %r9736, 231;
	cvt.rn.f32.s32 	%f3981, %r9388;
	setp.leu.f32 	%p5004, %f1, %f3981;
	add.s32 	%r9389, %r8855, 8;
	selp.b32 	%r9390, %r8850, %r9389, %p5004;
	add.s32 	%r9391, %r9736, 247;
	cvt.rn.f32.s32 	%f3982, %r9391;
	setp.leu.f32 	%p5005, %f1, %f3982;
	add.s32 	%r9392, %r8865, 8;
	selp.b32 	%r9393, %r8860, %r9392, %p5005;
	add.s32 	%r9394, %r9736, 263;
	cvt.rn.f32.s32 	%f3983, %r9394;
	setp.leu.f32 	%p5006, %f1, %f3983;
	add.s32 	%r9395, %r8875, 8;
	selp.b32 	%r9396, %r8870, %r9395, %p5006;
	add.s32 	%r9397, %r9736, 279;
	cvt.rn.f32.s32 	%f3984, %r9397;
	setp.leu.f32 	%p5007, %f1, %f3984;
	add.s32 	%r9398, %r8885, 8;
	selp.b32 	%r9399, %r8880, %r9398, %p5007;
	add.s32 	%r9400, %r9736, 295;
	cvt.rn.f32.s32 	%f3985, %r9400;
	setp.leu.f32 	%p5008, %f1, %f3985;
	add.s32 	%r9401, %r8895, 8;
	selp.b32 	%r9402, %r8890, %r9401, %p5008;
	add.s32 	%r9403, %r9736, 311;
	cvt.rn.f32.s32 	%f3986, %r9403;
	setp.leu.f32 	%p5009, %f1, %f3986;
	add.s32 	%r9404, %r8905, 8;
	selp.b32 	%r9405, %r8900, %r9404, %p5009;
	add.s32 	%r9406, %r9736, 327;
	cvt.rn.f32.s32 	%f3987, %r9406;
	setp.leu.f32 	%p5010, %f1, %f3987;
	add.s32 	%r9407, %r8915, 8;
	selp.b32 	%r9408, %r8910, %r9407, %p5010;
	add.s32 	%r9409, %r9736, 343;
	cvt.rn.f32.s32 	%f3988, %r9409;
	setp.leu.f32 	%p5011, %f1, %f3988;
	add.s32 	%r9410, %r8925, 8;
	selp.b32 	%r9411, %r8920, %r9410, %p5011;
	add.s32 	%r9412, %r9736, 359;
	cvt.rn.f32.s32 	%f3989, %r9412;
	setp.leu.f32 	%p5012, %f1, %f3989;
	add.s32 	%r9413, %r8935, 8;
	selp.b32 	%r9414, %r8930, %r9413, %p5012;
	add.s32 	%r9415, %r9736, 375;
	cvt.rn.f32.s32 	%f3990, %r9415;
	setp.leu.f32 	%p5013, %f1, %f3990;
	add.s32 	%r9416, %r8945, 8;
	selp.b32 	%r9417, %r8940, %r9416, %p5013;
	add.s32 	%r9418, %r9736, 391;
	cvt.rn.f32.s32 	%f3991, %r9418;
	setp.leu.f32 	%p5014, %f1, %f3991;
	add.s32 	%r9419, %r8955, 8;
	selp.b32 	%r9420, %r8950, %r9419, %p5014;
	add.s32 	%r9421, %r9736, 407;
	cvt.rn.f32.s32 	%f3992, %r9421;
	setp.leu.f32 	%p5015, %f1, %f3992;
	add.s32 	%r9422, %r8965, 8;
	selp.b32 	%r9423, %r8960, %r9422, %p5015;
	add.s32 	%r9424, %r9736, 423;
	cvt.rn.f32.s32 	%f3993, %r9424;
	setp.leu.f32 	%p5016, %f1, %f3993;
	add.s32 	%r9425, %r8975, 8;
	selp.b32 	%r9426, %r8970, %r9425, %p5016;
	add.s32 	%r9427, %r9736, 439;
	cvt.rn.f32.s32 	%f3994, %r9427;
	setp.leu.f32 	%p5017, %f1, %f3994;
	add.s32 	%r9428, %r8985, 8;
	selp.b32 	%r9429, %r8980, %r9428, %p5017;
	add.s32 	%r9430, %r9736, 455;
	cvt.rn.f32.s32 	%f3995, %r9430;
	setp.leu.f32 	%p5018, %f1, %f3995;
	add.s32 	%r9431, %r8995, 8;
	selp.b32 	%r9432, %r8990, %r9431, %p5018;
	add.s32 	%r9433, %r9736, 471;
	cvt.rn.f32.s32 	%f3996, %r9433;
	setp.leu.f32 	%p5019, %f1, %f3996;
	add.s32 	%r9434, %r9005, 8;
	selp.b32 	%r9435, %r9000, %r9434, %p5019;
	add.s32 	%r9436, %r9736, 487;
	cvt.rn.f32.s32 	%f3997, %r9436;
	setp.leu.f32 	%p5020, %f1, %f3997;
	add.s32 	%r9437, %r9015, 8;
	selp.b32 	%r9438, %r9010, %r9437, %p5020;
	add.s32 	%r9439, %r9736, 503;
	cvt.rn.f32.s32 	%f3998, %r9439;
	setp.leu.f32 	%p5021, %f1, %f3998;
	add.s32 	%r9440, %r9025, 8;
	selp.b32 	%r9441, %r9020, %r9440, %p5021;
	add.s32 	%r9442, %r9736, 519;
	cvt.rn.f32.s32 	%f3999, %r9442;
	setp.leu.f32 	%p5022, %f1, %f3999;
	add.s32 	%r9443, %r9035, 8;
	selp.b32 	%r9444, %r9030, %r9443, %p5022;
	add.s32 	%r9445, %r9736, 535;
	cvt.rn.f32.s32 	%f4000, %r9445;
	setp.leu.f32 	%p5023, %f1, %f4000;
	add.s32 	%r9446, %r9045, 8;
	selp.b32 	%r9447, %r9040, %r9446, %p5023;
	add.s32 	%r9448, %r9736, 551;
	cvt.rn.f32.s32 	%f4001, %r9448;
	setp.leu.f32 	%p5024, %f1, %f4001;
	add.s32 	%r9449, %r9055, 8;
	selp.b32 	%r9450, %r9050, %r9449, %p5024;
	add.s32 	%r9451, %r9736, 567;
	cvt.rn.f32.s32 	%f4002, %r9451;
	setp.leu.f32 	%p5025, %f1, %f4002;
	add.s32 	%r9452, %r9065, 8;
	selp.b32 	%r9453, %r9060, %r9452, %p5025;
	add.s32 	%r9454, %r9736, 583;
	cvt.rn.f32.s32 	%f4003, %r9454;
	setp.leu.f32 	%p5026, %f1, %f4003;
	add.s32 	%r9455, %r9075, 8;
	selp.b32 	%r9456, %r9070, %r9455, %p5026;
	add.s32 	%r9457, %r9736, 599;
	cvt.rn.f32.s32 	%f4004, %r9457;
	setp.leu.f32 	%p5027, %f1, %f4004;
	add.s32 	%r9458, %r9085, 8;
	selp.b32 	%r9459, %r9080, %r9458, %p5027;
	add.s32 	%r9460, %r9736, 615;
	cvt.rn.f32.s32 	%f4005, %r9460;
	setp.leu.f32 	%p5028, %f1, %f4005;
	add.s32 	%r9461, %r9095, 8;
	selp.b32 	%r9462, %r9090, %r9461, %p5028;
	add.s32 	%r9463, %r9736, 631;
	cvt.rn.f32.s32 	%f4006, %r9463;
	setp.leu.f32 	%p5029, %f1, %f4006;
	add.s32 	%r9464, %r9105, 8;
	selp.b32 	%r9465, %r9100, %r9464, %p5029;
	add.s32 	%r9466, %r9736, 647;
	cvt.rn.f32.s32 	%f4007, %r9466;
	setp.leu.f32 	%p5030, %f1, %f4007;
	add.s32 	%r9467, %r9115, 8;
	selp.b32 	%r9468, %r9110, %r9467, %p5030;
	add.s32 	%r9469, %r9736, 663;
	cvt.rn.f32.s32 	%f4008, %r9469;
	setp.leu.f32 	%p5031, %f1, %f4008;
	add.s32 	%r9470, %r9125, 8;
	selp.b32 	%r9471, %r9120, %r9470, %p5031;
	add.s32 	%r9472, %r9736, 679;
	cvt.rn.f32.s32 	%f4009, %r9472;
	setp.leu.f32 	%p5032, %f1, %f4009;
	add.s32 	%r9473, %r9135, 8;
	selp.b32 	%r9474, %r9130, %r9473, %p5032;
	add.s32 	%r9475, %r9736, 695;
	cvt.rn.f32.s32 	%f4010, %r9475;
	setp.leu.f32 	%p5033, %f1, %f4010;
	add.s32 	%r9476, %r9145, 8;
	selp.b32 	%r9477, %r9140, %r9476, %p5033;
	add.s32 	%r9478, %r9736, 711;
	cvt.rn.f32.s32 	%f4011, %r9478;
	setp.leu.f32 	%p5034, %f1, %f4011;
	add.s32 	%r9479, %r9155, 8;
	selp.b32 	%r9480, %r9150, %r9479, %p5034;
	add.s32 	%r9481, %r9736, 727;
	cvt.rn.f32.s32 	%f4012, %r9481;
	setp.leu.f32 	%p5035, %f1, %f4012;
	add.s32 	%r9482, %r9165, 8;
	selp.b32 	%r9483, %r9160, %r9482, %p5035;
	add.s32 	%r9484, %r9736, 743;
	cvt.rn.f32.s32 	%f4013, %r9484;
	setp.leu.f32 	%p5036, %f1, %f4013;
	add.s32 	%r9485, %r9175, 8;
	selp.b32 	%r9486, %r9170, %r9485, %p5036;
	add.s32 	%r9487, %r9736, 759;
	cvt.rn.f32.s32 	%f4014, %r9487;
	setp.leu.f32 	%p5037, %f1, %f4014;
	add.s32 	%r9488, %r9185, 8;
	selp.b32 	%r9489, %r9180, %r9488, %p5037;
	add.s32 	%r9490, %r9736, 775;
	cvt.rn.f32.s32 	%f4015, %r9490;
	setp.leu.f32 	%p5038, %f1, %f4015;
	add.s32 	%r9491, %r9195, 8;
	selp.b32 	%r9492, %r9190, %r9491, %p5038;
	add.s32 	%r9493, %r9736, 791;
	cvt.rn.f32.s32 	%f4016, %r9493;
	setp.leu.f32 	%p5039, %f1, %f4016;
	add.s32 	%r9494, %r9205, 8;
	selp.b32 	%r9495, %r9200, %r9494, %p5039;
	add.s32 	%r9496, %r9736, 807;
	cvt.rn.f32.s32 	%f4017, %r9496;
	setp.leu.f32 	%p5040, %f1, %f4017;
	add.s32 	%r9497, %r9215, 8;
	selp.b32 	%r9498, %r9210, %r9497, %p5040;
	add.s32 	%r9499, %r9736, 823;
	cvt.rn.f32.s32 	%f4018, %r9499;
	setp.leu.f32 	%p5041, %f1, %f4018;
	add.s32 	%r9500, %r9225, 8;
	selp.b32 	%r9501, %r9220, %r9500, %p5041;
	add.s32 	%r9502, %r9736, 839;
	cvt.rn.f32.s32 	%f4019, %r9502;
	setp.leu.f32 	%p5042, %f1, %f4019;
	add.s32 	%r9503, %r9235, 8;
	selp.b32 	%r9504, %r9230, %r9503, %p5042;
	add.s32 	%r9505, %r9736, 855;
	cvt.rn.f32.s32 	%f4020, %r9505;
	setp.leu.f32 	%p5043, %f1, %f4020;
	add.s32 	%r9506, %r9245, 8;
	selp.b32 	%r9507, %r9240, %r9506, %p5043;
	add.s32 	%r9508, %r9736, 871;
	cvt.rn.f32.s32 	%f4021, %r9508;
	setp.leu.f32 	%p5044, %f1, %f4021;
	add.s32 	%r9509, %r9255, 8;
	selp.b32 	%r9510, %r9250, %r9509, %p5044;
	add.s32 	%r9511, %r9736, 887;
	cvt.rn.f32.s32 	%f4022, %r9511;
	setp.leu.f32 	%p5045, %f1, %f4022;
	add.s32 	%r9512, %r9265, 8;
	selp.b32 	%r9513, %r9260, %r9512, %p5045;
	add.s32 	%r9514, %r9736, 903;
	cvt.rn.f32.s32 	%f4023, %r9514;
	setp.leu.f32 	%p5046, %f1, %f4023;
	add.s32 	%r9515, %r9275, 8;
	selp.b32 	%r9516, %r9270, %r9515, %p5046;
	add.s32 	%r9517, %r9736, 919;
	cvt.rn.f32.s32 	%f4024, %r9517;
	setp.leu.f32 	%p5047, %f1, %f4024;
	add.s32 	%r9518, %r9285, 8;
	selp.b32 	%r9519, %r9280, %r9518, %p5047;
	add.s32 	%r9520, %r9736, 935;
	cvt.rn.f32.s32 	%f4025, %r9520;
	setp.leu.f32 	%p5048, %f1, %f4025;
	add.s32 	%r9521, %r9295, 8;
	selp.b32 	%r9522, %r9290, %r9521, %p5048;
	add.s32 	%r9523, %r9736, 951;
	cvt.rn.f32.s32 	%f4026, %r9523;
	setp.leu.f32 	%p5049, %f1, %f4026;
	add.s32 	%r9524, %r9305, 8;
	selp.b32 	%r9525, %r9300, %r9524, %p5049;
	add.s32 	%r9526, %r9736, 967;
	cvt.rn.f32.s32 	%f4027, %r9526;
	setp.leu.f32 	%p5050, %f1, %f4027;
	add.s32 	%r9527, %r9315, 8;
	selp.b32 	%r9528, %r9310, %r9527, %p5050;
	add.s32 	%r9529, %r9736, 983;
	cvt.rn.f32.s32 	%f4028, %r9529;
	setp.leu.f32 	%p5051, %f1, %f4028;
	add.s32 	%r9530, %r9325, 8;
	selp.b32 	%r9531, %r9320, %r9530, %p5051;
	add.s32 	%r9532, %r9736, 999;
	cvt.rn.f32.s32 	%f4029, %r9532;
	setp.leu.f32 	%p5052, %f1, %f4029;
	add.s32 	%r9533, %r9335, 8;
	selp.b32 	%r9534, %r9330, %r9533, %p5052;
	add.s32 	%r9535, %r9736, 1015;
	cvt.rn.f32.s32 	%f4030, %r9535;
	setp.leu.f32 	%p5053, %f1, %f4030;
	add.s32 	%r9536, %r9345, 8;
	selp.b32 	%r9537, %r9340, %r9536, %p5053;
	add.s32 	%r9538, %r9736, 15;
	cvt.rn.f32.s32 	%f4031, %r9538;
	setp.leu.f32 	%p5054, %f1, %f4031;
	add.s32 	%r9539, %r9351, 16;
	selp.b32 	%r9540, %r9348, %r9539, %p5054;
	add.s32 	%r9541, %r9736, 47;
	cvt.rn.f32.s32 	%f4032, %r9541;
	setp.leu.f32 	%p5055, %f1, %f4032;
	add.s32 	%r9542, %r9357, 16;
	selp.b32 	%r9543, %r9354, %r9542, %p5055;
	add.s32 	%r9544, %r9736, 79;
	cvt.rn.f32.s32 	%f4033, %r9544;
	setp.leu.f32 	%p5056, %f1, %f4033;
	add.s32 	%r9545, %r9363, 16;
	selp.b32 	%r9546, %r9360, %r9545, %p5056;
	add.s32 	%r9547, %r9736, 111;
	cvt.rn.f32.s32 	%f4034, %r9547;
	setp.leu.f32 	%p5057, %f1, %f4034;
	add.s32 	%r9548, %r9369, 16;
	selp.b32 	%r9549, %r9366, %r9548, %p5057;
	add.s32 	%r9550, %r9736, 143;
	cvt.rn.f32.s32 	%f4035, %r9550;
	setp.leu.f32 	%p5058, %f1, %f4035;
	add.s32 	%r9551, %r9375, 16;
	selp.b32 	%r9552, %r9372, %r9551, %p5058;
	add.s32 	%r9553, %r9736, 175;
	cvt.rn.f32.s32 	%f4036, %r9553;
	setp.leu.f32 	%p5059, %f1, %f4036;
	add.s32 	%r9554, %r9381, 16;
	selp.b32 	%r9555, %r9378, %r9554, %p5059;
	add.s32 	%r9556, %r9736, 207;
	cvt.rn.f32.s32 	%f4037, %r9556;
	setp.leu.f32 	%p5060, %f1, %f4037;
	add.s32 	%r9557, %r9387, 16;
	selp.b32 	%r9558, %r9384, %r9557, %p5060;
	add.s32 	%r9559, %r9736, 239;
	cvt.rn.f32.s32 	%f4038, %r9559;
	setp.leu.f32 	%p5061, %f1, %f4038;
	add.s32 	%r9560, %r9393, 16;
	selp.b32 	%r9561, %r9390, %r9560, %p5061;
	add.s32 	%r9562, %r9736, 271;
	cvt.rn.f32.s32 	%f4039, %r9562;
	setp.leu.f32 	%p5062, %f1, %f4039;
	add.s32 	%r9563, %r9399, 16;
	selp.b32 	%r9564, %r9396, %r9563, %p5062;
	add.s32 	%r9565, %r9736, 303;
	cvt.rn.f32.s32 	%f4040, %r9565;
	setp.leu.f32 	%p5063, %f1, %f4040;
	add.s32 	%r9566, %r9405, 16;
	selp.b32 	%r9567, %r9402, %r9566, %p5063;
	add.s32 	%r9568, %r9736, 335;
	cvt.rn.f32.s32 	%f4041, %r9568;
	setp.leu.f32 	%p5064, %f1, %f4041;
	add.s32 	%r9569, %r9411, 16;
	selp.b32 	%r9570, %r9408, %r9569, %p5064;
	add.s32 	%r9571, %r9736, 367;
	cvt.rn.f32.s32 	%f4042, %r9571;
	setp.leu.f32 	%p5065, %f1, %f4042;
	add.s32 	%r9572, %r9417, 16;
	selp.b32 	%r9573, %r9414, %r9572, %p5065;
	add.s32 	%r9574, %r9736, 399;
	cvt.rn.f32.s32 	%f4043, %r9574;
	setp.leu.f32 	%p5066, %f1, %f4043;
	add.s32 	%r9575, %r9423, 16;
	selp.b32 	%r9576, %r9420, %r9575, %p5066;
	add.s32 	%r9577, %r9736, 431;
	cvt.rn.f32.s32 	%f4044, %r9577;
	setp.leu.f32 	%p5067, %f1, %f4044;
	add.s32 	%r9578, %r9429, 16;
	selp.b32 	%r9579, %r9426, %r9578, %p5067;
	add.s32 	%r9580, %r9736, 463;
	cvt.rn.f32.s32 	%f4045, %r9580;
	setp.leu.f32 	%p5068, %f1, %f4045;
	add.s32 	%r9581, %r9435, 16;
	selp.b32 	%r9582, %r9432, %r9581, %p5068;
	add.s32 	%r9583, %r9736, 495;
	cvt.rn.f32.s32 	%f4046, %r9583;
	setp.leu.f32 	%p5069, %f1, %f4046;
	add.s32 	%r9584, %r9441, 16;
	selp.b32 	%r9585, %r9438, %r9584, %p5069;
	add.s32 	%r9586, %r9736, 527;
	cvt.rn.f32.s32 	%f4047, %r9586;
	setp.leu.f32 	%p5070, %f1, %f4047;
	add.s32 	%r9587, %r9447, 16;
	selp.b32 	%r9588, %r9444, %r9587, %p5070;
	add.s32 	%r9589, %r9736, 559;
	cvt.rn.f32.s32 	%f4048, %r9589;
	setp.leu.f32 	%p5071, %f1, %f4048;
	add.s32 	%r9590, %r9453, 16;
	selp.b32 	%r9591, %r9450, %r9590, %p5071;
	add.s32 	%r9592, %r9736, 591;
	cvt.rn.f32.s32 	%f4049, %r9592;
	setp.leu.f32 	%p5072, %f1, %f4049;
	add.s32 	%r9593, %r9459, 16;
	selp.b32 	%r9594, %r9456, %r9593, %p5072;
	add.s32 	%r9595, %r9736, 623;
	cvt.rn.f32.s32 	%f4050, %r9595;
	setp.leu.f32 	%p5073, %f1, %f4050;
	add.s32 	%r9596, %r9465, 16;
	selp.b32 	%r9597, %r9462, %r9596, %p5073;
	add.s32 	%r9598, %r9736, 655;
	cvt.rn.f32.s32 	%f4051, %r9598;
	setp.leu.f32 	%p5074, %f1, %f4051;
	add.s32 	%r9599, %r9471, 16;
	selp.b32 	%r9600, %r9468, %r9599, %p5074;
	add.s32 	%r9601, %r9736, 687;
	cvt.rn.f32.s32 	%f4052, %r9601;
	setp.leu.f32 	%p5075, %f1, %f4052;
	add.s32 	%r9602, %r9477, 16;
	selp.b32 	%r9603, %r9474, %r9602, %p5075;
	add.s32 	%r9604, %r9736, 719;
	cvt.rn.f32.s32 	%f4053, %r9604;
	setp.leu.f32 	%p5076, %f1, %f4053;
	add.s32 	%r9605, %r9483, 16;
	selp.b32 	%r9606, %r9480, %r9605, %p5076;
	add.s32 	%r9607, %r9736, 751;
	cvt.rn.f32.s32 	%f4054, %r9607;
	setp.leu.f32 	%p5077, %f1, %f4054;
	add.s32 	%r9608, %r9489, 16;
	selp.b32 	%r9609, %r9486, %r9608, %p5077;
	add.s32 	%r9610, %r9736, 783;
	cvt.rn.f32.s32 	%f4055, %r9610;
	setp.leu.f32 	%p5078, %f1, %f4055;
	add.s32 	%r9611, %r9495, 16;
	selp.b32 	%r9612, %r9492, %r9611, %p5078;
	add.s32 	%r9613, %r9736, 815;
	cvt.rn.f32.s32 	%f4056, %r9613;
	setp.leu.f32 	%p5079, %f1, %f4056;
	add.s32 	%r9614, %r9501, 16;
	selp.b32 	%r9615, %r9498, %r9614, %p5079;
	add.s32 	%r9616, %r9736, 847;
	cvt.rn.f32.s32 	%f4057, %r9616;
	setp.leu.f32 	%p5080, %f1, %f4057;
	add.s32 	%r9617, %r9507, 16;
	selp.b32 	%r9618, %r9504, %r9617, %p5080;
	add.s32 	%r9619, %r9736, 879;
	cvt.rn.f32.s32 	%f4058, %r9619;
	setp.leu.f32 	%p5081, %f1, %f4058;
	add.s32 	%r9620, %r9513, 16;
	selp.b32 	%r9621, %r9510, %r9620, %p5081;
	add.s32 	%r9622, %r9736, 911;
	cvt.rn.f32.s32 	%f4059, %r9622;
	setp.leu.f32 	%p5082, %f1, %f4059;
	add.s32 	%r9623, %r9519, 16;
	selp.b32 	%r9624, %r9516, %r9623, %p5082;
	add.s32 	%r9625, %r9736, 943;
	cvt.rn.f32.s32 	%f4060, %r9625;
	setp.leu.f32 	%p5083, %f1, %f4060;
	add.s32 	%r9626, %r9525, 16;
	selp.b32 	%r9627, %r9522, %r9626, %p5083;
	add.s32 	%r9628, %r9736, 975;
	cvt.rn.f32.s32 	%f4061, %r9628;
	setp.leu.f32 	%p5084, %f1, %f4061;
	add.s32 	%r9629, %r9531, 16;
	selp.b32 	%r9630, %r9528, %r9629, %p5084;
	add.s32 	%r9631, %r9736, 1007;
	cvt.rn.f32.s32 	%f4062, %r9631;
	setp.leu.f32 	%p5085, %f1, %f4062;
	add.s32 	%r9632, %r9537, 16;
	selp.b32 	%r9633, %r9534, %r9632, %p5085;
	add.s32 	%r9634, %r9736, 31;
	cvt.rn.f32.s32 	%f4063, %r9634;
	setp.leu.f32 	%p5086, %f1, %f4063;
	add.s32 	%r9635, %r9543, 32;
	selp.b32 	%r9636, %r9540, %r9635, %p5086;
	add.s32 	%r9637, %r9736, 95;
	cvt.rn.f32.s32 	%f4064, %r9637;
	setp.leu.f32 	%p5087, %f1, %f4064;
	add.s32 	%r9638, %r9549, 32;
	selp.b32 	%r9639, %r9546, %r9638, %p5087;
	add.s32 	%r9640, %r9736, 159;
	cvt.rn.f32.s32 	%f4065, %r9640;
	setp.leu.f32 	%p5088, %f1, %f4065;
	add.s32 	%r9641, %r9555, 32;
	selp.b32 	%r9642, %r9552, %r9641, %p5088;
	add.s32 	%r9643, %r9736, 223;
	cvt.rn.f32.s32 	%f4066, %r9643;
	setp.leu.f32 	%p5089, %f1, %f4066;
	add.s32 	%r9644, %r9561, 32;
	selp.b32 	%r9645, %r9558, %r9644, %p5089;
	add.s32 	%r9646, %r9736, 287;
	cvt.rn.f32.s32 	%f4067, %r9646;
	setp.leu.f32 	%p5090, %f1, %f4067;
	add.s32 	%r9647, %r9567, 32;
	selp.b32 	%r9648, %r9564, %r9647, %p5090;
	add.s32 	%r9649, %r9736, 351;
	cvt.rn.f32.s32 	%f4068, %r9649;
	setp.leu.f32 	%p5091, %f1, %f4068;
	add.s32 	%r9650, %r9573, 32;
	selp.b32 	%r9651, %r9570, %r9650, %p5091;
	add.s32 	%r9652, %r9736, 415;
	cvt.rn.f32.s32 	%f4069, %r9652;
	setp.leu.f32 	%p5092, %f1, %f4069;
	add.s32 	%r9653, %r9579, 32;
	selp.b32 	%r9654, %r9576, %r9653, %p5092;
	add.s32 	%r9655, %r9736, 479;
	cvt.rn.f32.s32 	%f4070, %r9655;
	setp.leu.f32 	%p5093, %f1, %f4070;
	add.s32 	%r9656, %r9585, 32;
	selp.b32 	%r9657, %r9582, %r9656, %p5093;
	add.s32 	%r9658, %r9736, 543;
	cvt.rn.f32.s32 	%f4071, %r9658;
	setp.leu.f32 	%p5094, %f1, %f4071;
	add.s32 	%r9659, %r9591, 32;
	selp.b32 	%r9660, %r9588, %r9659, %p5094;
	add.s32 	%r9661, %r9736, 607;
	cvt.rn.f32.s32 	%f4072, %r9661;
	setp.leu.f32 	%p5095, %f1, %f4072;
	add.s32 	%r9662, %r9597, 32;
	selp.b32 	%r9663, %r9594, %r9662, %p5095;
	add.s32 	%r9664, %r9736, 671;
	cvt.rn.f32.s32 	%f4073, %r9664;
	setp.leu.f32 	%p5096, %f1, %f4073;
	add.s32 	%r9665, %r9603, 32;
	selp.b32 	%r9666, %r9600, %r9665, %p5096;
	add.s32 	%r9667, %r9736, 735;
	cvt.rn.f32.s32 	%f4074, %r9667;
	setp.leu.f32 	%p5097, %f1, %f4074;
	add.s32 	%r9668, %r9609, 32;
	selp.b32 	%r9669, %r9606, %r9668, %p5097;
	add.s32 	%r9670, %r9736, 799;
	cvt.rn.f32.s32 	%f4075, %r9670;
	setp.leu.f32 	%p5098, %f1, %f4075;
	add.s32 	%r9671, %r9615, 32;
	selp.b32 	%r9672, %r9612, %r9671, %p5098;
	add.s32 	%r9673, %r9736, 863;
	cvt.rn.f32.s32 	%f4076, %r9673;
	setp.leu.f32 	%p5099, %f1, %f4076;
	add.s32 	%r9674, %r9621, 32;
	selp.b32 	%r9675, %r9618, %r9674, %p5099;
	add.s32 	%r9676, %r9736, 927;
	cvt.rn.f32.s32 	%f4077, %r9676;
	setp.leu.f32 	%p5100, %f1, %f4077;
	add.s32 	%r9677, %r9627, 32;
	selp.b32 	%r9678, %r9624, %r9677, %p5100;
	add.s32 	%r9679, %r9736, 991;
	cvt.rn.f32.s32 	%f4078, %r9679;
	setp.leu.f32 	%p5101, %f1, %f4078;
	add.s32 	%r9680, %r9633, 32;
	selp.b32 	%r9681, %r9630, %r9680, %p5101;
	add.s32 	%r9682, %r9736, 63;
	cvt.rn.f32.s32 	%f4079, %r9682;
	setp.leu.f32 	%p5102, %f1, %f4079;
	add.s32 	%r9683, %r9639, 64;
	selp.b32 	%r9684, %r9636, %r9683, %p5102;
	add.s32 	%r9685, %r9736, 191;
	cvt.rn.f32.s32 	%f4080, %r9685;
	setp.leu.f32 	%p5103, %f1, %f4080;
	add.s32 	%r9686, %r9645, 64;
	selp.b32 	%r9687, %r9642, %r9686, %p5103;
	add.s32 	%r9688, %r9736, 319;
	cvt.rn.f32.s32 	%f4081, %r9688;
	setp.leu.f32 	%p5104, %f1, %f4081;
	add.s32 	%r9689, %r9651, 64;
	selp.b32 	%r9690, %r9648, %r9689, %p5104;
	add.s32 	%r9691, %r9736, 447;
	cvt.rn.f32.s32 	%f4082, %r9691;
	setp.leu.f32 	%p5105, %f1, %f4082;
	add.s32 	%r9692, %r9657, 64;
	selp.b32 	%r9693, %r9654, %r9692, %p5105;
	add.s32 	%r9694, %r9736, 575;
	cvt.rn.f32.s32 	%f4083, %r9694;
	setp.leu.f32 	%p5106, %f1, %f4083;
	add.s32 	%r9695, %r9663, 64;
	selp.b32 	%r9696, %r9660, %r9695, %p5106;
	add.s32 	%r9697, %r9736, 703;
	cvt.rn.f32.s32 	%f4084, %r9697;
	setp.leu.f32 	%p5107, %f1, %f4084;
	add.s32 	%r9698, %r9669, 64;
	selp.b32 	%r9699, %r9666, %r9698, %p5107;
	add.s32 	%r9700, %r9736, 831;
	cvt.rn.f32.s32 	%f4085, %r9700;
	setp.leu.f32 	%p5108, %f1, %f4085;
	add.s32 	%r9701, %r9675, 64;
	selp.b32 	%r9702, %r9672, %r9701, %p5108;
	add.s32 	%r9703, %r9736, 959;
	cvt.rn.f32.s32 	%f4086, %r9703;
	setp.leu.f32 	%p5109, %f1, %f4086;
	add.s32 	%r9704, %r9681, 64;
	selp.b32 	%r9705, %r9678, %r9704, %p5109;
	add.s32 	%r9706, %r9736, 127;
	cvt.rn.f32.s32 	%f4087, %r9706;
	setp.leu.f32 	%p5110, %f1, %f4087;
	add.s32 	%r9707, %r9687, 128;
	selp.b32 	%r9708, %r9684, %r9707, %p5110;
	add.s32 	%r9709, %r9736, 383;
	cvt.rn.f32.s32 	%f4088, %r9709;
	setp.leu.f32 	%p5111, %f1, %f4088;
	add.s32 	%r9710, %r9693, 128;
	selp.b32 	%r9711, %r9690, %r9710, %p5111;
	add.s32 	%r9712, %r9736, 639;
	cvt.rn.f32.s32 	%f4089, %r9712;
	setp.leu.f32 	%p5112, %f1, %f4089;
	add.s32 	%r9713, %r9699, 128;
	selp.b32 	%r9714, %r9696, %r9713, %p5112;
	add.s32 	%r9715, %r9736, 895;
	cvt.rn.f32.s32 	%f4090, %r9715;
	setp.leu.f32 	%p5113, %f1, %f4090;
	add.s32 	%r9716, %r9705, 128;
	selp.b32 	%r9717, %r9702, %r9716, %p5113;
	add.s32 	%r9718, %r9736, 255;
	cvt.rn.f32.s32 	%f4091, %r9718;
	setp.leu.f32 	%p5114, %f1, %f4091;
	add.s32 	%r9719, %r9711, 256;
	selp.b32 	%r9720, %r9708, %r9719, %p5114;
	add.s32 	%r9721, %r9736, 767;
	cvt.rn.f32.s32 	%f4092, %r9721;
	setp.leu.f32 	%p5115, %f1, %f4092;
	add.s32 	%r9722, %r9717, 256;
	selp.b32 	%r9723, %r9714, %r9722, %p5115;
	add.s32 	%r9724, %r9736, 511;
	cvt.rn.f32.s32 	%f4093, %r9724;
	setp.leu.f32 	%p5116, %f1, %f4093;
	add.s32 	%r9725, %r9723, 512;
	selp.b32 	%r9726, %r9720, %r9725, %p5116;
	setp.eq.s32 	%p5117, %r2442, %r4870;
	selp.u32 	%r9727, 1, 0, %p5117;
	add.s32 	%r9728, %r2442, %r9727;
	setp.eq.s32 	%p5118, %r2442, %r7298;
	selp.u32 	%r9729, 1, 0, %p5118;
	add.s32 	%r9730, %r9728, %r9729;
	setp.eq.s32 	%p5119, %r2442, %r9726;
	selp.u32 	%r9731, 1, 0, %p5119;
	add.s32 	%r9732, %r9730, %r9731;
	cvt.rn.f32.u32 	%f4094, %r9732;
	add.s64 	%rd7, %rd4, %rd5;
	st.global.f32 	[%rd7], %f4094;
$L__BB0_2:
	ret;

}


// ===== COMPILED SASS (sm_100) =====

	.target	sm_100

	.elftype	@"ET_EXEC"


//--------------------- .note.nv.tkinfo           --------------------------
	.section	.note.nv.tkinfo,"",@"SHT_NOTE"
	.sectionflags	@"SHF_NOTE_NV_TKINFO"
	.tkinfo
        /*0018*/ 	.word	0x00000002
        /*0030*/ 	.string	""
        /*0030*/ 	.string	"ptxas"
        /*0030*/ 	.string	"Cuda compilation tools, release 13.0, V13.0.88"
        /*0030*/ 	.string	"Build cuda_13.0.r13.0/compiler.36424714_0"
        /*0030*/ 	.string	"-arch sm_100 -m 64 "



//--------------------- .note.nv.cuinfo           --------------------------
	.section	.note.nv.cuinfo,"",@"SHT_NOTE"
	.sectionflags	@"SHF_NOTE_NV_CUINFO"
        /*0018*/ 	.short	0x0002
        /*001a*/ 	.short	0x0064
        /*001c*/ 	.short	0x0082
	.zero		2


//--------------------- .nv.info                  --------------------------
	.section	.nv.info,"",@"SHT_CUDA_INFO"
	.align	4


	//----- nvinfo : EIATTR_REGCOUNT
	.align		4
        /*0000*/ 	.byte	0x04, 0x2f
        /*0002*/ 	.short	(.L_1 - .L_0)
	.align		4
.L_0:
        /*0004*/ 	.word	index@(_Z9RF_kernelPfiiiiiS_)
        /*0008*/ 	.word	0x000000ff


	//----- nvinfo : EIATTR_FRAME_SIZE
	.align		4
.L_1:
        /*000c*/ 	.byte	0x04, 0x11
        /*000e*/ 	.short	(.L_3 - .L_2)
	.align		4
.L_2:
        /*0010*/ 	.word	index@(_Z9RF_kernelPfiiiiiS_)
        /*0014*/ 	.word	0x000001a0


	//----- nvinfo : EIATTR_MIN_STACK_SIZE
	.align		4
.L_3:
        /*0018*/ 	.byte	0x04, 0x12
        /*001a*/ 	.short	(.L_5 - .L_4)
	.align		4
.L_4:
        /*001c*/ 	.word	index@(_Z9RF_kernelPfiiiiiS_)
        /*0020*/ 	.word	0x000001a0
.L_5:


//--------------------- .nv.compat                --------------------------
	.section	.nv.compat,"",@"SHT_CUDA_COMPAT_INFO"
	.align	4
        /*0000*/ 	.byte	0x02, 0x09, 0x00, 0x00, 0x02, 0x02, 0x01, 0x00, 0x02, 0x05, 0x05, 0x00, 0x03, 0x07, 0x01, 0x01
        /*0010*/ 	.byte	0x02, 0x03, 0x00, 0x00, 0x02, 0x06, 0x01, 0x00, 0x04, 0x0b, 0x08, 0x00, 0x09, 0x00, 0x00, 0x00
        /*0020*/ 	.byte	0x00, 0x00, 0x00, 0x00


//--------------------- .nv.info._Z9RF_kernelPfiiiiiS_ --------------------------
	.section	.nv.info._Z9RF_kernelPfiiiiiS_,"",@"SHT_CUDA_INFO"
	.sectionflags	@""
	.align	4


	//----- nvinfo : EIATTR_CUDA_API_VERSION
	.align		4
        /*0000*/ 	.byte	0x04, 0x37
        /*0002*/ 	.short	(.L_7 - .L_6)
.L_6:
        /*0004*/ 	.word	0x00000082


	//----- nvinfo : EIATTR_KPARAM_INFO
	.align		4
.L_7:
        /*0008*/ 	.byte	0x04, 0x17
        /*000a*/ 	.short	(.L_9 - .L_8)
.L_8:
        /*000c*/ 	.word	0x00000000
        /*0010*/ 	.short	0x0006
        /*0012*/ 	.short	0x0020
        /*0014*/ 	.byte	0x00, 0xf5, 0x21, 0x00


	//----- nvinfo : EIATTR_KPARAM_INFO
	.align		4
.L_9:
        /*0018*/ 	.byte	0x04, 0x17
        /*001a*/ 	.short	(.L_11 - .L_10)
.L_10:
        /*001c*/ 	.word	0x00000000
        /*0020*/ 	.short	0x0005
        /*0022*/ 	.short	0x0018
        /*0024*/ 	.byte	0x00, 0xf0, 0x11, 0x00


	//----- nvinfo : EIATTR_KPARAM_INFO
	.align		4
.L_11:
        /*0028*/ 	.byte	0x04, 0x17
        /*002a*/ 	.short	(.L_13 - .L_12)
.L_12:
        /*002c*/ 	.word	0x00000000
        /*0030*/ 	.short	0x0004
        /*0032*/ 	.short	0x0014
        /*0034*/ 	.byte	0x00, 0xf0, 0x11, 0x00


	//----- nvinfo : EIATTR_KPARAM_INFO
	.align		4
.L_13:
        /*0038*/ 	.byte	0x04, 0x17
        /*003a*/ 	.short	(.L_15 - .L_14)
.L_14:
        /*003c*/ 	.word	0x00000000
        /*0040*/ 	.short	0x0003
        /*0042*/ 	.short	0x0010
        /*0044*/ 	.byte	0x00, 0xf0, 0x11, 0x00


	//----- nvinfo : EIATTR_KPARAM_INFO
	.align		4
.L_15:
        /*0048*/ 	.byte	0x04, 0x17
        /*004a*/ 	.short	(.L_17 - .L_16)
.L_16:
        /*004c*/ 	.word	0x00000000
        /*0050*/ 	.short	0x0002
        /*0052*/ 	.short	0x000c
        /*0054*/ 	.byte	0x00, 0xf0, 0x11, 0x00


	//----- nvinfo : EIATTR_KPARAM_INFO
	.align		4
.L_17:
        /*0058*/ 	.byte	0x04, 0x17
        /*005a*/ 	.short	(.L_19 - .L_18)
.L_18:
        /*005c*/ 	.word	0x00000000
        /*0060*/ 	.short	0x0001
        /*0062*/ 	.short	0x0008
        /*0064*/ 	.byte	0x00, 0xf0, 0x11, 0x00


	//----- nvinfo : EIATTR_KPARAM_INFO
	.align		4
.L_19:
        /*0068*/ 	.byte	0x04, 0x17
        /*006a*/ 	.short	(.L_21 - .L_20)
.L_20:
        /*006c*/ 	.word	0x00000000
        /*0070*/ 	.short	0x0000
        /*0072*/ 	.short	0x0000
        /*0074*/ 	.byte	0x00, 0xf5, 0x21, 0x00


	//----- nvinfo : EIATTR_SPARSE_MMA_MASK
	.align		4
.L_21:
        /*0078*/ 	.byte	0x03, 0x50
        /*007a*/ 	.short	0x0000


	//----- nvinfo : EIATTR_MAXREG_COUNT
	.align		4
        /*007c*/ 	.byte	0x03, 0x1b
        /*007e*/ 	.short	0x00ff


	//----- nvinfo : EIATTR_ANNOTATIONS
	.align		4
        /*0080*/ 	.byte	0x04, 0x55
        /*0082*/ 	.short	(.L_23 - .L_22)


	//   ....[0]....
.L_22:
        /*0084*/ 	.word	0x00000001
        /*0088*/ 	.byte	0x40, 0x01, 0x00, 0x00, 0x01, 0x00, 0x00, 0x00, 0xa0, 0x61, 0x01, 0x00, 0x01, 0x00, 0x00, 0x00
        /* <DEDUP_REMOVED lines=122> */
        /*0838*/ 	.byte	0x30, 0x70, 0x03, 0x00, 0x01, 0x00, 0x00, 0x00, 0xc0, 0x44, 0x05, 0x00


	//----- nvinfo : EIATTR_MERCURY_ISA_VERSION
	.align		4
.L_23:
        /*0844*/ 	.byte	0x03, 0x5f
        /*0846*/ 	.short	0x0101


	//----- nvinfo : EIATTR_VRC_CTA_INIT_COUNT
	.align		4
        /*0848*/ 	.byte	0x02, 0x4a
	.zero		1
	.zero		1


	//----- nvinfo : EIATTR_EXIT_INSTR_OFFSETS
	.align		4
        /*084c*/ 	.byte	0x04, 0x1c
        /*084e*/ 	.short	(.L_25 - .L_24)


	//   ....[0]....
.L_24:
        /*0850*/ 	.word	0x00000080


	//   ....[1]....
        /*0854*/ 	.word	0x0005afb0


	//----- nvinfo : EIATTR_CBANK_PARAM_SIZE
	.align		4
.L_25:
        /*0858*/ 	.byte	0x03, 0x19
        /*085a*/ 	.short	0x0028


	//----- nvinfo : EIATTR_PARAM_CBANK
	.align		4
        /*085c*/ 	.byte	0x04, 0x0a
        /*085e*/ 	.short	(.L_27 - .L_26)
	.align		4
.L_26:
        /*0860*/ 	.word	index@(.nv.constant0._Z9RF_kernelPfiiiiiS_)
        /*0864*/ 	.short	0x0380
        /*0866*/ 	.short	0x0028


	//----- nvinfo : EIATTR_SW_WAR
	.align		4
.L_27:
        /*0868*/ 	.byte	0x04, 0x36
        /*086a*/ 	.short	(.L_29 - .L_28)
.L_28:
        /*086c*/ 	.word	0x00000008
.L_29:


//--------------------- .nv.callgraph             --------------------------
	.section	.nv.callgraph,"",@"SHT_CUDA_CALLGRAPH"
	.align	4
	.sectionentsize	8
	.align		4
        /*0000*/ 	.word	0x00000000
	.align		4
        /*0004*/ 	.word	0xffffffff
	.align		4
        /*0008*/ 	.word	0x00000000
	.align		4
        /*000c*/ 	.word	0xfffffffe
	.align		4
        /*0010*/ 	.word	0x00000000
	.align		4
        /*0014*/ 	.word	0xfffffffd
	.align		4
        /*0018*/ 	.word	0x00000000
	.align		4
        /*001c*/ 	.word	0xfffffffc


//--------------------- .text._Z9RF_kernelPfiiiiiS_ --------------------------
	.section	.text._Z9RF_kernelPfiiiiiS_,"ax",@progbits
	.align	128
        .global         _Z9RF_kernelPfiiiiiS_
        .type           _Z9RF_kernelPfiiiiiS_,@function
        .size           _Z9RF_kernelPfiiiiiS_,(.L_x_1 - _Z9RF_kernelPfiiiiiS_)
        .other          _Z9RF_kernelPfiiiiiS_,@"STO_CUDA_ENTRY STV_DEFAULT"
_Z9RF_kernelPfiiiiiS_:
.text._Z9RF_kernelPfiiiiiS_:
[----:B------:R-:W0:Y:S01]  /*0000*/  LDC R1, c[0x0][0x37c] ;  /* 0x0000df00ff017b82 */ /* 0x000e220000000800 */
[----:B------:R-:W1:Y:S07]  /*0010*/  S2R R5, SR_TID.X ;  /* 0x0000000000057919 */ /* 0x000e6e0000002100 */
[----:B------:R-:W1:Y:S01]  /*0020*/  S2UR UR77, SR_CTAID.X ;  /* 0x00000000004d79c3 */ /* 0x000e620000002500 */
[----:B------:R-:W2:Y:S01]  /*0030*/  LDCU UR4, c[0x0][0x388] ;  /* 0x00007100ff0477ac */ /* 0x000ea20008000800 */
[----:B0-----:R-:W-:-:S06]  /*0040*/  VIADD R1, R1, 0xfffffe60 ;  /* 0xfffffe6001017836 */ /* 0x001fcc0000000000 */
[----:B------:R-:W1:Y:S02]  /*0050*/  LDC R0, c[0x0][0x360] ;  /* 0x0000d800ff007b82 */ /* 0x000e640000000800 */
[----:B-1----:R-:W-:-:S05]  /*0060*/  IMAD R0, R0, UR77, R5 ;  /* 0x0000004d00007c24 */ /* 0x002fca000f8e0205 */
[----:B--2---:R-:W-:-:S13]  /*0070*/  ISETP.GE.AND P0, PT, R0, UR4, PT ;  /* 0x0000000400007c0c */ /* 0x004fda000bf06270 */
[----:B------:R-:W-:Y:S05]  /*0080*/  @P0 EXIT ;  /* 0x000000000000094d */ /* 0x000fea0003800000 */
[----:B------:R-:W0:Y:S01]  /*0090*/  LDC R0, c[0x0][0x360] ;  /* 0x0000d800ff007b82 */ /* 0x000e220000000800 */
[----:B------:R-:W1:Y:S01]  /*00a0*/  LDCU.64 UR40, c[0x0][0x358] ;  /* 0x00006b00ff2877ac */ /* 0x000e620008000a00 */
[----:B------:R-:W2:Y:S06]  /*00b0*/  LDCU UR28, c[0x0][0x38c] ;  /* 0x00007180ff1c77ac */ /* 0x000eac0008000800 */
[----:B------:R-:W3:Y:S01]  /*00c0*/  LDC.64 R2, c[0x0][0x380] ;  /* 0x0000e000ff027b82 */ /* 0x000ee20000000a00 */
[----:B------:R-:W4:Y:S01]  /*00d0*/  LDCU UR35, c[0x0][0x38c] ;  /* 0x00007180ff2377ac */ /* 0x000f220008000800 */
[----:B------:R-:W5:Y:S01]  /*00e0*/  LDCU UR8, c[0x0][0x38c] ;  /* 0x00007180ff0877ac */ /* 0x000f620008000800 */
[----:B------:R-:W5:Y:S01]  /*00f0*/  LDCU UR31, c[0x0][0x38c] ;  /* 0x00007180ff1f77ac */ /* 0x000f620008000800 */
[----:B------:R-:W5:Y:S01]  /*0100*/  LDCU UR30, c[0x0][0x38c] ;  /* 0x00007180ff1e77ac */ /* 0x000f620008000800 */
[----:B0-----:R-:W-:Y:S01]  /*0110*/  IMAD R4, R0, UR77, R5 ;  /* 0x0000004d00047c24 */ /* 0x001fe2000f8e0205 */
[----:B------:R-:W0:Y:S01]  /*0120*/  LDCU UR12, c[0x0][0x38c] ;  /* 0x00007180ff0c77ac */ /* 0x000e220008000800 */
[----:B------:R-:W0:Y:S03]  /*0130*/  LDCU UR34, c[0x0][0x38c] ;  /* 0x00007180ff2277ac */ /* 0x000e260008000800 */
[----:B------:R0:W-:Y:S01]  /*0140*/  STL [R1+0x58], R4 ;  /* 0x0000580401007387 */ /* 0x0001e20000100800 */
[----:B---3--:R-:W-:Y:S01]  /*0150*/  IMAD.WIDE R2, R4, 0x4, R2 ;  /* 0x0000000404027825 */ /* 0x008fe200078e0202 */
[----:B------:R-:W3:Y:S04]  /*0160*/  LDCU UR29, c[0x0][0x38c] ;  /* 0x00007180ff1d77ac */ /* 0x000ee80008000800 */
[----:B-1----:R1:W3:Y:S01]  /*0170*/  LDG.E R45, desc[UR40][R2.64] ;  /* 0x00000028022d7981 */ /* 0x0022e2000c1e1900 */
[----:B------:R-:W3:Y:S01]  /*0180*/  LDCU UR32, c[0x0][0x38c] ;  /* 0x00007180ff2077ac */ /* 0x000ee20008000800 */
[----:B------:R-:W-:Y:S01]  /*0190*/  IMAD.MOV.U32 R83, RZ, RZ, 0x4 ;  /* 0x00000004ff537424 */ /* 0x000fe200078e00ff */
[----:B------:R-:W3:Y:S01]  /*01a0*/  LDCU UR21, c[0x0][0x38c] ;  /* 0x00007180ff1577ac */ /* 0x000ee20008000800 */
[----:B------:R-:W3:Y:S01]  /*01b0*/  LDCU UR27, c[0x0][0x38c] ;  /* 0x00007180ff1b77ac */ /* 0x000ee20008000800 */
[----:B------:R-:W3:Y:S01]  /*01c0*/  LDCU UR26, c[0x0][0x38c] ;  /* 0x00007180ff1a77ac */ /* 0x000ee20008000800 */
[----:B------:R-:W3:Y:S01]  /*01d0*/  LDCU UR24, c[0x0][0x38c] ;  /* 0x00007180ff1877ac */ /* 0x000ee20008000800 */
[----:B------:R-:W3:Y:S01]  /*01e0*/  LDCU UR25, c[0x0][0x38c] ;  /* 0x00007180ff1977ac */ /* 0x000ee20008000800 */
[----:B------:R-:W3:Y:S01]  /*01f0*/  LDCU UR23, c[0x0][0x38c] ;  /* 0x00007180ff1777ac */ /* 0x000ee20008000800 */
[----:B--2---:R-:W-:Y:S01]  /*0200*/  UIADD3 UR28, UPT, UPT, UR28, 0x229, URZ ;  /* 0x000002291c1c7890 */ /* 0x004fe2000fffe0ff */
[----:B------:R-:W2:Y:S01]  /*0210*/  LDCU UR5, c[0x0][0x38c] ;  /* 0x00007180ff0577ac */ /* 0x000ea20008000800 */
[----:B------:R-:W2:Y:S04]  /*0220*/  LDCU UR7, c[0x0][0x38c] ;  /* 0x00007180ff0777ac */ /* 0x000ea80008000800 */
[----:B------:R-:W-:Y:S01]  /*0230*/  I2FP.F32.S32 R6, UR28 ;  /* 0x0000001c00067c45 */ /* 0x000fe20008201400 */
[----:B----4-:R-:W-:Y:S01]  /*0240*/  UIADD3 UR35, UPT, UPT, UR35, 0x222, URZ ;  /* 0x0000022223237890 */ /* 0x010fe2000fffe0ff */
[----:B------:R-:W4:Y:S01]  /*0250*/  LDCU UR19, c[0x0][0x38c] ;  /* 0x00007180ff1377ac */ /* 0x000f220008000800 */
[----:B------:R-:W4:Y:S04]  /*0260*/  LDCU UR10, c[0x0][0x38c] ;  /* 0x00007180ff0a77ac */ /* 0x000f280008000800 */
[----:B-1----:R-:W-:Y:S01]  /*0270*/  I2FP.F32.S32 R2, UR35 ;  /* 0x0000002300027c45 */ /* 0x002fe20008201400 */
[----:B------:R-:W1:Y:S01]  /*0280*/  LDCU UR22, c[0x0][0x38c] ;  /* 0x00007180ff1677ac */ /* 0x000e620008000800 */
[----:B------:R-:W1:Y:S01]  /*0290*/  LDCU UR72, c[0x0][0x38c] ;  /* 0x00007180ff4877ac */ /* 0x000e620008000800 */
[----:B-----5:R-:W-:-:S02]  /*02a0*/  UIADD3 UR8, UPT, UPT, UR8, 0x22a, URZ ;  /* 0x0000022a08087890 */ /* 0x020fc4000fffe0ff */
[----:B------:R-:W-:Y:S01]  /*02b0*/  UIADD3 UR31, UPT, UPT, UR31, 0x232, URZ ;  /* 0x000002321f1f7890 */ /* 0x000fe2000fffe0ff */
[----:B------:R-:W5:Y:S03]  /*02c0*/  LDCU UR71, c[0x0][0x38c] ;  /* 0x00007180ff4777ac */ /* 0x000f660008000800 */
[----:B------:R-:W-:Y:S01]  /*02d0*/  I2FP.F32.S32 R8, UR8 ;  /* 0x0000000800087c45 */ /* 0x000fe20008201400 */
[----:B------:R-:W-:Y:S01]  /*02e0*/  UIADD3 UR30, UPT, UPT, UR30, 0x221, URZ ;  /* 0x000002211e1e7890 */ /* 0x000fe2000fffe0ff */
[----:B------:R-:W-:Y:S01]  /*02f0*/  I2FP.F32.S32 R14, UR31 ;  /* 0x0000001f000e7c45 */ /* 0x000fe20008201400 */
[----:B------:R-:W5:Y:S01]  /*0300*/  LDCU UR68, c[0x0][0x38c] ;  /* 0x00007180ff4477ac */ /* 0x000f620008000800 */
[----:B------:R-:W5:Y:S03]  /*0310*/  LDCU UR66, c[0x0][0x38c] ;  /* 0x00007180ff4277ac */ /* 0x000f660008000800 */
[----:B------:R-:W-:Y:S01]  /*0320*/  I2FP.F32.S32 R0, UR30 ;  /* 0x0000001e00007c45 */ /* 0x000fe20008201400 */
[----:B0-----:R-:W-:Y:S01]  /*0330*/  UIADD3 UR12, UPT, UPT, UR12, 0x231, URZ ;  /* 0x000002310c0c7890 */ /* 0x001fe2000fffe0ff */
[----:B------:R-:W0:Y:S01]  /*0340*/  LDCU UR74, c[0x0][0x38c] ;  /* 0x00007180ff4a77ac */ /* 0x000e220008000800 */
[----:B------:R-:W-:-:S04]  /*0350*/  UIADD3 UR34, UPT, UPT, UR34, 0x220, URZ ;  /* 0x0000022022227890 */ /* 0x000fc8000fffe0ff */
[----:B------:R-:W-:Y:S01]  /*0360*/  I2FP.F32.S32 R12, UR12 ;  /* 0x0000000c000c7c45 */ /* 0x000fe20008201400 */
[----:B------:R-:W0:Y:S01]  /*0370*/  LDCU UR70, c[0x0][0x38c] ;  /* 0x00007180ff4677ac */ /* 0x000e220008000800 */
[----:B---3--:R-:W-:Y:S01]  /*0380*/  UIADD3 UR29, UPT, UPT, UR29, 0x23a, URZ ;  /* 0x0000023a1d1d7890 */ /* 0x008fe2000fffe0ff */
[----:B------:R-:W-:Y:S01]  /*0390*/  I2FP.F32.S32 R4, UR34 ;  /* 0x0000002200047c45 */ /* 0x000fe20008201400 */
[----:B------:R-:W3:Y:S01]  /*03a0*/  LDCU UR73, c[0x0][0x38c] ;  /* 0x00007180ff4977ac */ /* 0x000ee20008000800 */
[----:B------:R-:W3:Y:S03]  /*03b0*/  LDCU UR16, c[0x0][0x38c] ;  /* 0x00007180ff1077ac */ /* 0x000ee60008000800 */
[----:B------:R-:W-:Y:S01]  /*03c0*/  I2FP.F32.S32 R20, UR29 ;  /* 0x0000001d00147c45 */ /* 0x000fe20008201400 */
[----:B------:R-:W-:Y:S02]  /*03d0*/  UIADD3 UR32, UPT, UPT, UR32, 0x228, URZ ;  /* 0x0000022820207890 */ /* 0x000fe4000fffe0ff */
[----:B------:R-:W-:Y:S01]  /*03e0*/  UIADD3 UR21, UPT, UPT, UR21, 0x230, URZ ;  /* 0x0000023015157890 */ /* 0x000fe2000fffe0ff */
[----:B------:R-:W3:Y:S03]  /*03f0*/  LDCU UR67, c[0x0][0x38c] ;  /* 0x00007180ff4377ac */ /* 0x000ee60008000800 */
[----:B------:R-:W-:Y:S01]  /*0400*/  I2FP.F32.S32 R10, UR32 ;  /* 0x00000020000a7c45 */ /* 0x000fe20008201400 */
[----:B------:R-:W3:Y:S01]  /*0410*/  LDCU UR65, c[0x0][0x38c] ;  /* 0x00007180ff4177ac */ /* 0x000ee20008000800 */
[----:B------:R-:W-:Y:S01]  /*0420*/  I2FP.F32.S32 R16, UR21 ;  /* 0x0000001500107c45 */ /* 0x000fe20008201400 */
[----:B------:R-:W-:-:S02]  /*0430*/  UIADD3 UR27, UPT, UPT, UR27, 0x242, URZ ;  /* 0x000002421b1b7890 */ /* 0x000fc4000fffe0ff */
[----:B------:R-:W-:Y:S01]  /*0440*/  UIADD3 UR26, UPT, UPT, UR26, 0x24a, URZ ;  /* 0x0000024a1a1a7890 */ /* 0x000fe2000fffe0ff */
[----:B------:R-:W3:Y:S03]  /*0450*/  LDCU UR20, c[0x0][0x38c] ;  /* 0x00007180ff1477ac */ /* 0x000ee60008000800 */
[----:B------:R-:W-:Y:S01]  /*0460*/  I2FP.F32.S32 R26, UR27 ;  /* 0x0000001b001a7c45 */ /* 0x000fe20008201400 */
[----:B------:R-:W-:Y:S01]  /*0470*/  UIADD3 UR24, UPT, UPT, UR24, 0x239, URZ ;  /* 0x0000023918187890 */ /* 0x000fe2000fffe0ff */
[----:B------:R-:W-:Y:S01]  /*0480*/  I2FP.F32.S32 R32, UR26 ;  /* 0x0000001a00207c45 */ /* 0x000fe20008201400 */
[----:B------:R-:W3:Y:S01]  /*0490*/  LDCU UR62, c[0x0][0x38c] ;  /* 0x00007180ff3e77ac */ /* 0x000ee20008000800 */
[----:B------:R-:W3:Y:S03]  /*04a0*/  LDCU UR59, c[0x0][0x38c] ;  /* 0x00007180ff3b77ac */ /* 0x000ee60008000800 */
[----:B------:R-:W-:Y:S01]  /*04b0*/  I2FP.F32.S32 R18, UR24 ;  /* 0x0000001800127c45 */ /* 0x000fe20008201400 */
[----:B------:R-:W-:-:S02]  /*04c0*/  UIADD3 UR25, UPT, UPT, UR25, 0x241, URZ ;  /* 0x0000024119197890 */ /* 0x000fc4000fffe0ff */
[----:B------:R-:W-:Y:S01]  /*04d0*/  UIADD3 UR23, UPT, UPT, UR23, 0x249, URZ ;  /* 0x0000024917177890 */ /* 0x000fe2000fffe0ff */
[----:B------:R-:W3:Y:S03]  /*04e0*/  LDCU UR69, c[0x0][0x38c] ;  /* 0x00007180ff4577ac */ /* 0x000ee60008000800 */
[----:B------:R-:W-:Y:S01]  /*04f0*/  I2FP.F32.S32 R24, UR25 ;  /* 0x0000001900187c45 */ /* 0x000fe20008201400 */
[----:B--2---:R-:W-:Y:S01]  /*0500*/  UIADD3 UR5, UPT, UPT, UR5, 0x238, URZ ;  /* 0x0000023805057890 */ /* 0x004fe2000fffe0ff */
[----:B------:R-:W-:Y:S01]  /*0510*/  I2FP.F32.S32 R30, UR23 ;  /* 0x00000017001e7c45 */ /* 0x000fe20008201400 */
[----:B------:R-:W2:Y:S01]  /*0520*/  LDCU UR63, c[0x0][0x38c] ;  /* 0x00007180ff3f77ac */ /* 0x000ea20008000800 */
[----:B------:R-:W-:-:S03]  /*0530*/  UIADD3 UR7, UPT, UPT, UR7, 0x252, URZ ;  /* 0x0000025207077890 */ /* 0x000fc6000fffe0ff */
[----:B------:R-:W-:Y:S01]  /*0540*/  I2FP.F32.S32 R22, UR5 ;  /* 0x0000000500167c45 */ /* 0x000fe20008201400 */
[----:B------:R-:W2:Y:S01]  /*0550*/  LDCU UR9, c[0x0][0x38c] ;  /* 0x00007180ff0977ac */ /* 0x000ea20008000800 */
[----:B------:R-:W2:Y:S01]  /*0560*/  LDCU UR64, c[0x0][0x38c] ;  /* 0x00007180ff4077ac */ /* 0x000ea20008000800 */
[----:B------:R-:W-:Y:S01]  /*0570*/  I2FP.F32.S32 R38, UR7 ;  /* 0x0000000700267c45 */ /* 0x000fe20008201400 */
[----:B----4-:R-:W-:Y:S02]  /*0580*/  UIADD3 UR19, UPT, UPT, UR19, 0x240, URZ ;  /* 0x0000024013137890 */ /* 0x010fe4000fffe0ff */
[----:B------:R-:W-:Y:S01]  /*0590*/  UIADD3 UR10, UPT, UPT, UR10, 0x248, URZ ;  /* 0x000002480a0a7890 */ /* 0x000fe2000fffe0ff */
[----:B------:R-:W4:Y:S03]  /*05a0*/  LDCU UR61, c[0x0][0x38c] ;  /* 0x00007180ff3d77ac */ /* 0x000f260008000800 */
[----:B------:R-:W-:Y:S01]  /*05b0*/  I2FP.F32.S32 R28, UR19 ;  /* 0x00000013001c7c45 */ /* 0x000fe20008201400 */
[----:B------:R-:W4:Y:S01]  /*05c0*/  LDCU UR58, c[0x0][0x38c] ;  /* 0x00007180ff3a77ac */ /* 0x000f220008000800 */
[----:B------:R-:W-:Y:S01]  /*05d0*/  I2FP.F32.S32 R34, UR10 ;  /* 0x0000000a00227c45 */ /* 0x000fe20008201400 */
[----:B-1----:R-:W-:-:S02]  /*05e0*/  UIADD3 UR22, UPT, UPT, UR22, 0x25a, URZ ;  /* 0x0000025a16167890 */ /* 0x002fc4000fffe0ff */
[----:B------:R-:W-:Y:S01]  /*05f0*/  UIADD3 UR72, UPT, UPT, UR72, 0x262, URZ ;  /* 0x0000026248487890 */ /* 0x000fe2000fffe0ff */
[----:B------:R-:W1:Y:S03]  /*0600*/  LDCU UR57, c[0x0][0x38c] ;  /* 0x00007180ff3977ac */ /* 0x000e660008000800 */
[----:B------:R-:W-:Y:S01]  /*0610*/  I2FP.F32.S32 R44, UR22 ;  /* 0x00000016002c7c45 */ /* 0x000fe20008201400 */
[----:B-----5:R-:W-:Y:S01]  /*0620*/  UIADD3 UR71, UPT, UPT, UR71, 0x251, URZ ;  /* 0x0000025147477890 */ /* 0x020fe2000fffe0ff */
[----:B------:R-:W-:Y:S01]  /*0630*/  I2FP.F32.S32 R50, UR72 ;  /* 0x0000004800327c45 */ /* 0x000fe20008201400 */
[----:B------:R-:W5:Y:S01]  /*0640*/  LDCU UR18, c[0x0][0x38c] ;  /* 0x00007180ff1277ac */ /* 0x000f620008000800 */
[----:B------:R-:W5:Y:S03]  /*0650*/  LDCU UR53, c[0x0][0x38c] ;  /* 0x00007180ff3577ac */ /* 0x000f660008000800 */
[----:B------:R-:W-:Y:S01]  /*0660*/  I2FP.F32.S32 R36, UR71 ;  /* 0x0000004700247c45 */ /* 0x000fe20008201400 */
[----:B------:R-:W-:-:S02]  /*0670*/  UIADD3 UR68, UPT, UPT, UR68, 0x259, URZ ;  /* 0x0000025944447890 */ /* 0x000fc4000fffe0ff */
[----:B------:R-:W-:Y:S01]  /*0680*/  UIADD3 UR66, UPT, UPT, UR66, 0x261, URZ ;  /* 0x0000026142427890 */ /* 0x000fe2000fffe0ff */
[----:B------:R-:W5:Y:S03]  /*0690*/  LDCU UR13, c[0x0][0x38c] ;  /* 0x00007180ff0d77ac */ /* 0x000f660008000800 */
[----:B------:R-:W-:Y:S01]  /*06a0*/  I2FP.F32.S32 R42, UR68 ;  /* 0x00000044002a7c45 */ /* 0x000fe20008201400 */
[----:B0-----:R-:W-:Y:S01]  /*06b0*/  UIADD3 UR74, UPT, UPT, UR74, 0x250, URZ ;  /* 0x000002504a4a7890 */ /* 0x001fe2000fffe0ff */
[----:B------:R-:W-:Y:S01]  /*06c0*/  I2FP.F32.S32 R48, UR66 ;  /* 0x0000004200307c45 */ /* 0x000fe20008201400 */
[----:B------:R-:W0:Y:S01]  /*06d0*/  LDCU UR75, c[0x0][0x38c] ;  /* 0x00007180ff4b77ac */ /* 0x000e220008000800 */
[----:B------:R-:W-:-:S03]  /*06e0*/  UIADD3 UR70, UPT, UPT, UR70, 0x26a, URZ ;  /* 0x0000026a46467890 */ /* 0x000fc6000fffe0ff */
[----:B------:R-:W-:Y:S01]  /*06f0*/  I2FP.F32.S32 R40, UR74 ;  /* 0x0000004a00287c45 */ /* 0x000fe20008201400 */
[----:B------:R-:W0:Y:S01]  /*0700*/  LDCU UR60, c[0x0][0x38c] ;  /* 0x00007180ff3c77ac */ /* 0x000e220008000800 */
[----:B------:R-:W0:Y:S01]  /*0710*/  LDCU UR76, c[0x0][0x38c] ;  /* 0x00007180ff4c77ac */ /* 0x000e220008000800 */
[----:B------:R-:W-:Y:S01]  /*0720*/  I2FP.F32.S32 R56, UR70 ;  /* 0x0000004600387c45 */ /* 0x000fe20008201400 */
[----:B---3--:R-:W-:Y:S02]  /*0730*/  UIADD3 UR73, UPT, UPT, UR73, 0x258, URZ ;  /* 0x0000025849497890 */ /* 0x008fe4000fffe0ff */
        /* <DEDUP_REMOVED lines=21> */
[----:B--2---:R-:W-:-:S03]  /*0890*/  UIADD3 UR63, UPT, UPT, UR63, 0x282, URZ ;  /* 0x000002823f3f7890 */ /* 0x004fc6000fffe0ff */
[----:B------:R-:W-:Y:S01]  /*08a0*/  I2FP.F32.S32 R58, UR69 ;  /* 0x00000045003a7c45 */ /* 0x000fe20008201400 */
[----:B------:R-:W2:Y:S01]  /*08b0*/  LDCU UR51, c[0x0][0x38c] ;  /* 0x00007180ff3377ac */ /* 0x000ea20008000800 */
[----:B------:R-:W2:Y:S01]  /*08c0*/  LDCU UR48, c[0x0][0x38c] ;  /* 0x00007180ff3077ac */ /* 0x000ea20008000800 */
[----:B------:R-:W-:Y:S01]  /*08d0*/  I2FP.F32.S32 R74, UR63 ;  /* 0x0000003f004a7c45 */ /* 0x000fe20008201400 */
[----:B------:R-:W2:Y:S01]  /*08e0*/  LDCU UR17, c[0x0][0x38c] ;  /* 0x00007180ff1177ac */ /* 0x000ea20008000800 */
[----:B------:R-:W-:Y:S02]  /*08f0*/  UIADD3 UR9, UPT, UPT, UR9, 0x270, URZ ;  /* 0x0000027009097890 */ /* 0x000fe4000fffe0ff */
[----:B------:R-:W-:Y:S01]  /*0900*/  UIADD3 UR64, UPT, UPT, UR64, 0x278, URZ ;  /* 0x0000027840407890 */ /* 0x000fe2000fffe0ff */
[----:B------:R-:W2:Y:S03]  /*0910*/  LDCU UR47, c[0x0][0x38c] ;  /* 0x00007180ff2f77ac */ /* 0x000ea60008000800 */
[----:B------:R-:W-:Y:S01]  /*0920*/  I2FP.F32.S32 R64, UR9 ;  /* 0x0000000900407c45 */ /* 0x000fe20008201400 */
[----:B------:R-:W2:Y:S01]  /*0930*/  LDCU UR45, c[0x0][0x38c] ;  /* 0x00007180ff2d77ac */ /* 0x000ea20008000800 */
[----:B------:R-:W-:Y:S01]  /*0940*/  I2FP.F32.S32 R70, UR64 ;  /* 0x0000004000467c45 */ /* 0x000fe20008201400 */
[----:B----4-:R-:W-:-:S02]  /*0950*/  UIADD3 UR61, UPT, UPT, UR61, 0x28a, URZ ;  /* 0x0000028a3d3d7890 */ /* 0x010fc4000fffe0ff */
[----:B------:R-:W-:Y:S02]  /*0960*/  UIADD3 UR58, UPT, UPT, UR58, 0x292, URZ ;  /* 0x000002923a3a7890 */ /* 0x000fe4000fffe0ff */
[----:B-1----:R-:W-:Y:S01]  /*0970*/  UIADD3 UR57, UPT, UPT, UR57, 0x281, URZ ;  /* 0x0000028139397890 */ /* 0x002fe2000fffe0ff */
[----:B------:R-:W1:Y:S01]  /*0980*/  LDCU UR44, c[0x0][0x38c] ;  /* 0x00007180ff2c77ac */ /* 0x000e620008000800 */
[----:B------:R-:W-:Y:S02]  /*0990*/  I2FP.F32.S32 R80, UR61 ;  /* 0x0000003d00507c45 */ /* 0x000fe40008201400 */
[----:B------:R-:W-:Y:S01]  /*09a0*/  I2FP.F32.S32 R88, UR58 ;  /* 0x0000003a00587c45 */ /* 0x000fe20008201400 */
[----:B------:R-:W4:Y:S01]  /*09b0*/  LDCU UR4, c[0x0][0x38c] ;  /* 0x00007180ff0477ac */ /* 0x000f220008000800 */
[----:B------:R-:W-:Y:S01]  /*09c0*/  I2FP.F32.S32 R72, UR57 ;  /* 0x0000003900487c45 */ /* 0x000fe20008201400 */
[----:B------:R-:W4:Y:S01]  /*09d0*/  LDCU UR46, c[0x0][0x38c] ;  /* 0x00007180ff2e77ac */ /* 0x000f220008000800 */
[----:B------:R-:W4:Y:S01]  /*09e0*/  LDCU UR6, c[0x0][0x38c] ;  /* 0x00007180ff0677ac */ /* 0x000f220008000800 */
[----:B-----5:R-:W-:-:S02]  /*09f0*/  UIADD3 UR18, UPT, UPT, UR18, 0x289, URZ ;  /* 0x0000028912127890 */ /* 0x020fc4000fffe0ff */
[----:B------:R-:W-:Y:S01]  /*0a00*/  UIADD3 UR53, UPT, UPT, UR53, 0x291, URZ ;  /* 0x0000029135357890 */ /* 0x000fe2000fffe0ff */
[C---:B------:R-:W-:Y:S01]  /*0a10*/  FSETP.GT.AND P3, PT, R45.reuse, R6, PT ;  /* 0x000000062d00720b */ /* 0x040fe20003f64000 */
[----:B------:R-:W-:Y:S01]  /*0a20*/  IMAD.MOV.U32 R6, RZ, RZ, 0x3 ;  /* 0x00000003ff067424 */ /* 0x000fe200078e00ff */
[C---:B------:R-:W-:Y:S01]  /*0a30*/  FSETP.GT.AND P5, PT, R45.reuse, R2, PT ;  /* 0x000000022d00720b */ /* 0x040fe20003fa4000 */
[----:B------:R-:W-:Y:S01]  /*0a40*/  UIADD3 UR13, UPT, UPT, UR13, 0x280, URZ ;  /* 0x000002800d0d7890 */ /* 0x000fe2000fffe0ff */
[C---:B------:R-:W-:Y:S01]  /*0a50*/  FSETP.GT.AND P1, PT, R45.reuse, R8, PT ;  /* 0x000000082d00720b */ /* 0x040fe20003f24000 */
[----:B0-----:R-:W-:Y:S01]  /*0a60*/  UIADD3 UR75, UPT, UPT, UR75, 0x29a, URZ ;  /* 0x0000029a4b4b7890 */ /* 0x001fe2000fffe0ff */
[C---:B------:R-:W-:Y:S01]  /*0a70*/  FSETP.GT.AND P6, PT, R45.reuse, R14, PT ;  /* 0x0000000e2d00720b */ /* 0x040fe20003fc4000 */
[----:B------:R-:W0:Y:S01]  /*0a80*/  LDCU UR42, c[0x0][0x38c] ;  /* 0x00007180ff2a77ac */ /* 0x000e220008000800 */
[C---:B------:R-:W-:Y:S02]  /*0a90*/  FSETP.GT.AND P4, PT, R45.reuse, R0, PT ;  /* 0x000000002d00720b */ /* 0x040fe40003f84000 */
[----:B------:R-:W-:Y:S01]  /*0aa0*/  SEL R86, R6, 0x2, P5 ;  /* 0x0000000206567807 */ /* 0x000fe20002800000 */
[----:B------:R-:W5:Y:S01]  /*0ab0*/  LDCU UR39, c[0x0][0x38c] ;  /* 0x00007180ff2777ac */ /* 0x000f620008000800 */
[----:B------:R-:W-:-:S02]  /*0ac0*/  FSETP.GT.AND P0, PT, R45, R12, PT ;  /* 0x0000000c2d00720b */ /* 0x000fc40003f04000 */
[C---:B------:R-:W-:Y:S01]  /*0ad0*/  SEL R124, R6.reuse, 0x2, P1 ;  /* 0x00000002067c7807 */ /* 0x040fe20000800000 */
[----:B------:R-:W5:Y:S01]  /*0ae0*/  LDCU UR37, c[0x0][0x38c] ;  /* 0x00007180ff2577ac */ /* 0x000f620008000800 */
[----:B------:R-:W-:Y:S02]  /*0af0*/  SEL R126, R6, 0x2, P6 ;  /* 0x00000002067e7807 */ /* 0x000fe40003000000 */
[C---:B------:R-:W-:Y:S01]  /*0b00*/  FSETP.GT.AND P5, PT, R45.reuse, R4, !P4 ;  /* 0x000000042d00720b */ /* 0x040fe200067a4000 */
[----:B------:R-:W5:Y:S01]  /*0b10*/  LDCU UR43, c[0x0][0x38c] ;  /* 0x00007180ff2b77ac */ /* 0x000f620008000800 */
[----:B------:R-:W-:Y:S02]  /*0b20*/  SEL R86, R86, RZ, P4 ;  /* 0x000000ff56567207 */ /* 0x000fe40002000000 */
[C---:B------:R-:W-:Y:S01]  /*0b30*/  FSETP.GT.AND P4, PT, R45.reuse, R20, PT ;  /* 0x000000142d00720b */ /* 0x040fe20003f84000 */
[----:B------:R-:W-:Y:S01]  /*0b40*/  UIADD3 UR60, UPT, UPT, UR60, 0x288, URZ ;  /* 0x000002883c3c7890 */ /* 0x000fe2000fffe0ff */
[C---:B------:R-:W-:Y:S01]  /*0b50*/  FSETP.GT.AND P1, PT, R45.reuse, R10, !P3 ;  /* 0x0000000a2d00720b */ /* 0x040fe20005f24000 */
[----:B------:R-:W-:Y:S01]  /*0b60*/  UIADD3 UR76, UPT, UPT, UR76, 0x290, URZ ;  /* 0x000002904c4c7890 */ /* 0x000fe2000fffe0ff */
[----:B------:R-:W-:Y:S01]  /*0b70*/  SEL R124, R124, RZ, P3 ;  /* 0x000000ff7c7c7207 */ /* 0x000fe20001800000 */
[----:B------:R-:W5:Y:S01]  /*0b80*/  LDCU UR38, c[0x0][0x38c] ;  /* 0x00007180ff2677ac */ /* 0x000f620008000800 */
[----:B------:R-:W-:-:S02]  /*0b90*/  FSETP.GT.AND P6, PT, R45, R16, !P0 ;  /* 0x000000102d00720b */ /* 0x000fc400047c4000 */
[----:B------:R-:W-:Y:S01]  /*0ba0*/  SEL R126, R126, RZ, P0 ;  /* 0x000000ff7e7e7207 */ /* 0x000fe20000000000 */
[----:B------:R-:W5:Y:S01]  /*0bb0*/  LDCU UR36, c[0x0][0x38c] ;  /* 0x00007180ff2477ac */ /* 0x000f620008000800 */
[C---:B------:R-:W-:Y:S02]  /*0bc0*/  FSETP.GT.AND P3, PT, R45.reuse, R26, PT ;  /* 0x0000001a2d00720b */ /* 0x040fe40003f64000 */
[C---:B------:R-:W-:Y:S01]  /*0bd0*/  FSETP.GT.AND P0, PT, R45.reuse, R32, PT ;  /* 0x000000202d00720b */ /* 0x040fe20003f04000 */
[----:B---3--:R-:W-:Y:S01]  /*0be0*/  UIADD3 UR54, UPT, UPT, UR54, 0x2a2, URZ ;  /* 0x000002a236367890 */ /* 0x008fe2000fffe0ff */
[----:B------:R-:W-:Y:S01]  /*0bf0*/  FSETP.GT.AND P2, PT, R45, R18, PT ;  /* 0x000000122d00720b */ /* 0x000fe20003f44000 */
[----:B------:R-:W-:Y:S01]  /*0c00*/  UIADD3 UR52, UPT, UPT, UR52, 0x2aa, URZ ;  /* 0x000002aa34347890 */ /* 0x000fe2000fffe0ff */
[----:B------:R-:W-:Y:S01]  /*0c10*/  SEL R128, R6, 0x2, P4 ;  /* 0x0000000206807807 */ /* 0x000fe20002000000 */
[----:B------:R-:W-:Y:S01]  /*0c20*/  UIADD3 UR56, UPT, UPT, UR56, 0x299, URZ ;  /* 0x0000029938387890 */ /* 0x000fe2000fffe0ff */
[----:B------:R-:W-:Y:S01]  /*0c30*/  SEL R125, RZ, 0x1, !P5 ;  /* 0x00000001ff7d7807 */ /* 0x000fe20006800000 */
[----:B------:R-:W3:Y:S01]  /*0c40*/  LDCU UR15, c[0x0][0x38c] ;  /* 0x00007180ff0f77ac */ /* 0x000ee20008000800 */
[----:B------:R-:W-:-:S02]  /*0c50*/  SEL R127, RZ, 0x1, !P1 ;  /* 0x00000001ff7f7807 */ /* 0x000fc40004800000 */
[C---:B------:R-:W-:Y:S01]  /*0c60*/  FSETP.GT.AND P5, PT, R45.reuse, R24, PT ;  /* 0x000000182d00720b */ /* 0x040fe20003fa4000 */
[----:B------:R-:W3:Y:S01]  /*0c70*/  LDCU UR14, c[0x0][0x38c] ;  /* 0x00007180ff0e77ac */ /* 0x000ee20008000800 */
[C---:B------:R-:W-:Y:S01]  /*0c80*/  FSETP.GT.AND P1, PT, R45.reuse, R30, PT ;  /* 0x0000001e2d00720b */ /* 0x040fe20003f24000 */
[----:B------:R-:W-:Y:S01]  /*0c90*/  IMAD.IADD R125, R86, 0x1, R125 ;  /* 0x00000001567d7824 */ /* 0x000fe200078e027d */
[C---:B------:R-:W-:Y:S01]  /*0ca0*/  SEL R130, R6.reuse, 0x2, P3 ;  /* 0x0000000206827807 */ /* 0x040fe20001800000 */
[----:B------:R-:W3:Y:S01]  /*0cb0*/  LDCU UR34, c[0x0][0x38c] ;  /* 0x00007180ff2277ac */ /* 0x000ee20008000800 */
[----:B------:R-:W-:Y:S01]  /*0cc0*/  SEL R132, R6, 0x2, P0 ;  /* 0x0000000206847807 */ /* 0x000fe20000000000 */
[----:B------:R-:W-:Y:S01]  /*0cd0*/  IMAD.IADD R124, R124, 0x1, R127 ;  /* 0x000000017c7c7824 */ /* 0x000fe200078e027f */
[C---:B------:R-:W-:Y:S01]  /*0ce0*/  FSETP.GT.AND P4, PT, R45.reuse, R22, !P2 ;  /* 0x000000162d00720b */ /* 0x040fe20005784000 */
[----:B------:R-:W-:Y:S01]  /*0cf0*/  UIADD3 UR55, UPT, UPT, UR55, 0x2a1, URZ ;  /* 0x000002a137377890 */ /* 0x000fe2000fffe0ff */
[----:B------:R-:W-:Y:S01]  /*0d00*/  SEL R128, R128, RZ, P2 ;  /* 0x000000ff80807207 */ /* 0x000fe20001000000 */
[----:B------:R-:W-:Y:S01]  /*0d10*/  UIADD3 UR11, UPT, UPT, UR11, 0x2a9, URZ ;  /* 0x000002a90b0b7890 */ /* 0x000fe2000fffe0ff */
[C---:B------:R-:W-:Y:S01]  /*0d20*/  FSETP.GT.AND P2, PT, R45.reuse, R38, PT ;  /* 0x000000262d00720b */ /* 0x040fe20003f44000 */
[----:B------:R-:W3:Y:S01]  /*0d30*/  LDCU UR35, c[0x0][0x38c] ;  /* 0x00007180ff2377ac */ /* 0x000ee20008000800 */
[----:B------:R-:W-:-:S02]  /*0d40*/  FSETP.GT.AND P3, PT, R45, R28, !P5 ;  /* 0x0000001c2d00720b */ /* 0x000fc40006f64000 */
[----:B------:R-:W-:Y:S01]  /*0d50*/  SEL R130, R130, RZ, P5 ;  /* 0x000000ff82827207 */ /* 0x000fe20002800000 */
[----:B------:R-:W-:Y:S01]  /*0d60*/  UIADD3 UR50, UPT, UPT, UR50, 0x298, URZ ;  /* 0x0000029832327890 */ /* 0x000fe2000fffe0ff */
[C---:B------:R-:W-:Y:S01]  /*0d70*/  FSETP.GT.AND P0, PT, R45.reuse, R34, !P1 ;  /* 0x000000222d00720b */ /* 0x040fe20004f04000 */
[----:B------:R-:W-:Y:S01]  /*0d80*/  UIADD3 UR49, UPT, UPT, UR49, 0x2b2, URZ ;  /* 0x000002b231317890 */ /* 0x000fe2000fffe0ff */
[----:B------:R-:W-:Y:S01]  /*0d90*/  SEL R132, R132, RZ, P1 ;  /* 0x000000ff84847207 */ /* 0x000fe20000800000 */
[----:B--2---:R-:W-:Y:S01]  /*0da0*/  UIADD3 UR51, UPT, UPT, UR51, 0x2b1, URZ ;  /* 0x000002b133337890 */ /* 0x004fe2000fffe0ff */
[----:B------:R-:W-:Y:S01]  /*0db0*/  SEL R129, RZ, 0x1, !P6 ;  /* 0x00000001ff817807 */ /* 0x000fe20007000000 */
[----:B------:R-:W2:Y:S01]  /*0dc0*/  LDCU UR33, c[0x0][0x38c] ;  /* 0x00007180ff2177ac */ /* 0x000ea20008000800 */
[C---:B------:R-:W-:Y:S02]  /*0dd0*/  FSETP.GT.AND P5, PT, R45.reuse, R44, PT ;  /* 0x0000002c2d00720b */ /* 0x040fe40003fa4000 */
[C---:B------:R-:W-:Y:S01]  /*0de0*/  FSETP.GT.AND P1, PT, R45.reuse, R50, PT ;  /* 0x000000322d00720b */ /* 0x040fe20003f24000 */
[----:B------:R-:W2:Y:S01]  /*0df0*/  LDCU UR30, c[0x0][0x38c] ;  /* 0x00007180ff1e77ac */ /* 0x000ea20008000800 */
[C---:B------:R-:W-:Y:S01]  /*0e00*/  FSETP.GT.AND P6, PT, R45.reuse, R36, PT ;  /* 0x000000242d00720b */ /* 0x040fe20003fc4000 */
[----:B------:R-:W-:Y:S01]  /*0e10*/  IMAD.IADD R126, R126, 0x1, R129 ;  /* 0x000000017e7e7824 */ /* 0x000fe200078e0281 */
[----:B------:R-:W-:Y:S01]  /*0e20*/  SEL R134, R6, 0x2, P2 ;  /* 0x0000000206867807 */ /* 0x000fe20001000000 */
[----:B------:R-:W-:Y:S01]  /*0e30*/  UIADD3 UR48, UPT, UPT, UR48, 0x2a0, URZ ;  /* 0x000002a030307890 */ /* 0x000fe2000fffe0ff */
[----:B------:R-:W-:Y:S01]  /*0e40*/  SEL R131, RZ, 0x1, !P4 ;  /* 0x00000001ff837807 */ /* 0x000fe20006000000 */
[----:B------:R-:W-:Y:S01]  /*0e50*/  UIADD3 UR17, UPT, UPT, UR17, 0x2a8, URZ ;  /* 0x000002a811117890 */ /* 0x000fe2000fffe0ff */
[----:B------:R-:W-:Y:S01]  /*0e60*/  SEL R133, RZ, 0x1, !P3 ;  /* 0x00000001ff857807 */ /* 0x000fe20005800000 */
[----:B------:R-:W2:Y:S01]  /*0e70*/  LDCU UR28, c[0x0][0x38c] ;  /* 0x00007180ff1c77ac */ /* 0x000ea20008000800 */
[C---:B------:R-:W-:Y:S01]  /*0e80*/  FSETP.GT.AND P4, PT, R45.reuse, R42, PT ;  /* 0x0000002a2d00720b */ /* 0x040fe20003f84000 */
[----:B------:R-:W-:Y:S01]  /*0e90*/  IMAD.IADD R128, R128, 0x1, R131 ;  /* 0x0000000180807824 */ /* 0x000fe200078e0283 */
[C---:B------:R-:W-:Y:S01]  /*0ea0*/  FSETP.GT.AND P3, PT, R45.reuse, R48, PT ;  /* 0x000000302d00720b */ /* 0x040fe20003f64000 */
[----:B------:R-:W2:Y:S01]  /*0eb0*/  LDCU UR32, c[0x0][0x38c] ;  /* 0x00007180ff2077ac */ /* 0x000ea20008000800 */
[----:B------:R-:W-:Y:S01]  /*0ec0*/  SEL R136, R6, 0x2, P5 ;  /* 0x0000000206887807 */ /* 0x000fe20002800000 */
[----:B------:R-:W-:Y:S01]  /*0ed0*/  IMAD.IADD R130, R130, 0x1, R133 ;  /* 0x0000000182827824 */ /* 0x000fe200078e0285 */
[----:B------:R-:W-:Y:S01]  /*0ee0*/  SEL R138, R6, 0x2, P1 ;  /* 0x00000002068a7807 */ /* 0x000fe20000800000 */
[----:B------:R-:W2:Y:S01]  /*0ef0*/  LDCU UR21, c[0x0][0x38c] ;  /* 0x00007180ff1577ac */ /* 0x000ea20008000800 */
[----:B------:R-:W-:-:S02]  /*0f00*/  FSETP.GT.AND P2, PT, R45, R40, !P6 ;  /* 0x000000282d00720b */ /* 0x000fc40007744000 */
[----:B------:R-:W-:Y:S01]  /*0f10*/  SEL R134, R134, RZ, P6 ;  /* 0x000000ff86867207 */ /* 0x000fe20003000000 */
[----:B------:R-:W-:Y:S01]  /*0f20*/  UIADD3 UR47, UPT, UPT, UR47, 0x2ba, URZ ;  /* 0x000002ba2f2f7890 */ /* 0x000fe2000fffe0ff */
[C---:B------:R-:W-:Y:S01]  /*0f30*/  FSETP.GT.AND P6, PT, R45.reuse, R56, PT ;  /* 0x000000382d00720b */ /* 0x040fe20003fc4000 */
[----:B------:R-:W-:Y:S01]  /*0f40*/  UIADD3 UR45, UPT, UPT, UR45, 0x2c2, URZ ;  /* 0x000002c22d2d7890 */ /* 0x000fe2000fffe0ff */
[C---:B------:R-:W-:Y:S01]  /*0f50*/  FSETP.GT.AND P5, PT, R45.reuse, R46, !P4 ;  /* 0x0000002e2d00720b */ /* 0x040fe200067a4000 */
[----:B------:R-:W2:Y:S01]  /*0f60*/  LDCU UR8, c[0x0][0x38c] ;  /* 0x00007180ff0877ac */ /* 0x000ea20008000800 */
[----:B------:R-:W-:Y:S02]  /*0f70*/  SEL R136, R136, RZ, P4 ;  /* 0x000000ff88887207 */ /* 0x000fe40002000000 */
[C---:B------:R-:W-:Y:S01]  /*0f80*/  FSETP.GT.AND P1, PT, R45.reuse, R52, !P3 ;  /* 0x000000342d00720b */ /* 0x040fe20005f24000 */
[----:B-1----:R-:W-:Y:S01]  /*0f90*/  UIADD3 UR44, UPT, UPT, UR44, 0x2b0, URZ ;  /* 0x000002b02c2c7890 */ /* 0x002fe2000fffe0ff */
[----:B------:R-:W-:Y:S01]  /*0fa0*/  SEL R138, R138, RZ, P3 ;  /* 0x000000ff8a8a7207 */ /* 0x000fe20001800000 */
[----:B----4-:R-:W-:Y:S01]  /*0fb0*/  UIADD3 UR4, UPT, UPT, UR4, 0x2b9, URZ ;  /* 0x000002b904047890 */ /* 0x010fe2000fffe0ff */
[----:B------:R-:W-:Y:S01]  /*0fc0*/  SEL R135, RZ, 0x1, !P0 ;  /* 0x00000001ff877807 */ /* 0x000fe20004000000 */
[----:B------:R-:W-:Y:S01]  /*0fd0*/  UIADD3 UR46, UPT, UPT, UR46, 0x2c1, URZ ;  /* 0x000002c12e2e7890 */ /* 0x000fe2000fffe0ff */
[C---:B------:R-:W-:Y:S01]  /*0fe0*/  FSETP.GT.AND P4, PT, R45.reuse, R62, PT ;  /* 0x0000003e2d00720b */ /* 0x040fe20003f84000 */
[----:B------:R-:W-:Y:S01]  /*0ff0*/  UIADD3 UR6, UPT, UPT, UR6, 0x2ca, URZ ;  /* 0x000002ca06067890 */ /* 0x000fe2000fffe0ff */
[C---:B------:R-:W-:Y:S01]  /*1000*/  FSETP.GT.AND P3, PT, R45.reuse, R68, PT ;  /* 0x000000442d00720b */ /* 0x040fe20003f64000 */
[----:B------:R-:W1:Y:S01]  /*1010*/  LDCU UR12, c[0x0][0x38c] ;  /* 0x00007180ff0c77ac */ /* 0x000e620008000800 */
[----:B------:R-:W-:Y:S01]  /*1020*/  FSETP.GT.AND P0, PT, R45, R54, PT ;  /* 0x000000362d00720b */ /* 0x000fe20003f04000 */
[----:B------:R-:W-:Y:S01]  /*1030*/  IMAD.IADD R132, R132, 0x1, R135 ;  /* 0x0000000184847824 */ /* 0x000fe200078e0287 */
[----:B------:R-:W-:Y:S01]  /*1040*/  SEL R140, R6, 0x2, P6 ;  /* 0x00000002068c7807 */ /* 0x000fe20003000000 */
[----:B------:R-:W4:Y:S01]  /*1050*/  LDCU UR27, c[0x0][0x38c] ;  /* 0x00007180ff1b77ac */ /* 0x000f220008000800 */
[----:B------:R-:W-:-:S02]  /*1060*/  SEL R137, RZ, 0x1, !P2 ;  /* 0x00000001ff897807 */ /* 0x000fc40005000000 */
[----:B------:R-:W-:Y:S01]  /*1070*/  SEL R139, RZ, 0x1, !P5 ;  /* 0x00000001ff8b7807 */ /* 0x000fe20006800000 */
[----:B0-----:R-:W-:Y:S01]  /*1080*/  UIADD3 UR42, UPT, UPT, UR42, 0x2d1, URZ ;  /* 0x000002d12a2a7890 */ /* 0x001fe2000fffe0ff */
[C---:B------:R-:W-:Y:S01]  /*1090*/  FSETP.GT.AND P2, PT, R45.reuse, R60, PT ;  /* 0x0000003c2d00720b */ /* 0x040fe20003f44000 */
[----:B-----5:R-:W-:Y:S01]  /*10a0*/  UIADD3 UR39, UPT, UPT, UR39, 0x2b8, URZ ;  /* 0x000002b827277890 */ /* 0x020fe2000fffe0ff */
[C---:B------:R-:W-:Y:S01]  /*10b0*/  FSETP.GT.AND P5, PT, R45.reuse, R66, PT ;  /* 0x000000422d00720b */ /* 0x040fe20003fa4000 */
[----:B------:R-:W-:Y:S01]  /*10c0*/  UIADD3 UR37, UPT, UPT, UR37, 0x2c0, URZ ;  /* 0x000002c025257890 */ /* 0x000fe2000fffe0ff */
[C---:B------:R-:W-:Y:S01]  /*10d0*/  SEL R142, R6.reuse, 0x2, P4 ;  /* 0x00000002068e7807 */ /* 0x040fe20002000000 */
[----:B------:R-:W-:Y:S01]  /*10e0*/  UIADD3 UR43, UPT, UPT, UR43, 0x2c9, URZ ;  /* 0x000002c92b2b7890 */ /* 0x000fe2000fffe0ff */
[----:B------:R-:W-:Y:S01]  /*10f0*/  SEL R144, R6, 0x2, P3 ;  /* 0x0000000206907807 */ /* 0x000fe20001800000 */
[----:B------:R-:W-:Y:S01]  /*1100*/  UIADD3 UR38, UPT, UPT, UR38, 0x2d2, URZ ;  /* 0x000002d226267890 */ /* 0x000fe2000fffe0ff */
[C---:B------:R-:W-:Y:S01]  /*1110*/  FSETP.GT.AND P6, PT, R45.reuse, R58, !P0 ;  /* 0x0000003a2d00720b */ /* 0x040fe200047c4000 */
[----:B------:R-:W-:Y:S01]  /*1120*/  UIADD3 UR36, UPT, UPT, UR36, 0x2da, URZ ;  /* 0x000002da24247890 */ /* 0x000fe2000fffe0ff */
[----:B------:R-:W-:Y:S01]  /*1130*/  SEL R140, R140, RZ, P0 ;  /* 0x000000ff8c8c7207 */ /* 0x000fe20000000000 */
[----:B------:R-:W0:Y:S01]  /*1140*/  LDCU UR31, c[0x0][0x38c] ;  /* 0x00007180ff1f77ac */ /* 0x000e220008000800 */
[C---:B------:R-:W-:Y:S01]  /*1150*/  FSETP.GT.AND P0, PT, R45.reuse, R74, PT ;  /* 0x0000004a2d00720b */ /* 0x040fe20003f04000 */
[----:B------:R-:W-:Y:S01]  /*1160*/  IMAD.IADD R134, R134, 0x1, R137 ;  /* 0x0000000186867824 */ /* 0x000fe200078e0289 */
[C---:B------:R-:W-:Y:S01]  /*1170*/  FSETP.GT.AND P4, PT, R45.reuse, R64, !P2 ;  /* 0x000000402d00720b */ /* 0x040fe20005784000 */
[----:B------:R-:W5:Y:S01]  /*1180*/  LDCU UR5, c[0x0][0x38c] ;  /* 0x00007180ff0577ac */ /* 0x000f620008000800 */
[----:B------:R-:W-:Y:S01]  /*1190*/  SEL R142, R142, RZ, P2 ;  /* 0x000000ff8e8e7207 */ /* 0x000fe20001000000 */
[----:B------:R-:W-:Y:S01]  /*11a0*/  IMAD.IADD R136, R136, 0x1, R139 ;  /* 0x0000000188887824 */ /* 0x000fe200078e028b */
[----:B------:R-:W-:Y:S01]  /*11b0*/  FSETP.GT.AND P3, PT, R45, R70, !P5 ;  /* 0x000000462d00720b */ /* 0x000fe20006f64000 */
[----:B------:R-:W5:Y:S01]  /*11c0*/  LDCU UR26, c[0x0][0x38c] ;  /* 0x00007180ff1a77ac */ /* 0x000f620008000800 */
[----:B------:R-:W-:-:S02]  /*11d0*/  SEL R144, R144, RZ, P5 ;  /* 0x000000ff90907207 */ /* 0x000fc40002800000 */
[----:B------:R-:W-:Y:S01]  /*11e0*/  I2FP.F32.S32 R78, UR18 ;  /* 0x00000012004e7c45 */ /* 0x000fe20008201400 */
[----:B------:R-:W5:Y:S01]  /*11f0*/  LDCU UR29, c[0x0][0x38c] ;  /* 0x00007180ff1d77ac */ /* 0x000f620008000800 */
[----:B------:R-:W-:Y:S02]  /*1200*/  I2FP.F32.S32 R84, UR53 ;  /* 0x0000003500547c45 */ /* 0x000fe40008201400 */
[----:B------:R-:W-:Y:S01]  /*1210*/  SEL R141, RZ, 0x1, !P1 ;  /* 0x00000001ff8d7807 */ /* 0x000fe20004800000 */
[----:B---3--:R-:W-:Y:S01]  /*1220*/  UIADD3 UR15, UPT, UPT, UR15, 0x2c8, URZ ;  /* 0x000002c80f0f7890 */ /* 0x008fe2000fffe0ff */
[C---:B------:R-:W-:Y:S01]  /*1230*/  FSETP.GT.AND P2, PT, R45.reuse, R80, PT ;  /* 0x000000502d00720b */ /* 0x040fe20003f44000 */
[----:B------:R-:W-:Y:S01]  /*1240*/  UIADD3 UR14, UPT, UPT, UR14, 0x2d9, URZ ;  /* 0x000002d90e0e7890 */ /* 0x000fe2000fffe0ff */
[C---:B------:R-:W-:Y:S01]  /*1250*/  FSETP.GT.AND P5, PT, R45.reuse, R88, PT ;  /* 0x000000582d00720b */ /* 0x040fe20003fa4000 */
[----:B------:R-:W-:Y:S01]  /*1260*/  UIADD3 UR34, UPT, UPT, UR34, 0x2e2, URZ ;  /* 0x000002e222227890 */ /* 0x000fe2000fffe0ff */
[----:B------:R-:W-:Y:S01]  /*1270*/  I2FP.F32.S32 R76, UR13 ;  /* 0x0000000d004c7c45 */ /* 0x000fe20008201400 */
[----:B------:R-:W3:Y:S01]  /*1280*/  LDCU UR24, c[0x0][0x38c] ;  /* 0x00007180ff1877ac */ /* 0x000ee20008000800 */
[----:B------:R-:W-:Y:S01]  /*1290*/  FSETP.GT.AND P1, PT, R45, R72, PT ;  /* 0x000000482d00720b */ /* 0x000fe20003f24000 */
[----:B------:R-:W-:Y:S01]  /*12a0*/  IMAD.IADD R138, R138, 0x1, R141 ;  /* 0x000000018a8a7824 */ /* 0x000fe200078e028d */
[----:B------:R-:W-:Y:S01]  /*12b0*/  SEL R146, R6, 0x2, P0 ;  /* 0x0000000206927807 */ /* 0x000fe20000000000 */
[----:B------:R-:W-:Y:S01]  /*12c0*/  UIADD3 UR35, UPT, UPT, UR35, 0x2e1, URZ ;  /* 0x000002e123237890 */ /* 0x000fe2000fffe0ff */
[----:B------:R-:W-:Y:S01]  /*12d0*/  I2FP.F32.S32 R8, UR75 ;  /* 0x0000004b00087c45 */ /* 0x000fe20008201400 */
[----:B------:R-:W3:Y:S01]  /*12e0*/  LDCU UR25, c[0x0][0x38c] ;  /* 0x00007180ff1977ac */ /* 0x000ee20008000800 */
[----:B------:R-:W-:-:S02]  /*12f0*/  SEL R143, RZ, 0x1, !P6 ;  /* 0x00000001ff8f7807 */ /* 0x000fc40007000000 */
[----:B------:R-:W-:Y:S01]  /*1300*/  SEL R145, RZ, 0x1, !P4 ;  /* 0x00000001ff917807 */ /* 0x000fe20006000000 */
[----:B------:R-:W3:Y:S01]  /*1310*/  LDCU UR10, c[0x0][0x38c] ;  /* 0x00007180ff0a77ac */ /* 0x000ee20008000800 */
[----:B------:R-:W-:Y:S01]  /*1320*/  I2FP.F32.S32 R82, UR60 ;  /* 0x0000003c00527c45 */ /* 0x000fe20008201400 */
[----:B------:R-:W-:Y:S01]  /*1330*/  IMAD.IADD R140, R140, 0x1, R143 ;  /* 0x000000018c8c7824 */ /* 0x000fe200078e028f */
[----:B------:R-:W-:Y:S01]  /*1340*/  I2FP.F32.S32 R0, UR76 ;  /* 0x0000004c00007c45 */ /* 0x000fe20008201400 */
[----:B------:R-:W3:Y:S01]  /*1350*/  LDCU UR19, c[0x0][0x38c] ;  /* 0x00007180ff1377ac */ /* 0x000ee20008000800 */
[C---:B------:R-:W-:Y:S01]  /*1360*/  FSETP.GT.AND P6, PT, R45.reuse, R78, PT ;  /* 0x0000004e2d00720b */ /* 0x040fe20003fc4000 */
[----:B------:R-:W-:Y:S01]  /*1370*/  IMAD.IADD R142, R142, 0x1, R145 ;  /* 0x000000018e8e7824 */ /* 0x000fe200078e0291 */
[C---:B------:R-:W-:Y:S01]  /*1380*/  FSETP.GT.AND P4, PT, R45.reuse, R84, PT ;  /* 0x000000542d00720b */ /* 0x040fe20003f84000 */
[----:B--2---:R-:W-:Y:S01]  /*1390*/  UIADD3 UR33, UPT, UPT, UR33, 0x2d0, URZ ;  /* 0x000002d021217890 */ /* 0x004fe2000fffe0ff */
[C---:B------:R-:W-:Y:S01]  /*13a0*/  SEL R148, R6.reuse, 0x2, P2 ;  /* 0x0000000206947807 */ /* 0x040fe20001000000 */
[----:B------:R-:W-:Y:S01]  /*13b0*/  UIADD3 UR30, UPT, UPT, UR30, 0x2d8, URZ ;  /* 0x000002d81e1e7890 */ /* 0x000fe2000fffe0ff */
[----:B------:R-:W-:Y:S01]  /*13c0*/  SEL R150, R6, 0x2, P5 ;  /* 0x0000000206967807 */ /* 0x000fe20002800000 */
[----:B------:R-:W-:Y:S01]  /*13d0*/  UIADD3 UR28, UPT, UPT, UR28, 0x2e0, URZ ;  /* 0x000002e01c1c7890 */ /* 0x000fe2000fffe0ff */
[----:B------:R-:W-:Y:S01]  /*13e0*/  I2FP.F32.S32 R10, UR54 ;  /* 0x00000036000a7c45 */ /* 0x000fe20008201400 */
[----:B------:R-:W-:Y:S01]  /*13f0*/  UIADD3 UR32, UPT, UPT, UR32, 0x2ea, URZ ;  /* 0x000002ea20207890 */ /* 0x000fe2000fffe0ff */
[----:B------:R-:W-:Y:S01]  /*1400*/  I2FP.F32.S32 R18, UR52 ;  /* 0x0000003400127c45 */ /* 0x000fe20008201400 */
[----:B------:R-:W-:Y:S01]  /*1410*/  UIADD3 UR21, UPT, UPT, UR21, 0x2f2, URZ ;  /* 0x000002f215157890 */ /* 0x000fe2000fffe0ff */
[----:B------:R-:W-:Y:S01]  /*1420*/  FSETP.GT.AND P0, PT, R45, R76, !P1 ;  /* 0x0000004c2d00720b */ /* 0x000fe20004f04000 */
[----:B------:R-:W-:Y:S01]  /*1430*/  UIADD3 UR8, UPT, UPT, UR8, 0x2e9, URZ ;  /* 0x000002e908087890 */ /* 0x000fe2000fffe0ff */
[----:B------:R-:W-:Y:S01]  /*1440*/  SEL R146, R146, RZ, P1 ;  /* 0x000000ff92927207 */ /* 0x000fe20000800000 */
[----:B------:R-:W2:Y:S01]  /*1450*/  LDCU UR74, c[0x0][0x38c] ;  /* 0x00007180ff4a77ac */ /* 0x000ea20008000800 */
[----:B------:R-:W-:-:S02]  /*1460*/  I2FP.F32.S32 R2, UR56 ;  /* 0x0000003800027c45 */ /* 0x000fc40008201400 */
[C---:B------:R-:W-:Y:S01]  /*1470*/  FSETP.GT.AND P1, PT, R45.reuse, R8, PT ;  /* 0x000000082d00720b */ /* 0x040fe20003f24000 */
[----:B------:R-:W2:Y:S01]  /*1480*/  LDCU UR22, c[0x0][0x38c] ;  /* 0x00007180ff1677ac */ /* 0x000ea20008000800 */
[C---:B------:R-:W-:Y:S02]  /*1490*/  FSETP.GT.AND P2, PT, R45.reuse, R82, !P6 ;  /* 0x000000522d00720b */ /* 0x040fe40007744000 */
[----:B------:R-:W-:Y:S01]  /*14a0*/  SEL R148, R148, RZ, P6 ;  /* 0x000000ff94947207 */ /* 0x000fe20003000000 */
[----:B-1----:R-:W-:Y:S01]  /*14b0*/  UIADD3 UR12, UPT, UPT, UR12, 0x2e8, URZ ;  /* 0x000002e80c0c7890 */ /* 0x002fe2000fffe0ff */
[----:B------:R-:W-:Y:S01]  /*14c0*/  FSETP.GT.AND P5, PT, R45, R0, !P4 ;  /* 0x000000002d00720b */ /* 0x000fe200067a4000 */
[----:B----4-:R-:W-:Y:S01]  /*14d0*/  UIADD3 UR27, UPT, UPT, UR27, 0x301, URZ ;  /* 0x000003011b1b7890 */ /* 0x010fe2000fffe0ff */
[----:B------:R-:W-:Y:S01]  /*14e0*/  SEL R150, R150, RZ, P4 ;  /* 0x000000ff96967207 */ /* 0x000fe20002000000 */
[----:B------:R-:W1:Y:S01]  /*14f0*/  LDCU UR23, c[0x0][0x38c] ;  /* 0x00007180ff1777ac */ /* 0x000e620008000800 */
[----:B------:R-:W-:-:S02]  /*1500*/  I2FP.F32.S32 R4, UR55 ;  /* 0x0000003700047c45 */ /* 0x000fc40008201400 */
[----:B------:R-:W-:Y:S01]  /*1510*/  I2FP.F32.S32 R16, UR11 ;  /* 0x0000000b00107c45 */ /* 0x000fe20008201400 */
[----:B------:R-:W4:Y:S01]  /*1520*/  LDCU UR73, c[0x0][0x38c] ;  /* 0x00007180ff4977ac */ /* 0x000f220008000800 */
[----:B------:R-:W-:Y:S02]  /*1530*/  SEL R147, RZ, 0x1, !P3 ;  /* 0x00000001ff937807 */ /* 0x000fe40005800000 */
[C---:B------:R-:W-:Y:S01]  /*1540*/  FSETP.GT.AND P6, PT, R45.reuse, R10, PT ;  /* 0x0000000a2d00720b */ /* 0x040fe20003fc4000 */
[----:B0-----:R-:W-:Y:S01]  /*1550*/  UIADD3 UR31, UPT, UPT, UR31, 0x2f1, URZ ;  /* 0x000002f11f1f7890 */ /* 0x001fe2000fffe0ff */
[C---:B------:R-:W-:Y:S01]  /*1560*/  FSETP.GT.AND P4, PT, R45.reuse, R18, PT ;  /* 0x000000122d00720b */ /* 0x040fe20003f84000 */
[----:B-----5:R-:W-:Y:S01]  /*1570*/  UIADD3 UR5, UPT, UPT, UR5, 0x2fa, URZ ;  /* 0x000002fa05057890 */ /* 0x020fe2000fffe0ff */
[----:B------:R-:W-:Y:S01]  /*1580*/  I2FP.F32.S32 R12, UR50 ;  /* 0x00000032000c7c45 */ /* 0x000fe20008201400 */
[----:B------:R-:W-:Y:S01]  /*1590*/  UIADD3 UR26, UPT, UPT, UR26, 0x309, URZ ;  /* 0x000003091a1a7890 */ /* 0x000fe2000fffe0ff */
[----:B------:R-:W-:Y:S01]  /*15a0*/  FSETP.GT.AND P3, PT, R45, R2, PT ;  /* 0x000000022d00720b */ /* 0x000fe20003f64000 */
[----:B------:R-:W-:Y:S01]  /*15b0*/  UIADD3 UR29, UPT, UPT, UR29, 0x2f9, URZ ;  /* 0x000002f91d1d7890 */ /* 0x000fe2000fffe0ff */
[----:B------:R-:W-:Y:S01]  /*15c0*/  SEL R152, R6, 0x2, P1 ;  /* 0x0000000206987807 */ /* 0x000fe20000800000 */
[----:B------:R-:W0:Y:S01]  /*15d0*/  LDCU UR71, c[0x0][0x38c] ;  /* 0x00007180ff4777ac */ /* 0x000e220008000800 */
[----:B------:R-:W-:Y:S01]  /*15e0*/  I2FP.F32.S32 R24, UR49 ;  /* 0x0000003100187c45 */ /* 0x000fe20008201400 */
[----:B------:R-:W-:Y:S01]  /*15f0*/  IMAD.IADD R144, R144, 0x1, R147 ;  /* 0x0000000190907824 */ /* 0x000fe200078e0293 */
[----:B------:R-:W-:Y:S01]  /*1600*/  I2FP.F32.S32 R22, UR51 ;  /* 0x0000003300167c45 */ /* 0x000fe20008201400 */
[----:B------:R-:W5:Y:S01]  /*1610*/  LDCU UR72, c[0x0][0x38c] ;  /* 0x00007180ff4877ac */ /* 0x000f620008000800 */
[----:B------:R-:W-:-:S02]  /*1620*/  SEL R149, RZ, 0x1, !P0 ;  /* 0x00000001ff957807 */ /* 0x000fc40004000000 */
[----:B------:R-:W-:Y:S01]  /*1630*/  SEL R151, RZ, 0x1, !P2 ;  /* 0x00000001ff977807 */ /* 0x000fe20005000000 */
[----:B---3--:R-:W-:Y:S01]  /*1640*/  UIADD3 UR24, UPT, UPT, UR24, 0x2f0, URZ ;  /* 0x000002f018187890 */ /* 0x008fe2000fffe0ff */
[----:B------:R-:W-:Y:S01]  /*1650*/  I2FP.F32.S32 R14, UR48 ;  /* 0x00000030000e7c45 */ /* 0x000fe20008201400 */
[----:B------:R-:W-:Y:S01]  /*1660*/  UIADD3 UR25, UPT, UPT, UR25, 0x2f8, URZ ;  /* 0x000002f819197890 */ /* 0x000fe2000fffe0ff */
[----:B------:R-:W-:Y:S01]  /*1670*/  I2FP.F32.S32 R20, UR17 ;  /* 0x0000001100147c45 */ /* 0x000fe20008201400 */
[----:B------:R-:W-:Y:S01]  /*1680*/  UIADD3 UR10, UPT, UPT, UR10, 0x30a, URZ ;  /* 0x0000030a0a0a7890 */ /* 0x000fe2000fffe0ff */
[C---:B------:R-:W-:Y:S01]  /*1690*/  FSETP.GT.AND P0, PT, R45.reuse, R4, PT ;  /* 0x000000042d00720b */ /* 0x040fe20003f04000 */
[----:B------:R-:W-:Y:S01]  /*16a0*/  UIADD3 UR19, UPT, UPT, UR19, 0x302, URZ ;  /* 0x0000030213137890 */ /* 0x000fe2000fffe0ff */
[C---:B------:R-:W-:Y:S01]  /*16b0*/  FSETP.GT.AND P2, PT, R45.reuse, R16, PT ;  /* 0x000000102d00720b */ /* 0x040fe20003f44000 */
[----:B------:R-:W3:Y:S01]  /*16c0*/  LDCU UR7, c[0x0][0x38c] ;  /* 0x00007180ff0777ac */ /* 0x000ee20008000800 */
[----:B------:R-:W-:Y:S01]  /*16d0*/  SEL R154, R6, 0x2, P6 ;  /* 0x00000002069a7807 */ /* 0x000fe20003000000 */
[----:B------:R-:W-:Y:S01]  /*16e0*/  IMAD.IADD R146, R146, 0x1, R149 ;  /* 0x0000000192927824 */ /* 0x000fe200078e0295 */
[----:B------:R-:W-:Y:S01]  /*16f0*/  SEL R156, R6, 0x2, P4 ;  /* 0x00000002069c7807 */ /* 0x000fe20002000000 */
[----:B------:R-:W3:Y:S01]  /*1700*/  LDCU UR16, c[0x0][0x38c] ;  /* 0x00007180ff1077ac */ /* 0x000ee20008000800 */
[----:B------:R-:W-:Y:S01]  /*1710*/  I2FP.F32.S32 R30, UR47 ;  /* 0x0000002f001e7c45 */ /* 0x000fe20008201400 */
[----:B------:R-:W-:Y:S01]  /*1720*/  IMAD.IADD R148, R148, 0x1, R151 ;  /* 0x0000000194947824 */ /* 0x000fe200078e0297 */
[----:B------:R-:W-:Y:S01]  /*1730*/  I2FP.F32.S32 R36, UR45 ;  /* 0x0000002d00247c45 */ /* 0x000fe20008201400 */
[----:B------:R-:W3:Y:S01]  /*1740*/  LDCU UR70, c[0x0][0x38c] ;  /* 0x00007180ff4677ac */ /* 0x000ee20008000800 */
[----:B------:R-:W-:-:S02]  /*1750*/  FSETP.GT.AND P1, PT, R45, R12, !P3 ;  /* 0x0000000c2d00720b */ /* 0x000fc40005f24000 */
[----:B------:R-:W-:Y:S01]  /*1760*/  SEL R152, R152, RZ, P3 ;  /* 0x000000ff98987207 */ /* 0x000fe20001800000 */
[----:B--2---:R-:W-:Y:S01]  /*1770*/  UIADD3 UR74, UPT, UPT, UR74, 0x312, URZ ;  /* 0x000003124a4a7890 */ /* 0x004fe2000fffe0ff */
[----:B------:R-:W-:Y:S01]  /*1780*/  SEL R153, RZ, 0x1, !P5 ;  /* 0x00000001ff997807 */ /* 0x000fe20006800000 */
[----:B------:R-:W-:Y:S01]  /*1790*/  UIADD3 UR22, UPT, UPT, UR22, 0x319, URZ ;  /* 0x0000031916167890 */ /* 0x000fe2000fffe0ff */
[C---:B------:R-:W-:Y:S01]  /*17a0*/  FSETP.GT.AND P3, PT, R45.reuse, R24, PT ;  /* 0x000000182d00720b */ /* 0x040fe20003f64000 */
[----:B------:R-:W2:Y:S01]  /*17b0*/  LDCU UR68, c[0x0][0x38c] ;  /* 0x00007180ff4477ac */ /* 0x000ea20008000800 */
[----:B------:R-:W-:Y:S01]  /*17c0*/  I2FP.F32.S32 R26, UR44 ;  /* 0x0000002c001a7c45 */ /* 0x000fe20008201400 */
[----:B------:R-:W-:Y:S01]  /*17d0*/  IMAD.IADD R150, R150, 0x1, R153 ;  /* 0x0000000196967824 */ /* 0x000fe200078e0299 */
[C---:B------:R-:W-:Y:S01]  /*17e0*/  FSETP.GT.AND P5, PT, R45.reuse, R22, PT ;  /* 0x000000162d00720b */ /* 0x040fe20003fa4000 */
[----:B------:R-:W2:Y:S01]  /*17f0*/  LDCU UR69, c[0x0][0x38c] ;  /* 0x00007180ff4577ac */ /* 0x000ea20008000800 */
[----:B------:R-:W-:-:S02]  /*1800*/  FSETP.GT.AND P6, PT, R45, R14, !P0 ;  /* 0x0000000e2d00720b */ /* 0x000fc400047c4000 */
[----:B------:R-:W-:Y:S01]  /*1810*/  SEL R154, R154, RZ, P0 ;  /* 0x000000ff9a9a7207 */ /* 0x000fe20000000000 */
[----:B-1----:R-:W-:Y:S01]  /*1820*/  UIADD3 UR23, UPT, UPT, UR23, 0x300, URZ ;  /* 0x0000030017177890 */ /* 0x002fe2000fffe0ff */
[----:B------:R-:W-:Y:S01]  /*1830*/  FSETP.GT.AND P4, PT, R45, R20, !P2 ;  /* 0x000000142d00720b */ /* 0x000fe20005784000 */
[----:B----4-:R-:W-:Y:S01]  /*1840*/  UIADD3 UR73, UPT, UPT, UR73, 0x31a, URZ ;  /* 0x0000031a49497890 */ /* 0x010fe2000fffe0ff */
[----:B------:R-:W-:Y:S01]  /*1850*/  SEL R156, R156, RZ, P2 ;  /* 0x000000ff9c9c7207 */ /* 0x000fe20001000000 */
[----:B------:R-:W1:Y:S01]  /*1860*/  LDCU UR66, c[0x0][0x38c] ;  /* 0x00007180ff4277ac */ /* 0x000e620008000800 */
[----:B------:R-:W-:Y:S02]  /*1870*/  I2FP.F32.S32 R28, UR4 ;  /* 0x00000004001c7c45 */ /* 0x000fe40008201400 */
[----:B------:R-:W-:Y:S01]  /*1880*/  I2FP.F32.S32 R34, UR46 ;  /* 0x0000002e00227c45 */ /* 0x000fe20008201400 */
[----:B------:R-:W4:Y:S01]  /*1890*/  LDCU UR67, c[0x0][0x38c] ;  /* 0x00007180ff4377ac */ /* 0x000f220008000800 */
[----:B------:R-:W-:-:S02]  /*18a0*/  I2FP.F32.S32 R42, UR6 ;  /* 0x00000006002a7c45 */ /* 0x000fc40008201400 */
[C---:B------:R-:W-:Y:S01]  /*18b0*/  FSETP.GT.AND P0, PT, R45.reuse, R30, PT ;  /* 0x0000001e2d00720b */ /* 0x040fe20003f04000 */
[----:B-----5:R-:W-:Y:S01]  /*18c0*/  UIADD3 UR72, UPT, UPT, UR72, 0x321, URZ ;  /* 0x0000032148487890 */ /* 0x020fe2000fffe0ff */
[C---:B------:R-:W-:Y:S01]  /*18d0*/  FSETP.GT.AND P2, PT, R45.reuse, R36, PT ;  /* 0x000000242d00720b */ /* 0x040fe20003f44000 */
[----:B0-----:R-:W-:Y:S01]  /*18e0*/  UIADD3 UR71, UPT, UPT, UR71, 0x308, URZ ;  /* 0x0000030847477890 */ /* 0x001fe2000fffe0ff */
[----:B------:R-:W-:Y:S01]  /*18f0*/  SEL R158, R6, 0x2, P3 ;  /* 0x00000002069e7807 */ /* 0x000fe20001800000 */
[----:B------:R-:W0:Y:S01]  /*1900*/  LDCU UR9, c[0x0][0x38c] ;  /* 0x00007180ff0977ac */ /* 0x000e220008000800 */
[----:B------:R-:W-:Y:S02]  /*1910*/  FSETP.GT.AND P3, PT, R45, R26, !P5 ;  /* 0x0000001a2d00720b */ /* 0x000fe40006f64000 */
[----:B------:R-:W-:Y:S01]  /*1920*/  I2FP.F32.S32 R4, UR42 ;  /* 0x0000002a00047c45 */ /* 0x000fe20008201400 */
[----:B------:R-:W5:Y:S01]  /*1930*/  LDCU UR65, c[0x0][0x38c] ;  /* 0x00007180ff4177ac */ /* 0x000f620008000800 */
[----:B------:R-:W-:-:S02]  /*1940*/  SEL R155, RZ, 0x1, !P1 ;  /* 0x00000001ff9b7807 */ /* 0x000fc40004800000 */
[----:B------:R-:W-:Y:S01]  /*1950*/  SEL R157, RZ, 0x1, !P6 ;  /* 0x00000001ff9d7807 */ /* 0x000fe20007000000 */
[----:B---3--:R-:W-:Y:S01]  /*1960*/  UIADD3 UR7, UPT, UPT, UR7, 0x311, URZ ;  /* 0x0000031107077890 */ /* 0x008fe2000fffe0ff */
[----:B------:R-:W-:Y:S01]  /*1970*/  SEL R159, RZ, 0x1, !P4 ;  /* 0x00000001ff9f7807 */ /* 0x000fe20006000000 */
[----:B------:R-:W-:Y:S01]  /*1980*/  UIADD3 UR70, UPT, UPT, UR70, 0x329, URZ ;  /* 0x0000032946467890 */ /* 0x000fe2000fffe0ff */
[----:B------:R-:W-:Y:S01]  /*1990*/  I2FP.F32.S32 R32, UR39 ;  /* 0x0000002700207c45 */ /* 0x000fe20008201400 */
        /* <DEDUP_REMOVED lines=9> */
[----:B------:R-:W-:Y:S01]  /*1a30*/  FSETP.GT.AND P4, PT, R45, R42, PT ;  /* 0x0000002a2d00720b */ /* 0x000fe20003f84000 */
[----:B------:R-:W-:Y:S01]  /*1a40*/  UIADD3 UR68, UPT, UPT, UR68, 0x310, URZ ;  /* 0x0000031044447890 */ /* 0x000fe2000fffe0ff */
[C---:B------:R-:W-:Y:S01]  /*1a50*/  SEL R160, R6.reuse, 0x2, P0 ;  /* 0x0000000206a07807 */ /* 0x040fe20000000000 */
[----:B------:R-:W2:Y:S01]  /*1a60*/  LDCU UR62, c[0x0][0x38c] ;  /* 0x00007180ff3e77ac */ /* 0x000ea20008000800 */
[----:B------:R-:W-:Y:S01]  /*1a70*/  SEL R162, R6, 0x2, P2 ;  /* 0x0000000206a27807 */ /* 0x000fe20001000000 */
[----:B------:R-:W-:Y:S01]  /*1a80*/  IMAD.IADD R156, R156, 0x1, R159 ;  /* 0x000000019c9c7824 */ /* 0x000fe200078e029f */
[----:B------:R-:W-:Y:S01]  /*1a90*/  I2FP.F32.S32 R8, UR38 ;  /* 0x0000002600087c45 */ /* 0x000fe20008201400 */
[----:B------:R-:W2:Y:S01]  /*1aa0*/  LDCU UR63, c[0x0][0x38c] ;  /* 0x00007180ff3f77ac */ /* 0x000ea20008000800 */
[----:B------:R-:W-:-:S02]  /*1ab0*/  I2FP.F32.S32 R12, UR36 ;  /* 0x00000024000c7c45 */ /* 0x000fc40008201400 */
[----:B------:R-:W-:Y:S01]  /*1ac0*/  SEL R161, RZ, 0x1, !P3 ;  /* 0x00000001ffa17807 */ /* 0x000fe20005800000 */
[----:B----4-:R-:W-:Y:S01]  /*1ad0*/  UIADD3 UR67, UPT, UPT, UR67, 0x331, URZ ;  /* 0x0000033143437890 */ /* 0x010fe2000fffe0ff */
[----:B------:R-:W-:Y:S01]  /*1ae0*/  SEL R158, R158, RZ, P5 ;  /* 0x000000ff9e9e7207 */ /* 0x000fe20002800000 */
[----:B-1----:R-:W-:Y:S01]  /*1af0*/  UIADD3 UR66, UPT, UPT, UR66, 0x318, URZ ;  /* 0x0000031842427890 */ /* 0x002fe2000fffe0ff */
[C---:B------:R-:W-:Y:S01]  /*1b00*/  FSETP.GT.AND P3, PT, R45.reuse, R4, PT ;  /* 0x000000042d00720b */ /* 0x040fe20003f64000 */
[----:B------:R-:W-:Y:S01]  /*1b10*/  IMAD.MOV.U32 R4, RZ, RZ, 0x3 ;  /* 0x00000003ff047424 */ /* 0x000fe200078e00ff */
[C---:B------:R-:W-:Y:S01]  /*1b20*/  FSETP.GT.AND P5, PT, R45.reuse, R40, PT ;  /* 0x000000282d00720b */ /* 0x040fe20003fa4000 */
[----:B------:R-:W1:Y:S01]  /*1b30*/  LDCU UR13, c[0x0][0x38c] ;  /* 0x00007180ff0d77ac */ /* 0x000e620008000800 */
[C---:B------:R-:W-:Y:S01]  /*1b40*/  FSETP.GT.AND P0, PT, R45.reuse, R32, !P1 ;  /* 0x000000202d00720b */ /* 0x040fe20004f04000 */
[----:B------:R-:W-:Y:S01]  /*1b50*/  IMAD.IADD R158, R158, 0x1, R161 ;  /* 0x000000019e9e7824 */ /* 0x000fe200078e02a1 */
[----:B------:R-:W-:Y:S01]  /*1b60*/  SEL R160, R160, RZ, P1 ;  /* 0x000000ffa0a07207 */ /* 0x000fe20000800000 */
[----:B------:R-:W4:Y:S01]  /*1b70*/  LDCU UR61, c[0x0][0x38c] ;  /* 0x00007180ff3d77ac */ /* 0x000f220008000800 */
[----:B------:R-:W-:-:S02]  /*1b80*/  FSETP.GT.AND P2, PT, R45, R38, !P6 ;  /* 0x000000262d00720b */ /* 0x000fc40007744000 */
[----:B------:R-:W-:Y:S01]  /*1b90*/  SEL R162, R162, RZ, P6 ;  /* 0x000000ffa2a27207 */ /* 0x000fe20003000000 */
[----:B0-----:R-:W-:Y:S01]  /*1ba0*/  UIADD3 UR9, UPT, UPT, UR9, 0x332, URZ ;  /* 0x0000033209097890 */ /* 0x001fe2000fffe0ff */
[----:B------:R-:W-:Y:S01]  /*1bb0*/  SEL R164, R6, 0x2, P4 ;  /* 0x0000000206a47807 */ /* 0x000fe20002000000 */
[----:B-----5:R-:W-:Y:S01]  /*1bc0*/  UIADD3 UR65, UPT, UPT, UR65, 0x339, URZ ;  /* 0x0000033941417890 */ /* 0x020fe2000fffe0ff */
[----:B------:R-:W-:Y:S01]  /*1bd0*/  I2FP.F32.S32 R2, UR15 ;  /* 0x0000000f00027c45 */ /* 0x000fe20008201400 */
[----:B------:R-:W0:Y:S01]  /*1be0*/  LDCU UR59, c[0x0][0x38c] ;  /* 0x00007180ff3b77ac */ /* 0x000e220008000800 */
[----:B------:R-:W-:Y:S02]  /*1bf0*/  I2FP.F32.S32 R0, UR14 ;  /* 0x0000000e00007c45 */ /* 0x000fe40008201400 */
[----:B------:R-:W-:Y:S01]  /*1c00*/  I2FP.F32.S32 R18, UR34 ;  /* 0x0000002200127c45 */ /* 0x000fe20008201400 */
[----:B------:R-:W5:Y:S01]  /*1c10*/  LDCU UR60, c[0x0][0x38c] ;  /* 0x00007180ff3c77ac */ /* 0x000f620008000800 */
[----:B------:R-:W-:-:S02]  /*1c20*/  FSETP.GT.AND P1, PT, R45, R8, PT ;  /* 0x000000082d00720b */ /* 0x000fc40003f24000 */
[C---:B------:R-:W-:Y:S01]  /*1c30*/  FSETP.GT.AND P6, PT, R45.reuse, R12, PT ;  /* 0x0000000c2d00720b */ /* 0x040fe20003fc4000 */
[----:B---3--:R-:W-:Y:S01]  /*1c40*/  UIADD3 UR20, UPT, UPT, UR20, 0x320, URZ ;  /* 0x0000032014147890 */ /* 0x008fe2000fffe0ff */
[----:B------:R-:W-:Y:S01]  /*1c50*/  I2FP.F32.S32 R14, UR35 ;  /* 0x00000023000e7c45 */ /* 0x000fe20008201400 */
[----:B------:R-:W-:Y:S01]  /*1c60*/  UIADD3 UR64, UPT, UPT, UR64, 0x33a, URZ ;  /* 0x0000033a40407890 */ /* 0x000fe2000fffe0ff */
[----:B------:R-:W-:Y:S01]  /*1c70*/  SEL R163, RZ, 0x1, !P0 ;  /* 0x00000001ffa37807 */ /* 0x000fe20004000000 */
[----:B------:R-:W3:Y:S01]  /*1c80*/  LDCU UR57, c[0x0][0x38c] ;  /* 0x00007180ff3977ac */ /* 0x000ee20008000800 */
[----:B------:R-:W-:Y:S02]  /*1c90*/  SEL R164, R164, RZ, P5 ;  /* 0x000000ffa4a47207 */ /* 0x000fe40002800000 */
[----:B------:R-:W-:Y:S01]  /*1ca0*/  I2FP.F32.S32 R10, UR33 ;  /* 0x00000021000a7c45 */ /* 0x000fe20008201400 */
[----:B------:R-:W1:Y:S01]  /*1cb0*/  LDCU UR58, c[0x0][0x38c] ;  /* 0x00007180ff3a77ac */ /* 0x000e620008000800 */
[----:B------:R-:W-:Y:S01]  /*1cc0*/  I2FP.F32.S32 R16, UR30 ;  /* 0x0000001e00107c45 */ /* 0x000fe20008201400 */
[----:B------:R-:W-:Y:S01]  /*1cd0*/  IMAD.IADD R160, R160, 0x1, R163 ;  /* 0x00000001a0a07824 */ /* 0x000fe200078e02a3 */
[C---:B------:R-:W-:Y:S01]  /*1ce0*/  FSETP.GT.AND P0, PT, R45.reuse, R0, PT ;  /* 0x000000002d00720b */ /* 0x040fe20003f04000 */
[----:B--2---:R-:W-:Y:S01]  /*1cf0*/  UIADD3 UR63, UPT, UPT, UR63, 0x341, URZ ;  /* 0x000003413f3f7890 */ /* 0x004fe2000fffe0ff */
[----:B------:R-:W-:Y:S01]  /*1d00*/  SEL R165, RZ, 0x1, !P2 ;  /* 0x00000001ffa57807 */ /* 0x000fe20005000000 */
[----:B------:R-:W-:Y:S01]  /*1d10*/  UIADD3 UR62, UPT, UPT, UR62, 0x328, URZ ;  /* 0x000003283e3e7890 */ /* 0x000fe2000fffe0ff */
[C---:B------:R-:W-:Y:S01]  /*1d20*/  FSETP.GT.AND P4, PT, R45.reuse, R18, PT ;  /* 0x000000122d00720b */ /* 0x040fe20003f84000 */
[----:B------:R-:W2:Y:S01]  /*1d30*/  LDCU UR76, c[0x0][0x38c] ;  /* 0x00007180ff4c77ac */ /* 0x000ea20008000800 */
[----:B------:R-:W-:Y:S01]  /*1d40*/  FSETP.GT.AND P5, PT, R45, R2, !P5 ;  /* 0x000000022d00720b */ /* 0x000fe20006fa4000 */
[----:B------:R-:W-:Y:S01]  /*1d50*/  IMAD.IADD R162, R162, 0x1, R165 ;  /* 0x00000001a2a27824 */ /* 0x000fe200078e02a5 */
[C---:B------:R-:W-:Y:S01]  /*1d60*/  SEL R166, R4.reuse, 0x2, P1 ;  /* 0x0000000204a67807 */ /* 0x040fe20000800000 */
[----:B------:R-:W2:Y:S01]  /*1d70*/  LDCU UR75, c[0x0][0x38c] ;  /* 0x00007180ff4b77ac */ /* 0x000ea20008000800 */
[----:B------:R-:W-:-:S02]  /*1d80*/  SEL R168, R4, 0x2, P6 ;  /* 0x0000000204a87807 */ /* 0x000fc40003000000 */
[----:B------:R-:W-:Y:S01]  /*1d90*/  I2FP.F32.S32 R20, UR28 ;  /* 0x0000001c00147c45 */ /* 0x000fe20008201400 */
[----:B----4-:R-:W-:Y:S01]  /*1da0*/  UIADD3 UR61, UPT, UPT, UR61, 0x349, URZ ;  /* 0x000003493d3d7890 */ /* 0x010fe2000fffe0ff */
[----:B------:R-:W-:Y:S01]  /*1db0*/  I2FP.F32.S32 R8, UR32 ;  /* 0x0000002000087c45 */ /* 0x000fe20008201400 */
[----:B------:R-:W4:Y:S01]  /*1dc0*/  LDCU UR18, c[0x0][0x38c] ;  /* 0x00007180ff1277ac */ /* 0x000f220008000800 */
[C---:B------:R-:W-:Y:S02]  /*1dd0*/  FSETP.GT.AND P2, PT, R45.reuse, R14, PT ;  /* 0x0000000e2d00720b */ /* 0x040fe40003f44000 */
[----:B------:R-:W-:Y:S01]  /*1de0*/  I2FP.F32.S32 R2, UR21 ;  /* 0x0000001500027c45 */ /* 0x000fe20008201400 */
[----:B------:R-:W4:Y:S01]  /*1df0*/  LDCU UR50, c[0x0][0x38c] ;  /* 0x00007180ff3277ac */ /* 0x000f220008000800 */
[----:B------:R-:W-:Y:S02]  /*1e00*/  I2FP.F32.S32 R22, UR8 ;  /* 0x0000000800167c45 */ /* 0x000fe40008201400 */
[C---:B------:R-:W-:Y:S01]  /*1e10*/  FSETP.GT.AND P1, PT, R45.reuse, R10, !P3 ;  /* 0x0000000a2d00720b */ /* 0x040fe20005f24000 */
[----:B-----5:R-:W-:Y:S01]  /*1e20*/  UIADD3 UR60, UPT, UPT, UR60, 0x34a, URZ ;  /* 0x0000034a3c3c7890 */ /* 0x020fe2000fffe0ff */
[----:B------:R-:W-:Y:S01]  /*1e30*/  SEL R166, R166, RZ, P3 ;  /* 0x000000ffa6a67207 */ /* 0x000fe20001800000 */
[----:B0-----:R-:W-:Y:S01]  /*1e40*/  UIADD3 UR59, UPT, UPT, UR59, 0x330, URZ ;  /* 0x000003303b3b7890 */ /* 0x001fe2000fffe0ff */
[----:B------:R-:W-:Y:S01]  /*1e50*/  FSETP.GT.AND P6, PT, R45, R16, !P0 ;  /* 0x000000102d00720b */ /* 0x000fe200047c4000 */
[----:B------:R-:W0:Y:S01]  /*1e60*/  LDCU UR53, c[0x0][0x38c] ;  /* 0x00007180ff3577ac */ /* 0x000e220008000800 */
[----:B------:R-:W-:-:S02]  /*1e70*/  SEL R168, R168, RZ, P0 ;  /* 0x000000ffa8a87207 */ /* 0x000fc40000000000 */
[----:B------:R-:W-:Y:S01]  /*1e80*/  SEL R170, R4, 0x2, P4 ;  /* 0x0000000204aa7807 */ /* 0x000fe20002000000 */
[----:B------:R-:W5:Y:S01]  /*1e90*/  LDCU UR54, c[0x0][0x38c] ;  /* 0x00007180ff3677ac */ /* 0x000f620008000800 */
[----:B------:R-:W-:Y:S02]  /*1ea0*/  SEL R167, RZ, 0x1, !P5 ;  /* 0x00000001ffa77807 */ /* 0x000fe40006800000 */
[C---:B------:R-:W-:Y:S01]  /*1eb0*/  FSETP.GT.AND P3, PT, R45.reuse, R8, PT ;  /* 0x000000082d00720b */ /* 0x040fe20003f64000 */
[----:B-1----:R-:W-:Y:S01]  /*1ec0*/  UIADD3 UR58, UPT, UPT, UR58, 0x351, URZ ;  /* 0x000003513a3a7890 */ /* 0x002fe2000fffe0ff */
[C---:B------:R-:W-:Y:S01]  /*1ed0*/  FSETP.GT.AND P0, PT, R45.reuse, R2, PT ;  /* 0x000000022d00720b */ /* 0x040fe20003f04000 */
[----:B---3--:R-:W-:Y:S01]  /*1ee0*/  UIADD3 UR57, UPT, UPT, UR57, 0x338, URZ ;  /* 0x0000033839397890 */ /* 0x008fe2000fffe0ff */
[C---:B------:R-:W-:Y:S01]  /*1ef0*/  FSETP.GT.AND P4, PT, R45.reuse, R20, !P2 ;  /* 0x000000142d00720b */ /* 0x040fe20005784000 */
[----:B------:R-:W1:Y:S01]  /*1f00*/  LDCU UR48, c[0x0][0x38c] ;  /* 0x00007180ff3077ac */ /* 0x000e620008000800 */
[----:B------:R-:W-:Y:S01]  /*1f10*/  I2FP.F32.S32 R0, UR12 ;  /* 0x0000000c00007c45 */ /* 0x000fe20008201400 */
[----:B------:R-:W-:Y:S01]  /*1f20*/  IMAD.IADD R164, R164, 0x1, R167 ;  /* 0x00000001a4a47824 */ /* 0x000fe200078e02a7 */
[----:B------:R-:W-:Y:S01]  /*1f30*/  FSETP.GT.AND P5, PT, R45, R22, PT ;  /* 0x000000162d00720b */ /* 0x000fe20003fa4000 */
[----:B------:R-:W3:Y:S01]  /*1f40*/  LDCU UR52, c[0x0][0x38c] ;  /* 0x00007180ff3477ac */ /* 0x000ee20008000800 */
[----:B------:R-:W-:-:S02]  /*1f50*/  I2FP.F32.S32 R2, UR27 ;  /* 0x0000001b00027c45 */ /* 0x000fc40008201400 */
[----:B------:R-:W-:Y:S01]  /*1f60*/  SEL R173, RZ, 0x1, !P4 ;  /* 0x00000001ffad7807 */ /* 0x000fe20006000000 */
[----:B--2---:R-:W-:Y:S01]  /*1f70*/  UIADD3 UR76, UPT, UPT, UR76, 0x352, URZ ;  /* 0x000003524c4c7890 */ /* 0x004fe2000fffe0ff */
[----:B------:R-:W-:Y:S01]  /*1f80*/  SEL R172, R4, 0x2, P3 ;  /* 0x0000000204ac7807 */ /* 0x000fe20001800000 */
[----:B------:R-:W-:Y:S01]  /*1f90*/  UIADD3 UR75, UPT, UPT, UR75, 0x359, URZ ;  /* 0x000003594b4b7890 */ /* 0x000fe2000fffe0ff */
[C---:B------:R-:W-:Y:S01]  /*1fa0*/  FSETP.GT.AND P4, PT, R45.reuse, R2, PT ;  /* 0x000000022d00720b */ /* 0x040fe20003f84000 */
[----:B------:R-:W2:Y:S01]  /*1fb0*/  LDCU UR56, c[0x0][0x38c] ;  /* 0x00007180ff3877ac */ /* 0x000ea20008000800 */
[----:B------:R-:W-:Y:S02]  /*1fc0*/  FSETP.GT.AND P3, PT, R45, R0, !P5 ;  /* 0x000000002d00720b */ /* 0x000fe40006f64000 */
[----:B------:R-:W-:Y:S01]  /*1fd0*/  I2FP.F32.S32 R12, UR31 ;  /* 0x0000001f000c7c45 */ /* 0x000fe20008201400 */
[----:B------:R-:W2:Y:S01]  /*1fe0*/  LDCU UR17, c[0x0][0x38c] ;  /* 0x00007180ff1177ac */ /* 0x000ea20008000800 */
[----:B------:R-:W-:-:S02]  /*1ff0*/  I2FP.F32.S32 R10, UR5 ;  /* 0x00000005000a7c45 */ /* 0x000fc40008201400 */
[----:B------:R-:W-:Y:S01]  /*2000*/  I2FP.F32.S32 R2, UR26 ;  /* 0x0000001a00027c45 */ /* 0x000fe20008201400 */
[----:B----4-:R-:W-:Y:S01]  /*2010*/  UIADD3 UR50, UPT, UPT, UR50, 0x35a, URZ ;  /* 0x0000035a32327890 */ /* 0x010fe2000fffe0ff */
[----:B------:R-:W-:Y:S01]  /*2020*/  I2FP.F32.S32 R8, UR29 ;  /* 0x0000001d00087c45 */ /* 0x000fe20008201400 */
[----:B------:R-:W4:Y:S01]  /*2030*/  LDCU UR55, c[0x0][0x38c] ;  /* 0x00007180ff3777ac */ /* 0x000f220008000800 */
[----:B------:R-:W-:Y:S02]  /*2040*/  SEL R169, RZ, 0x1, !P1 ;  /* 0x00000001ffa97807 */ /* 0x000fe40004800000 */
[----:B------:R-:W-:Y:S01]  /*2050*/  SEL R170, R170, RZ, P2 ;  /* 0x000000ffaaaa7207 */ /* 0x000fe20001000000 */
[----:B------:R-:W4:Y:S01]  /*2060*/  LDCU UR49, c[0x0][0x38c] ;  /* 0x00007180ff3177ac */ /* 0x000f220008000800 */
[----:B------:R-:W-:Y:S01]  /*2070*/  SEL R175, RZ, 0x1, !P3 ;  /* 0x00000001ffaf7807 */ /* 0x000fe20005800000 */
[----:B------:R-:W-:Y:S01]  /*2080*/  IMAD.IADD R166, R166, 0x1, R169 ;  /* 0x00000001a6a67824 */ /* 0x000fe200078e02a9 */
[----:B------:R-:W-:Y:S01]  /*2090*/  I2FP.F32.S32 R14, UR24 ;  /* 0x00000018000e7c45 */ /* 0x000fe20008201400 */
[----:B-----5:R-:W-:Y:S01]  /*20a0*/  UIADD3 UR54, UPT, UPT, UR54, 0x361, URZ ;  /* 0x0000036136367890 */ /* 0x020fe2000fffe0ff */
[C---:B------:R-:W-:Y:S01]  /*20b0*/  FSETP.GT.AND P1, PT, R45.reuse, R12, PT ;  /* 0x0000000c2d00720b */ /* 0x040fe20003f24000 */
[----:B0-----:R-:W-:Y:S01]  /*20c0*/  UIADD3 UR53, UPT, UPT, UR53, 0x348, URZ ;  /* 0x0000034835357890 */ /* 0x001fe2000fffe0ff */
[----:B------:R-:W-:Y:S01]  /*20d0*/  SEL R171, RZ, 0x1, !P6 ;  /* 0x00000001ffab7807 */ /* 0x000fe20007000000 */
[----:B------:R-:W0:Y:S01]  /*20e0*/  LDCU UR44, c[0x0][0x38c] ;  /* 0x00007180ff2c77ac */ /* 0x000e220008000800 */
[C---:B------:R-:W-:Y:S01]  /*20f0*/  FSETP.GT.AND P2, PT, R45.reuse, R10, PT ;  /* 0x0000000a2d00720b */ /* 0x040fe20003f44000 */
[----:B------:R-:W-:Y:S01]  /*2100*/  IMAD.IADD R170, R170, 0x1, R173 ;  /* 0x00000001aaaa7824 */ /* 0x000fe200078e02ad */
[C---:B------:R-:W-:Y:S01]  /*2110*/  FSETP.GT.AND P3, PT, R45.reuse, R2, PT ;  /* 0x000000022d00720b */ /* 0x040fe20003f64000 */
[----:B------:R-:W5:Y:S01]  /*2120*/  LDCU UR47, c[0x0][0x38c] ;  /* 0x00007180ff2f77ac */ /* 0x000f620008000800 */
[----:B------:R-:W-:Y:S01]  /*2130*/  SEL R174, R4, 0x2, P0 ;  /* 0x0000000204ae7807 */ /* 0x000fe20000000000 */
[----:B------:R-:W-:Y:S01]  /*2140*/  IMAD.IADD R168, R168, 0x1, R171 ;  /* 0x00000001a8a87824 */ /* 0x000fe200078e02ab */
[----:B------:R-:W-:Y:S01]  /*2150*/  FSETP.GT.AND P6, PT, R45, R8, PT ;  /* 0x000000082d00720b */ /* 0x000fe20003fc4000 */
[----:B-1----:R-:W-:Y:S01]  /*2160*/  UIADD3 UR48, UPT, UPT, UR48, 0x362, URZ ;  /* 0x0000036230307890 */ /* 0x002fe2000fffe0ff */
[----:B------:R-:W-:Y:S01]  /*2170*/  I2FP.F32.S32 R0, UR25 ;  /* 0x0000001900007c45 */ /* 0x000fe20008201400 */
[----:B---3--:R-:W-:Y:S01]  /*2180*/  UIADD3 UR52, UPT, UPT, UR52, 0x369, URZ ;  /* 0x0000036934347890 */ /* 0x008fe2000fffe0ff */
[----:B------:R-:W-:Y:S01]  /*2190*/  I2FP.F32.S32 R2, UR10 ;  /* 0x0000000a00027c45 */ /* 0x000fe20008201400 */
[----:B------:R-:W1:Y:S01]  /*21a0*/  LDCU UR11, c[0x0][0x38c] ;  /* 0x00007180ff0b77ac */ /* 0x000e620008000800 */
[----:B------:R-:W-:-:S02]  /*21b0*/  I2FP.F32.S32 R8, UR19 ;  /* 0x0000001300087c45 */ /* 0x000fc40008201400 */
[C---:B------:R-:W-:Y:S01]  /*21c0*/  FSETP.GT.AND P0, PT, R45.reuse, R14, !P1 ;  /* 0x0000000e2d00720b */ /* 0x040fe20004f04000 */
[----:B------:R-:W3:Y:S01]  /*21d0*/  LDCU UR39, c[0x0][0x38c] ;  /* 0x00007180ff2777ac */ /* 0x000ee20008000800 */
[----:B------:R-:W-:Y:S02]  /*21e0*/  SEL R174, R174, RZ, P1 ;  /* 0x000000ffaeae7207 */ /* 0x000fe40000800000 */
[----:B------:R-:W-:Y:S01]  /*21f0*/  SEL R176, R4, 0x2, P2 ;  /* 0x0000000204b07807 */ /* 0x000fe20001000000 */
[----:B--2---:R-:W-:Y:S01]  /*2200*/  UIADD3 UR17, UPT, UPT, UR17, 0x36a, URZ ;  /* 0x0000036a11117890 */ /* 0x004fe2000fffe0ff */
[----:B------:R-:W-:Y:S01]  /*2210*/  SEL R172, R172, RZ, P5 ;  /* 0x000000ffacac7207 */ /* 0x000fe20002800000 */
[----:B------:R-:W-:Y:S01]  /*2220*/  UIADD3 UR56, UPT, UPT, UR56, 0x350, URZ ;  /* 0x0000035038387890 */ /* 0x000fe2000fffe0ff */
[C---:B------:R-:W-:Y:S01]  /*2230*/  FSETP.GT.AND P1, PT, R45.reuse, R2, PT ;  /* 0x000000022d00720b */ /* 0x040fe20003f24000 */
[----:B------:R-:W2:Y:S01]  /*2240*/  LDCU UR51, c[0x0][0x38c] ;  /* 0x00007180ff3377ac */ /* 0x000ea20008000800 */
[C---:B------:R-:W-:Y:S01]  /*2250*/  FSETP.GT.AND P2, PT, R45.reuse, R0, !P6 ;  /* 0x000000002d00720b */ /* 0x040fe20007744000 */
[----:B------:R-:W-:Y:S01]  /*2260*/  IMAD.IADD R172, R172, 0x1, R175 ;  /* 0x00000001acac7824 */ /* 0x000fe200078e02af */
[----:B------:R-:W-:Y:S01]  /*2270*/  FSETP.GT.AND P5, PT, R45, R8, PT ;  /* 0x000000082d00720b */ /* 0x000fe20003fa4000 */
[----:B------:R-:W0:Y:S01]  /*2280*/  LDCU UR45, c[0x0][0x38c] ;  /* 0x00007180ff2d77ac */ /* 0x000e220008000800 */
[----:B------:R-:W-:-:S02]  /*2290*/  I2FP.F32.S32 R0, UR74 ;  /* 0x0000004a00007c45 */ /* 0x000fc40008201400 */
[----:B------:R-:W-:Y:S01]  /*22a0*/  I2FP.F32.S32 R2, UR22 ;  /* 0x0000001600027c45 */ /* 0x000fe20008201400 */
[----:B------:R-:W-:Y:S01]  /*22b0*/  UIADD3 UR22, UPT, UPT, UR16, 0x322, URZ ;  /* 0x0000032210167890 */ /* 0x000fe2000fffe0ff */
[----:B------:R-:W-:Y:S01]  /*22c0*/  SEL R176, R176, RZ, P6 ;  /* 0x000000ffb0b07207 */ /* 0x000fe20003000000 */
[----:B----4-:R-:W-:Y:S01]  /*22d0*/  UIADD3 UR49, UPT, UPT, UR49, 0x371, URZ ;  /* 0x0000037131317890 */ /* 0x010fe2000fffe0ff */
[----:B------:R-:W-:Y:S01]  /*22e0*/  SEL R179, RZ, 0x1, !P2 ;  /* 0x00000001ffb37807 */ /* 0x000fe20005000000 */
[----:B------:R-:W-:Y:S01]  /*22f0*/  UIADD3 UR55, UPT, UPT, UR55, 0x358, URZ ;  /* 0x0000035837377890 */ /* 0x000fe2000fffe0ff */
[C---:B------:R-:W-:Y:S01]  /*2300*/  FSETP.GT.AND P6, PT, R45.reuse, R0, PT ;  /* 0x000000002d00720b */ /* 0x040fe20003fc4000 */
[----:B------:R-:W4:Y:S01]  /*2310*/  LDCU UR37, c[0x0][0x38c] ;  /* 0x00007180ff2577ac */ /* 0x000f220008000800 */
[----:B------:R-:W-:Y:S01]  /*2320*/  FSETP.GT.AND P2, PT, R45, R2, PT ;  /* 0x000000022d00720b */ /* 0x000fe20003f44000 */
[----:B------:R-:W-:Y:S01]  /*2330*/  IMAD.IADD R176, R176, 0x1, R179 ;  /* 0x00000001b0b07824 */ /* 0x000fe200078e02b3 */
[----:B------:R-:W-:Y:S01]  /*2340*/  SEL R178, R4, 0x2, P5 ;  /* 0x0000000204b27807 */ /* 0x000fe20002800000 */
[----:B------:R-:W1:Y:S01]  /*2350*/  LDCU UR43, c[0x0][0x38c] ;  /* 0x00007180ff2b77ac */ /* 0x000e620008000800 */
[----:B------:R-:W-:-:S02]  /*2360*/  I2FP.F32.S32 R2, UR73 ;  /* 0x0000004900027c45 */ /* 0x000fc40008201400 */
[----:B------:R-:W-:Y:S01]  /*2370*/  I2FP.F32.S32 R0, UR23 ;  /* 0x0000001700007c45 */ /* 0x000fe20008201400 */
[----:B------:R-:W-:Y:S01]  /*2380*/  UIADD3 UR23, UPT, UPT, UR18, 0x340, URZ ;  /* 0x0000034012177890 */ /* 0x000fe2000fffe0ff */
[----:B------:R-:W-:Y:S01]  /*2390*/  SEL R178, R178, RZ, P4 ;  /* 0x000000ffb2b27207 */ /* 0x000fe20002000000 */
[----:B-----5:R-:W-:Y:S01]  /*23a0*/  UIADD3 UR47, UPT, UPT, UR47, 0x379, URZ ;  /* 0x000003792f2f7890 */ /* 0x020fe2000fffe0ff */
[C---:B------:R-:W-:Y:S01]  /*23b0*/  FSETP.GT.AND P5, PT, R45.reuse, R2, PT ;  /* 0x000000022d00720b */ /* 0x040fe20003fa4000 */
[----:B------:R-:W5:Y:S01]  /*23c0*/  LDCU UR4, c[0x0][0x38c] ;  /* 0x00007180ff0477ac */ /* 0x000f620008000800 */
[----:B------:R-:W-:Y:S02]  /*23d0*/  FSETP.GT.AND P4, PT, R45, R0, !P4 ;  /* 0x000000002d00720b */ /* 0x000fe40006784000 */
[----:B------:R-:W-:Y:S01]  /*23e0*/  I2FP.F32.S32 R2, UR72 ;  /* 0x0000004800027c45 */ /* 0x000fe20008201400 */
[----:B------:R-:W4:Y:S01]  /*23f0*/  LDCU UR15, c[0x0][0x38c] ;  /* 0x00007180ff0f77ac */ /* 0x000f220008000800 */
[----:B------:R-:W-:-:S02]  /*2400*/  I2FP.F32.S32 R0, UR71 ;  /* 0x0000004700007c45 */ /* 0x000fc40008201400 */
[----:B------:R-:W-:Y:S01]  /*2410*/  SEL R181, RZ, 0x1, !P4 ;  /* 0x00000001ffb57807 */ /* 0x000fe20006000000 */
[----:B---3--:R-:W-:Y:S01]  /*2420*/  UIADD3 UR39, UPT, UPT, UR39, 0x37a, URZ ;  /* 0x0000037a27277890 */ /* 0x008fe2000fffe0ff */
[----:B------:R-:W-:Y:S01]  /*2430*/  SEL R100, R4, 0x2, P1 ;  /* 0x0000000204647807 */ /* 0x000fe20000800000 */
[----:B------:R-:W3:Y:S01]  /*2440*/  LDCU UR46, c[0x0][0x38c] ;  /* 0x00007180ff2e77ac */ /* 0x000ee20008000800 */
[C---:B------:R-:W-:Y:S02]  /*2450*/  FSETP.GT.AND P4, PT, R45.reuse, R2, PT ;  /* 0x000000022d00720b */ /* 0x040fe40003f84000 */
[----:B------:R-:W-:Y:S01]  /*2460*/  FSETP.GT.AND P1, PT, R45, R0, !P3 ;  /* 0x000000002d00720b */ /* 0x000fe20005f24000 */
[----:B------:R-:W3:Y:S01]  /*2470*/  LDCU UR38, c[0x0][0x38c] ;  /* 0x00007180ff2677ac */ /* 0x000ee20008000800 */
[----:B------:R-:W-:Y:S02]  /*2480*/  I2FP.F32.S32 R8, UR7 ;  /* 0x0000000700087c45 */ /* 0x000fe40008201400 */
[----:B------:R-:W-:Y:S01]  /*2490*/  I2FP.F32.S32 R0, UR22 ;  /* 0x0000001600007c45 */ /* 0x000fe20008201400 */
[----:B0-----:R-:W-:Y:S01]  /*24a0*/  UIADD3 UR45, UPT, UPT, UR45, 0x381, URZ ;  /* 0x000003812d2d7890 */ /* 0x001fe2000fffe0ff */
[----:B------:R-:W-:Y:S01]  /*24b0*/  I2FP.F32.S32 R2, UR70 ;  /* 0x0000004600027c45 */ /* 0x000fe20008201400 */
[----:B--2---:R-:W-:Y:S01]  /*24c0*/  UIADD3 UR51, UPT, UPT, UR51, 0x368, URZ ;  /* 0x0000036833337890 */ /* 0x004fe2000fffe0ff */
[----:B------:R-:W-:Y:S01]  /*24d0*/  SEL R177, RZ, 0x1, !P0 ;  /* 0x00000001ffb17807 */ /* 0x000fe20004000000 */
[----:B------:R-:W0:Y:S01]  /*24e0*/  LDCU UR33, c[0x0][0x38c] ;  /* 0x00007180ff2177ac */ /* 0x000e220008000800 */
[----:B------:R-:W-:-:S02]  /*24f0*/  SEL R100, R100, RZ, P3 ;  /* 0x000000ff64647207 */ /* 0x000fc40001800000 */
[----:B------:R-:W-:Y:S01]  /*2500*/  SEL R109, RZ, 0x1, !P1 ;  /* 0x00000001ff6d7807 */ /* 0x000fe20004800000 */
[----:B------:R-:W2:Y:S01]  /*2510*/  LDCU UR36, c[0x0][0x38c] ;  /* 0x00007180ff2477ac */ /* 0x000ea20008000800 */
[C---:B------:R-:W-:Y:S01]  /*2520*/  FSETP.GT.AND P0, PT, R45.reuse, R8, PT ;  /* 0x000000082d00720b */ /* 0x040fe20003f04000 */
[----:B------:R-:W-:Y:S01]  /*2530*/  IMAD.IADD R174, R174, 0x1, R177 ;  /* 0x00000001aeae7824 */ /* 0x000fe200078e02b1 */
[C---:B------:R-:W-:Y:S01]  /*2540*/  FSETP.GT.AND P3, PT, R45.reuse, R0, PT ;  /* 0x000000002d00720b */ /* 0x040fe20003f64000 */
[----:B-1----:R-:W-:Y:S01]  /*2550*/  UIADD3 UR43, UPT, UPT, UR43, 0x389, URZ ;  /* 0x000003892b2b7890 */ /* 0x002fe2000fffe0ff */
[----:B------:R-:W-:Y:S01]  /*2560*/  FSETP.GT.AND P1, PT, R45, R2, PT ;  /* 0x000000022d00720b */ /* 0x000fe20003f24000 */
[----:B------:R-:W1:Y:S01]  /*2570*/  LDCU UR6, c[0x0][0x38c] ;  /* 0x00007180ff0677ac */ /* 0x000e620008000800 */
[----:B------:R-:W-:Y:S01]  /*2580*/  SEL R108, R4, 0x2, P6 ;  /* 0x00000002046c7807 */ /* 0x000fe20003000000 */
[----:B------:R-:W-:Y:S01]  /*2590*/  IMAD.IADD R109, R100, 0x1, R109 ;  /* 0x00000001646d7824 */ /* 0x000fe200078e026d */
[----:B------:R-:W-:Y:S01]  /*25a0*/  I2FP.F32.S32 R2, UR69 ;  /* 0x0000004500027c45 */ /* 0x000fe20008201400 */
[----:B------:R-:W1:Y:S01]  /*25b0*/  LDCU UR30, c[0x0][0x38c] ;  /* 0x00007180ff1e77ac */ /* 0x000e620008000800 */
[----:B------:R-:W-:-:S02]  /*25c0*/  I2FP.F32.S32 R0, UR68 ;  /* 0x0000004400007c45 */ /* 0x000fc40008201400 */
[----:B------:R-:W-:Y:S01]  /*25d0*/  SEL R108, R108, RZ, P0 ;  /* 0x000000ff6c6c7207 */ /* 0x000fe20000000000 */
[----:B----4-:R-:W-:Y:S01]  /*25e0*/  UIADD3 UR15, UPT, UPT, UR15, 0x38a, URZ ;  /* 0x0000038a0f0f7890 */ /* 0x010fe2000fffe0ff */
[C---:B------:R-:W-:Y:S01]  /*25f0*/  FSETP.GT.AND P6, PT, R45.reuse, R2, PT ;  /* 0x000000022d00720b */ /* 0x040fe20003fc4000 */
[----:B-----5:R-:W-:Y:S01]  /*2600*/  UIADD3 UR4, UPT, UPT, UR4, 0x370, URZ ;  /* 0x0000037004047890 */ /* 0x020fe2000fffe0ff */
[----:B------:R-:W-:Y:S01]  /*2610*/  FSETP.GT.AND P0, PT, R45, R0, !P0 ;  /* 0x000000002d00720b */ /* 0x000fe20004704000 */
[----:B------:R-:W4:Y:S01]  /*2620*/  LDCU UR42, c[0x0][0x38c] ;  /* 0x00007180ff2a77ac */ /* 0x000f220008000800 */
[----:B------:R-:W-:Y:S02]  /*2630*/  I2FP.F32.S32 R2, UR67 ;  /* 0x0000004300027c45 */ /* 0x000fe40008201400 */
[----:B------:R-:W-:Y:S01]  /*2640*/  I2FP.F32.S32 R0, UR66 ;  /* 0x0000004200007c45 */ /* 0x000fe20008201400 */
[----:B------:R-:W5:Y:S01]  /*2650*/  LDCU UR34, c[0x0][0x38c] ;  /* 0x00007180ff2277ac */ /* 0x000f620008000800 */
[----:B------:R-:W-:-:S02]  /*2660*/  SEL R111, RZ, 0x1, !P0 ;  /* 0x00000001ff6f7807 */ /* 0x000fc40004000000 */
[----:B------:R-:W-:Y:S01]  /*2670*/  SEL R110, R4, 0x2, P5 ;  /* 0x00000002046e7807 */ /* 0x000fe20002800000 */
[----:B---3--:R-:W-:Y:S01]  /*2680*/  UIADD3 UR38, UPT, UPT, UR38, 0x391, URZ ;  /* 0x0000039126267890 */ /* 0x008fe2000fffe0ff */
[C---:B------:R-:W-:Y:S01]  /*2690*/  FSETP.GT.AND P0, PT, R45.reuse, R2, PT ;  /* 0x000000022d00720b */ /* 0x040fe20003f04000 */
[----:B------:R-:W-:Y:S01]  /*26a0*/  UIADD3 UR46, UPT, UPT, UR46, 0x378, URZ ;  /* 0x000003782e2e7890 */ /* 0x000fe2000fffe0ff */
[----:B------:R-:W-:Y:S01]  /*26b0*/  FSETP.GT.AND P5, PT, R45, R0, !P2 ;  /* 0x000000002d00720b */ /* 0x000fe200057a4000 */
[----:B------:R-:W3:Y:S01]  /*26c0*/  LDCU UR28, c[0x0][0x38c] ;  /* 0x00007180ff1c77ac */ /* 0x000ee20008000800 */
[----:B------:R-:W-:Y:S01]  /*26d0*/  I2FP.F32.S32 R0, UR9 ;  /* 0x0000000900007c45 */ /* 0x000fe20008201400 */
[----:B------:R-:W-:Y:S01]  /*26e0*/  IMAD.IADD R108, R108, 0x1, R111 ;  /* 0x000000016c6c7824 */ /* 0x000fe200078e026f */
[----:B------:R-:W-:Y:S01]  /*26f0*/  I2FP.F32.S32 R2, UR65 ;  /* 0x0000004100027c45 */ /* 0x000fe20008201400 */
[----:B------:R-:W3:Y:S01]  /*2700*/  LDCU UR32, c[0x0][0x38c] ;  /* 0x00007180ff2077ac */ /* 0x000ee20008000800 */
[----:B------:R-:W-:-:S02]  /*2710*/  SEL R110, R110, RZ, P2 ;  /* 0x000000ff6e6e7207 */ /* 0x000fc40001000000 */
[----:B------:R-:W-:Y:S01]  /*2720*/  SEL R113, RZ, 0x1, !P5 ;  /* 0x00000001ff717807 */ /* 0x000fe20006800000 */
[----:B0-----:R-:W-:Y:S01]  /*2730*/  UIADD3 UR33, UPT, UPT, UR33, 0x392, URZ ;  /* 0x0000039221217890 */ /* 0x001fe2000fffe0ff */
[C---:B------:R-:W-:Y:S01]  /*2740*/  FSETP.GT.AND P2, PT, R45.reuse, R0, PT ;  /* 0x000000002d00720b */ /* 0x040fe20003f44000 */
[----:B--2---:R-:W-:Y:S01]  /*2750*/  UIADD3 UR36, UPT, UPT, UR36, 0x399, URZ ;  /* 0x0000039924247890 */ /* 0x004fe2000fffe0ff */
[----:B------:R-:W-:Y:S01]  /*2760*/  FSETP.GT.AND P5, PT, R45, R2, PT ;  /* 0x000000022d00720b */ /* 0x000fe20003fa4000 */
[----:B------:R-:W0:Y:S01]  /*2770*/  LDCU UR14, c[0x0][0x38c] ;  /* 0x00007180ff0e77ac */ /* 0x000e220008000800 */
[----:B------:R-:W-:Y:S01]  /*2780*/  SEL R112, R4, 0x2, P3 ;  /* 0x0000000204707807 */ /* 0x000fe20001800000 */
[----:B------:R-:W-:Y:S01]  /*2790*/  IMAD.IADD R110, R110, 0x1, R113 ;  /* 0x000000016e6e7824 */ /* 0x000fe200078e0271 */
[----:B------:R-:W-:Y:S01]  /*27a0*/  I2FP.F32.S32 R2, UR64 ;  /* 0x0000004000027c45 */ /* 0x000fe20008201400 */
[----:B------:R-:W2:Y:S01]  /*27b0*/  LDCU UR12, c[0x0][0x38c] ;  /* 0x00007180ff0c77ac */ /* 0x000ea20008000800 */
[----:B------:R-:W-:-:S02]  /*27c0*/  I2FP.F32.S32 R0, UR20 ;  /* 0x0000001400007c45 */ /* 0x000fc40008201400 */
[----:B------:R-:W-:Y:S01]  /*27d0*/  SEL R112, R112, RZ, P4 ;  /* 0x000000ff70707207 */ /* 0x000fe20002000000 */
[----:B------:R-:W-:Y:S01]  /*27e0*/  UIADD3 UR20, UPT, UPT, UR13, 0x342, URZ ;  /* 0x000003420d147890 */ /* 0x000fe2000fffe0ff */
[C---:B------:R-:W-:Y:S01]  /*27f0*/  FSETP.GT.AND P3, PT, R45.reuse, R2, PT ;  /* 0x000000022d00720b */ /* 0x040fe20003f64000 */
[----:B-1----:R-:W-:Y:S01]  /*2800*/  UIADD3 UR6, UPT, UPT, UR6, 0x380, URZ ;  /* 0x0000038006067890 */ /* 0x002fe2000fffe0ff */
[----:B------:R-:W-:Y:S01]  /*2810*/  FSETP.GT.AND P4, PT, R45, R0, !P4 ;  /* 0x000000002d00720b */ /* 0x000fe20006784000 */
[----:B------:R-:W-:Y:S01]  /*2820*/  UIADD3 UR30, UPT, UPT, UR30, 0x39a, URZ ;  /* 0x0000039a1e1e7890 */ /* 0x000fe2000fffe0ff */
[----:B------:R-:W-:Y:S01]  /*2830*/  I2FP.F32.S32 R2, UR63 ;  /* 0x0000003f00027c45 */ /* 0x000fe20008201400 */
[----:B------:R-:W1:Y:S01]  /*2840*/  LDCU UR35, c[0x0][0x38c] ;  /* 0x00007180ff2377ac */ /* 0x000e620008000800 */
[----:B------:R-:W-:Y:S02]  /*2850*/  I2FP.F32.S32 R0, UR62 ;  /* 0x0000003e00007c45 */ /* 0x000fe40008201400 */
[----:B------:R-:W-:Y:S01]  /*2860*/  SEL R115, RZ, 0x1, !P4 ;  /* 0x00000001ff737807 */ /* 0x000fe20006000000 */
[----:B------:R-:W1:Y:S01]  /*2870*/  LDCU UR21, c[0x0][0x38c] ;  /* 0x00007180ff1577ac */ /* 0x000e620008000800 */
[----:B------:R-:W-:-:S02]  /*2880*/  SEL R116, R4, 0x2, P6 ;  /* 0x0000000204747807 */ /* 0x000fc40003000000 */
[C---:B------:R-:W-:Y:S01]  /*2890*/  FSETP.GT.AND P4, PT, R45.reuse, R2, PT ;  /* 0x000000022d00720b */ /* 0x040fe20003f84000 */
[----:B-----5:R-:W-:Y:S01]  /*28a0*/  UIADD3 UR34, UPT, UPT, UR34, 0x3a1, URZ ;  /* 0x000003a122227890 */ /* 0x020fe2000fffe0ff */
[----:B------:R-:W-:Y:S01]  /*28b0*/  FSETP.GT.AND P6, PT, R45, R0, !P1 ;  /* 0x000000002d00720b */ /* 0x000fe20004fc4000 */
[----:B----4-:R-:W-:Y:S01]  /*28c0*/  UIADD3 UR42, UPT, UPT, UR42, 0x388, URZ ;  /* 0x000003882a2a7890 */ /* 0x010fe2000fffe0ff */
[----:B------:R-:W-:Y:S01]  /*28d0*/  I2FP.F32.S32 R0, UR20 ;  /* 0x0000001400007c45 */ /* 0x000fe20008201400 */
[----:B------:R-:W4:Y:S01]  /*28e0*/  LDCU UR24, c[0x0][0x38c] ;  /* 0x00007180ff1877ac */ /* 0x000f220008000800 */
[----:B------:R-:W-:Y:S01]  /*28f0*/  I2FP.F32.S32 R2, UR61 ;  /* 0x0000003d00027c45 */ /* 0x000fe20008201400 */
[----:B------:R-:W-:Y:S01]  /*2900*/  IMAD.IADD R112, R112, 0x1, R115 ;  /* 0x0000000170707824 */ /* 0x000fe200078e0273 */
[----:B------:R-:W-:Y:S01]  /*2910*/  SEL R116, R116, RZ, P1 ;  /* 0x000000ff74747207 */ /* 0x000fe20000800000 */
[----:B------:R-:W5:Y:S01]  /*2920*/  LDCU UR5, c[0x0][0x38c] ;  /* 0x00007180ff0577ac */ /* 0x000f620008000800 */
[----:B------:R-:W-:-:S02]  /*2930*/  SEL R117, RZ, 0x1, !P6 ;  /* 0x00000001ff757807 */ /* 0x000fc40007000000 */
[C---:B------:R-:W-:Y:S01]  /*2940*/  FSETP.GT.AND P1, PT, R45.reuse, R0, PT ;  /* 0x000000002d00720b */ /* 0x040fe20003f24000 */
[----:B---3--:R-:W-:Y:S01]  /*2950*/  UIADD3 UR28, UPT, UPT, UR28, 0x3a2, URZ ;  /* 0x000003a21c1c7890 */ /* 0x008fe2000fffe0ff */
[----:B------:R-:W-:Y:S01]  /*2960*/  FSETP.GT.AND P6, PT, R45, R2, PT ;  /* 0x000000022d00720b */ /* 0x000fe20003fc4000 */
[----:B------:R-:W-:Y:S01]  /*2970*/  UIADD3 UR32, UPT, UPT, UR32, 0x3a9, URZ ;  /* 0x000003a920207890 */ /* 0x000fe2000fffe0ff */
[----:B------:R-:W-:Y:S01]  /*2980*/  SEL R118, R4, 0x2, P2 ;  /* 0x0000000204767807 */ /* 0x000fe20001000000 */
[----:B------:R-:W3:Y:S01]  /*2990*/  LDCU UR8, c[0x0][0x38c] ;  /* 0x00007180ff0877ac */ /* 0x000ee20008000800 */
[----:B------:R-:W-:Y:S01]  /*29a0*/  I2FP.F32.S32 R2, UR60 ;  /* 0x0000003c00027c45 */ /* 0x000fe20008201400 */
[----:B------:R-:W-:Y:S01]  /*29b0*/  IMAD.IADD R116, R116, 0x1, R117 ;  /* 0x0000000174747824 */ /* 0x000fe200078e0275 */
[----:B------:R-:W-:Y:S01]  /*29c0*/  I2FP.F32.S32 R0, UR59 ;  /* 0x0000003b00007c45 */ /* 0x000fe20008201400 */
[----:B------:R-:W3:Y:S01]  /*29d0*/  LDCU UR27, c[0x0][0x38c] ;  /* 0x00007180ff1b77ac */ /* 0x000ee20008000800 */
[----:B------:R-:W-:-:S02]  /*29e0*/  SEL R118, R118, RZ, P0 ;  /* 0x000000ff76767207 */ /* 0x000fc40000000000 */
[C---:B------:R-:W-:Y:S01]  /*29f0*/  FSETP.GT.AND P2, PT, R45.reuse, R2, PT ;  /* 0x000000022d00720b */ /* 0x040fe20003f44000 */
[----:B--2---:R-:W-:Y:S01]  /*2a00*/  UIADD3 UR12, UPT, UPT, UR12, 0x3aa, URZ ;  /* 0x000003aa0c0c7890 */ /* 0x004fe2000fffe0ff */
[----:B------:R-:W-:Y:S01]  /*2a10*/  FSETP.GT.AND P0, PT, R45, R0, !P0 ;  /* 0x000000002d00720b */ /* 0x000fe20004704000 */
[----:B0-----:R-:W-:Y:S01]  /*2a20*/  UIADD3 UR14, UPT, UPT, UR14, 0x390, URZ ;  /* 0x000003900e0e7890 */ /* 0x001fe2000fffe0ff */
[----:B------:R-:W-:Y:S01]  /*2a30*/  I2FP.F32.S32 R2, UR58 ;  /* 0x0000003a00027c45 */ /* 0x000fe20008201400 */
[----:B------:R-:W0:Y:S01]  /*2a40*/  LDCU UR31, c[0x0][0x38c] ;  /* 0x00007180ff1f77ac */ /* 0x000e220008000800 */
[----:B------:R-:W-:Y:S02]  /*2a50*/  I2FP.F32.S32 R0, UR57 ;  /* 0x0000003900007c45 */ /* 0x000fe40008201400 */
[----:B------:R-:W-:Y:S01]  /*2a60*/  SEL R119, RZ, 0x1, !P0 ;  /* 0x00000001ff777807 */ /* 0x000fe20004000000 */
[----:B------:R-:W2:Y:S01]  /*2a70*/  LDCU UR26, c[0x0][0x38c] ;  /* 0x00007180ff1a77ac */ /* 0x000ea20008000800 */
[----:B------:R-:W-:-:S02]  /*2a80*/  SEL R120, R4, 0x2, P3 ;  /* 0x0000000204787807 */ /* 0x000fc40001800000 */
[C---:B------:R-:W-:Y:S01]  /*2a90*/  FSETP.GT.AND P0, PT, R45.reuse, R2, PT ;  /* 0x000000022d00720b */ /* 0x040fe20003f04000 */
[----:B-1----:R-:W-:Y:S01]  /*2aa0*/  UIADD3 UR21, UPT, UPT, UR21, 0x3b1, URZ ;  /* 0x000003b115157890 */ /* 0x002fe2000fffe0ff */
[----:B------:R-:W-:Y:S01]  /*2ab0*/  FSETP.GT.AND P3, PT, R45, R0, !P5 ;  /* 0x000000002d00720b */ /* 0x000fe20006f64000 */
[----:B------:R-:W-:Y:S01]  /*2ac0*/  UIADD3 UR35, UPT, UPT, UR35, 0x398, URZ ;  /* 0x0000039823237890 */ /* 0x000fe2000fffe0ff */
[----:B------:R-:W-:Y:S01]  /*2ad0*/  I2FP.F32.S32 R0, UR76 ;  /* 0x0000004c00007c45 */ /* 0x000fe20008201400 */
[----:B------:R-:W1:Y:S01]  /*2ae0*/  LDCU UR25, c[0x0][0x38c] ;  /* 0x00007180ff1977ac */ /* 0x000e620008000800 */
[----:B------:R-:W-:Y:S01]  /*2af0*/  I2FP.F32.S32 R2, UR75 ;  /* 0x0000004b00027c45 */ /* 0x000fe20008201400 */
[----:B------:R-:W-:Y:S01]  /*2b00*/  IMAD.IADD R118, R118, 0x1, R119 ;  /* 0x0000000176767824 */ /* 0x000fe200078e0277 */
[----:B------:R-:W-:Y:S01]  /*2b10*/  SEL R120, R120, RZ, P5 ;  /* 0x000000ff78787207 */ /* 0x000fe20002800000 */
[----:B------:R-:W1:Y:S01]  /*2b20*/  LDCU UR7, c[0x0][0x38c] ;  /* 0x00007180ff0777ac */ /* 0x000e620008000800 */
[----:B------:R-:W-:-:S02]  /*2b30*/  SEL R121, RZ, 0x1, !P3 ;  /* 0x00000001ff797807 */ /* 0x000fc40005800000 */
[C---:B------:R-:W-:Y:S01]  /*2b40*/  FSETP.GT.AND P5, PT, R45.reuse, R0, PT ;  /* 0x000000002d00720b */ /* 0x040fe20003fa4000 */
[----:B----4-:R-:W-:Y:S01]  /*2b50*/  UIADD3 UR24, UPT, UPT, UR24, 0x3b2, URZ ;  /* 0x000003b218187890 */ /* 0x010fe2000fffe0ff */
[----:B------:R-:W-:Y:S01]  /*2b60*/  FSETP.GT.AND P3, PT, R45, R2, PT ;  /* 0x000000022d00720b */ /* 0x000fe20003f64000 */
[----:B-----5:R-:W-:Y:S01]  /*2b70*/  UIADD3 UR5, UPT, UPT, UR5, 0x3b9, URZ ;  /* 0x000003b905057890 */ /* 0x020fe2000fffe0ff */
[----:B------:R-:W-:Y:S01]  /*2b80*/  SEL R122, R4, 0x2, P1 ;  /* 0x00000002047a7807 */ /* 0x000fe20000800000 */
[----:B------:R-:W4:Y:S01]  /*2b90*/  LDCU UR29, c[0x0][0x38c] ;  /* 0x00007180ff1d77ac */ /* 0x000f220008000800 */
[----:B------:R-:W-:Y:S01]  /*2ba0*/  I2FP.F32.S32 R2, UR50 ;  /* 0x0000003200027c45 */ /* 0x000fe20008201400 */
[----:B------:R-:W-:Y:S01]  /*2bb0*/  IMAD.IADD R120, R120, 0x1, R121 ;  /* 0x0000000178787824 */ /* 0x000fe200078e0279 */
[----:B------:R-:W-:Y:S01]  /*2bc0*/  I2FP.F32.S32 R0, UR23 ;  /* 0x0000001700007c45 */ /* 0x000fe20008201400 */
[----:B------:R-:W5:Y:S01]  /*2bd0*/  LDCU UR16, c[0x0][0x38c] ;  /* 0x00007180ff1077ac */ /* 0x000f620008000800 */
[----:B------:R-:W-:-:S02]  /*2be0*/  SEL R122, R122, RZ, P4 ;  /* 0x000000ff7a7a7207 */ /* 0x000fc40002000000 */
[C---:B------:R-:W-:Y:S01]  /*2bf0*/  FSETP.GT.AND P1, PT, R45.reuse, R2, PT ;  /* 0x000000022d00720b */ /* 0x040fe20003f24000 */
[----:B---3--:R-:W-:Y:S01]  /*2c00*/  UIADD3 UR8, UPT, UPT, UR8, 0x3a0, URZ ;  /* 0x000003a008087890 */ /* 0x008fe2000fffe0ff */
[----:B------:R-:W-:Y:S01]  /*2c10*/  FSETP.GT.AND P4, PT, R45, R0, !P4 ;  /* 0x000000002d00720b */ /* 0x000fe20006784000 */
[----:B------:R-:W-:Y:S01]  /*2c20*/  UIADD3 UR27, UPT, UPT, UR27, 0x3ba, URZ ;  /* 0x000003ba1b1b7890 */ /* 0x000fe2000fffe0ff */
[----:B------:R-:W-:Y:S01]  /*2c30*/  I2FP.F32.S32 R2, UR54 ;  /* 0x0000003600027c45 */ /* 0x000fe20008201400 */
[----:B------:R-:W3:Y:S01]  /*2c40*/  LDCU UR19, c[0x0][0x38c] ;  /* 0x00007180ff1377ac */ /* 0x000ee20008000800 */
[----:B------:R-:W-:Y:S02]  /*2c50*/  I2FP.F32.S32 R0, UR53 ;  /* 0x0000003500007c45 */ /* 0x000fe40008201400 */
[----:B------:R-:W-:Y:S01]  /*2c60*/  SEL R123, RZ, 0x1, !P4 ;  /* 0x00000001ff7b7807 */ /* 0x000fe20006000000 */
[----:B------:R-:W3:Y:S01]  /*2c70*/  LDCU UR9, c[0x0][0x38c] ;  /* 0x00007180ff0977ac */ /* 0x000ee20008000800 */
[----:B------:R-:W-:-:S02]  /*2c80*/  SEL R62, R4, 0x2, P2 ;  /* 0x00000002043e7807 */ /* 0x000fc40001000000 */
[C---:B------:R-:W-:Y:S01]  /*2c90*/  FSETP.GT.AND P4, PT, R45.reuse, R2, PT ;  /* 0x000000022d00720b */ /* 0x040fe20003f84000 */
[----:B--2---:R-:W-:Y:S01]  /*2ca0*/  UIADD3 UR26, UPT, UPT, UR26, 0x3c1, URZ ;  /* 0x000003c11a1a7890 */ /* 0x004fe2000fffe0ff */
[----:B------:R-:W-:Y:S01]  /*2cb0*/  FSETP.GT.AND P2, PT, R45, R0, !P6 ;  /* 0x000000002d00720b */ /* 0x000fe20007744000 */
[----:B0-----:R-:W-:Y:S01]  /*2cc0*/  UIADD3 UR31, UPT, UPT, UR31, 0x3a8, URZ ;  /* 0x000003a81f1f7890 */ /* 0x001fe2000fffe0ff */
[----:B------:R-:W-:Y:S01]  /*2cd0*/  I2FP.F32.S32 R0, UR48 ;  /* 0x0000003000007c45 */ /* 0x000fe20008201400 */
[----:B------:R-:W-:Y:S01]  /*2ce0*/  UIADD3 UR48, UPT, UPT, UR44, 0x372, URZ ;  /* 0x000003722c307890 */ /* 0x000fe2000fffe0ff */
[----:B------:R-:W-:Y:S01]  /*2cf0*/  I2FP.F32.S32 R2, UR52 ;  /* 0x0000003400027c45 */ /* 0x000fe20008201400 */
[----:B------:R-:W-:Y:S01]  /*2d00*/  UIADD3 UR44, UPT, UPT, UR11, 0x360, URZ ;  /* 0x000003600b2c7890 */ /* 0x000fe2000fffe0ff */
[----:B------:R-:W-:Y:S01]  /*2d10*/  SEL R62, R62, RZ, P6 ;  /* 0x000000ff3e3e7207 */ /* 0x000fe20003000000 */
[----:B------:R-:W0:Y:S01]  /*2d20*/  LDCU UR13, c[0x0][0x38c] ;  /* 0x00007180ff0d77ac */ /* 0x000e220008000800 */
[----:B------:R-:W-:-:S02]  /*2d30*/  SEL R67, RZ, 0x1, !P2 ;  /* 0x00000001ff437807 */ /* 0x000fc40005000000 */
[C---:B------:R-:W-:Y:S01]  /*2d40*/  FSETP.GT.AND P6, PT, R45.reuse, R0, PT ;  /* 0x000000002d00720b */ /* 0x040fe20003fc4000 */
[----:B------:R-:W2:Y:S01]  /*2d50*/  LDCU UR18, c[0x0][0x38c] ;  /* 0x00007180ff1277ac */ /* 0x000ea20008000800 */
[----:B------:R-:W-:Y:S02]  /*2d60*/  FSETP.GT.AND P2, PT, R45, R2, PT ;  /* 0x000000022d00720b */ /* 0x000fe40003f44000 */
[----:B------:R-:W-:Y:S01]  /*2d70*/  SEL R64, R4, 0x2, P5 ;  /* 0x0000000204407807 */ /* 0x000fe20002800000 */
[----:B-1----:R-:W-:Y:S01]  /*2d80*/  UIADD3 UR25, UPT, UPT, UR25, 0x3c2, URZ ;  /* 0x000003c219197890 */ /* 0x002fe2000fffe0ff */
[----:B------:R-:W-:Y:S01]  /*2d90*/  I2FP.F32.S32 R2, UR17 ;  /* 0x0000001100027c45 */ /* 0x000fe20008201400 */
[----:B------:R-:W-:Y:S01]  /*2da0*/  UIADD3 UR7, UPT, UPT, UR7, 0x3c9, URZ ;  /* 0x000003c907077890 */ /* 0x000fe2000fffe0ff */
[----:B------:R-:W-:Y:S01]  /*2db0*/  I2FP.F32.S32 R0, UR56 ;  /* 0x0000003800007c45 */ /* 0x000fe20008201400 */
[----:B------:R-:W1:Y:S01]  /*2dc0*/  LDCU UR10, c[0x0][0x38c] ;  /* 0x00007180ff0a77ac */ /* 0x000e620008000800 */
[----:B------:R-:W-:-:S02]  /*2dd0*/  SEL R64, R64, RZ, P0 ;  /* 0x000000ff40407207 */ /* 0x000fc40000000000 */
[C---:B------:R-:W-:Y:S01]  /*2de0*/  FSETP.GT.AND P5, PT, R45.reuse, R2, PT ;  /* 0x000000022d00720b */ /* 0x040fe20003fa4000 */
[----:B------:R-:W1:Y:S01]  /*2df0*/  LDCU UR23, c[0x0][0x38c] ;  /* 0x00007180ff1777ac */ /* 0x000e620008000800 */
[----:B------:R-:W-:Y:S02]  /*2e00*/  FSETP.GT.AND P0, PT, R45, R0, !P0 ;  /* 0x000000002d00720b */ /* 0x000fe40004704000 */
[----:B------:R-:W-:Y:S01]  /*2e10*/  I2FP.F32.S32 R2, UR49 ;  /* 0x0000003100027c45 */ /* 0x000fe20008201400 */
[----:B-----5:R-:W-:Y:S01]  /*2e20*/  UIADD3 UR16, UPT, UPT, UR16, 0x3ca, URZ ;  /* 0x000003ca10107890 */ /* 0x020fe2000fffe0ff */
[----:B------:R-:W-:Y:S01]  /*2e30*/  I2FP.F32.S32 R0, UR55 ;  /* 0x0000003700007c45 */ /* 0x000fe20008201400 */
[----:B----4-:R-:W-:Y:S01]  /*2e40*/  UIADD3 UR29, UPT, UPT, UR29, 0x3b0, URZ ;  /* 0x000003b01d1d7890 */ /* 0x010fe2000fffe0ff */
[----:B------:R-:W-:Y:S01]  /*2e50*/  SEL R69, RZ, 0x1, !P0 ;  /* 0x00000001ff457807 */ /* 0x000fe20004000000 */
[----:B------:R-:W4:Y:S01]  /*2e60*/  LDCU UR22, c[0x0][0x38c] ;  /* 0x00007180ff1677ac */ /* 0x000f220008000800 */
[----:B------:R-:W-:-:S02]  /*2e70*/  SEL R66, R4, 0x2, P1 ;  /* 0x0000000204427807 */ /* 0x000fc40000800000 */
[C---:B------:R-:W-:Y:S01]  /*2e80*/  FSETP.GT.AND P0, PT, R45.reuse, R2, PT ;  /* 0x000000022d00720b */ /* 0x040fe20003f04000 */
[----:B------:R-:W5:Y:S01]  /*2e90*/  LDCU UR11, c[0x0][0x38c] ;  /* 0x00007180ff0b77ac */ /* 0x000f620008000800 */
[C---:B------:R-:W-:Y:S01]  /*2ea0*/  FSETP.GT.AND P1, PT, R45.reuse, R0, !P3 ;  /* 0x000000002d00720b */ /* 0x040fe20005f24000 */
[----:B------:R-:W-:Y:S01]  /*2eb0*/  IMAD.IADD R69, R64, 0x1, R69 ;  /* 0x0000000140457824 */ /* 0x000fe200078e0245 */
[----:B------:R-:W-:Y:S01]  /*2ec0*/  I2FP.F32.S32 R0, UR48 ;  /* 0x0000003000007c45 */ /* 0x000fe20008201400 */
[----:B---3--:R-:W-:Y:S01]  /*2ed0*/  UIADD3 UR9, UPT, UPT, UR9, 0x3d1, URZ ;  /* 0x000003d109097890 */ /* 0x008fe2000fffe0ff */
[----:B------:R-:W-:Y:S01]  /*2ee0*/  I2FP.F32.S32 R2, UR47 ;  /* 0x0000002f00027c45 */ /* 0x000fe20008201400 */
[----:B------:R-:W-:Y:S01]  /*2ef0*/  UIADD3 UR19, UPT, UPT, UR19, 0x3b8, URZ ;  /* 0x000003b813137890 */ /* 0x000fe2000fffe0ff */
[----:B------:R-:W-:Y:S01]  /*2f00*/  SEL R66, R66, RZ, P3 ;  /* 0x000000ff42427207 */ /* 0x000fe20001800000 */
[----:B0-----:R-:W-:Y:S01]  /*2f10*/  UIADD3 UR13, UPT, UPT, UR13, 0x3d2, URZ ;  /* 0x000003d20d0d7890 */ /* 0x001fe2000fffe0ff */
[----:B------:R-:W-:Y:S01]  /*2f20*/  SEL R71, RZ, 0x1, !P1 ;  /* 0x00000001ff477807 */ /* 0x000fe20004800000 */
[----:B--2---:R-:W-:Y:S01]  /*2f30*/  UIADD3 UR18, UPT, UPT, UR18, 0x3d9, URZ ;  /* 0x000003d912127890 */ /* 0x004fe2000fffe0ff */
[C---:B------:R-:W-:Y:S01]  /*2f40*/  FSETP.GT.AND P3, PT, R45.reuse, R0, PT ;  /* 0x000000002d00720b */ /* 0x040fe20003f64000 */
[----:B------:R-:W0:Y:S01]  /*2f50*/  LDCU UR20, c[0x0][0x38c] ;  /* 0x00007180ff1477ac */ /* 0x000e220008000800 */
[----:B------:R-:W-:Y:S01]  /*2f60*/  FSETP.GT.AND P1, PT, R45, R2, PT ;  /* 0x000000022d00720b */ /* 0x000fe20003f24000 */
[----:B------:R-:W-:Y:S01]  /*2f70*/  IMAD.IADD R66, R66, 0x1, R71 ;  /* 0x0000000142427824 */ /* 0x000fe200078e0247 */
        /* <DEDUP_REMOVED lines=8> */
[----:B------:R-:W-:Y:S01]  /*3000*/  UIADD3 UR23, UPT, UPT, UR23, 0x3da, URZ ;  /* 0x000003da17177890 */ /* 0x000fe2000fffe0ff */
[C---:B------:R-:W-:Y:S01]  /*3010*/  FSETP.GT.AND P4, PT, R45.reuse, R0, !P4 ;  /* 0x000000002d00720b */ /* 0x040fe20006784000 */
[----:B------:R-:W2:Y:S01]  /*3020*/  LDCU UR17, c[0x0][0x38c] ;  /* 0x00007180ff1177ac */ /* 0x000ea20008000800 */
[----:B------:R-:W-:Y:S02]  /*3030*/  I2FP.F32.S32 R2, UR45 ;  /* 0x0000002d00027c45 */ /* 0x000fe40008201400 */
[----:B------:R-:W-:Y:S01]  /*3040*/  I2FP.F32.S32 R0, UR51 ;  /* 0x0000003300007c45 */ /* 0x000fe20008201400 */
[----:B-----5:R-:W-:Y:S01]  /*3050*/  UIADD3 UR11, UPT, UPT, UR11, 0x3e1, URZ ;  /* 0x000003e10b0b7890 */ /* 0x020fe2000fffe0ff */
[----:B------:R-:W-:Y:S01]  /*3060*/  SEL R30, RZ, 0x1, !P4 ;  /* 0x00000001ff1e7807 */ /* 0x000fe20006000000 */
[----:B----4-:R-:W-:Y:S01]  /*3070*/  UIADD3 UR22, UPT, UPT, UR22, 0x3c8, URZ ;  /* 0x000003c816167890 */ /* 0x010fe2000fffe0ff */
[----:B------:R-:W-:Y:S01]  /*3080*/  SEL R65, R4, 0x2, P5 ;  /* 0x0000000204417807 */ /* 0x000fe20002800000 */
[----:B0-----:R-:W-:Y:S01]  /*3090*/  UIADD3 UR20, UPT, UPT, UR20, 0x3d0, URZ ;  /* 0x000003d014147890 */ /* 0x001fe2000fffe0ff */
[C---:B------:R-:W-:Y:S01]  /*30a0*/  FSETP.GT.AND P4, PT, R45.reuse, R2, PT ;  /* 0x000000022d00720b */ /* 0x040fe20003f84000 */
[----:B------:R-:W0:Y:S01]  /*30b0*/  LDCU UR74, c[0x0][0x38c] ;  /* 0x00007180ff4a77ac */ /* 0x000e220008000800 */
[----:B------:R-:W-:-:S02]  /*30c0*/  FSETP.GT.AND P5, PT, R45, R0, !P2 ;  /* 0x000000002d00720b */ /* 0x000fc400057a4000 */
[----:B------:R-:W-:Y:S01]  /*30d0*/  I2FP.F32.S32 R0, UR39 ;  /* 0x0000002700007c45 */ /* 0x000fe20008201400 */
[----:B-1----:R-:W-:Y:S01]  /*30e0*/  UIADD3 UR37, UPT, UPT, UR37, 0x3e2, URZ ;  /* 0x000003e225257890 */ /* 0x002fe2000fffe0ff */
[----:B------:R-:W-:Y:S01]  /*30f0*/  I2FP.F32.S32 R2, UR43 ;  /* 0x0000002b00027c45 */ /* 0x000fe20008201400 */
[----:B------:R-:W1:Y:S01]  /*3100*/  LDCU UR71, c[0x0][0x38c] ;  /* 0x00007180ff4777ac */ /* 0x000e620008000800 */
[----:B------:R-:W-:Y:S02]  /*3110*/  SEL R65, R65, RZ, P2 ;  /* 0x000000ff41417207 */ /* 0x000fe40001000000 */
[----:B------:R-:W-:Y:S01]  /*3120*/  SEL R180, RZ, 0x1, !P5 ;  /* 0x00000001ffb47807 */ /* 0x000fe20006800000 */
[----:B--2---:R-:W-:Y:S01]  /*3130*/  UIADD3 UR17, UPT, UPT, UR17, 0x3d8, URZ ;  /* 0x000003d811117890 */ /* 0x004fe2000fffe0ff */
[C---:B------:R-:W-:Y:S01]  /*3140*/  FSETP.GT.AND P2, PT, R45.reuse, R0, PT ;  /* 0x000000002d00720b */ /* 0x040fe20003f44000 */
[----:B------:R-:W2:Y:S01]  /*3150*/  LDCU UR73, c[0x0][0x38c] ;  /* 0x00007180ff4977ac */ /* 0x000ea20008000800 */
[----:B------:R-:W-:-:S02]  /*3160*/  FSETP.GT.AND P5, PT, R45, R2, PT ;  /* 0x000000022d00720b */ /* 0x000fc40003fa4000 */
[----:B------:R-:W-:Y:S01]  /*3170*/  SEL R102, R4, 0x2, P3 ;  /* 0x0000000204667807 */ /* 0x000fe20001800000 */
[----:B------:R-:W3:Y:S01]  /*3180*/  LDCU UR72, c[0x0][0x38c] ;  /* 0x00007180ff4877ac */ /* 0x000ee20008000800 */
[----:B------:R-:W-:Y:S02]  /*3190*/  I2FP.F32.S32 R2, UR15 ;  /* 0x0000000f00027c45 */ /* 0x000fe40008201400 */
[----:B------:R-:W-:Y:S01]  /*31a0*/  I2FP.F32.S32 R0, UR4 ;  /* 0x0000000400007c45 */ /* 0x000fe20008201400 */
[----:B------:R-:W4:Y:S01]  /*31b0*/  LDCU UR15, c[0x0][0x38c] ;  /* 0x00007180ff0f77ac */ /* 0x000f220008000800 */
[----:B------:R-:W-:Y:S02]  /*31c0*/  SEL R102, R102, RZ, P0 ;  /* 0x000000ff66667207 */ /* 0x000fe40000000000 */
[C---:B------:R-:W-:Y:S01]  /*31d0*/  FSETP.GT.AND P3, PT, R45.reuse, R2, PT ;  /* 0x000000022d00720b */ /* 0x040fe20003f64000 */
[----:B------:R-:W5:Y:S01]  /*31e0*/  LDCU UR4, c[0x0][0x38c] ;  /* 0x00007180ff0477ac */ /* 0x000f620008000800 */
[----:B------:R-:W-:-:S02]  /*31f0*/  FSETP.GT.AND P0, PT, R45, R0, !P0 ;  /* 0x000000002d00720b */ /* 0x000fc40004704000 */
[----:B------:R-:W-:Y:S01]  /*3200*/  I2FP.F32.S32 R2, UR38 ;  /* 0x0000002600027c45 */ /* 0x000fe20008201400 */
[----:B0-----:R-:W-:Y:S01]  /*3210*/  UIADD3 UR75, UPT, UPT, UR74, 0x1f4, URZ ;  /* 0x000001f44a4b7890 */ /* 0x001fe2000fffe0ff */
[----:B------:R-:W-:Y:S01]  /*3220*/  I2FP.F32.S32 R0, UR46 ;  /* 0x0000002e00007c45 */ /* 0x000fe20008201400 */
[----:B-1----:R-:W-:Y:S01]  /*3230*/  UIADD3 UR71, UPT, UPT, UR71, 0x1fb, URZ ;  /* 0x000001fb47477890 */ /* 0x002fe2000fffe0ff */
[----:B------:R-:W-:Y:S01]  /*3240*/  SEL R63, RZ, 0x1, !P0 ;  /* 0x00000001ff3f7807 */ /* 0x000fe20004000000 */
[----:B--2---:R-:W-:Y:S01]  /*3250*/  UIADD3 UR73, UPT, UPT, UR73, 0x203, URZ ;  /* 0x0000020349497890 */ /* 0x004fe2000fffe0ff */
[----:B------:R-:W-:Y:S01]  /*3260*/  SEL R58, R4, 0x2, P6 ;  /* 0x00000002043a7807 */ /* 0x000fe20003000000 */
[----:B---3--:R-:W-:Y:S01]  /*3270*/  UIADD3 UR72, UPT, UPT, UR72, 0x20b, URZ ;  /* 0x0000020b48487890 */ /* 0x008fe2000fffe0ff */
[C---:B------:R-:W-:Y:S01]  /*3280*/  FSETP.GT.AND P0, PT, R45.reuse, R2, PT ;  /* 0x000000022d00720b */ /* 0x040fe20003f04000 */
[----:B------:R-:W0:Y:S01]  /*3290*/  LDCU UR70, c[0x0][0x38c] ;  /* 0x00007180ff4677ac */ /* 0x000e220008000800 */
[----:B------:R-:W-:-:S02]  /*32a0*/  FSETP.GT.AND P6, PT, R45, R0, !P1 ;  /* 0x000000002d00720b */ /* 0x000fc40004fc4000 */
[----:B------:R-:W-:Y:S01]  /*32b0*/  I2FP.F32.S32 R0, UR33 ;  /* 0x0000002100007c45 */ /* 0x000fe20008201400 */
[----:B------:R-:W1:Y:S01]  /*32c0*/  LDCU UR69, c[0x0][0x38c] ;  /* 0x00007180ff4577ac */ /* 0x000e620008000800 */
[----:B------:R-:W-:Y:S02]  /*32d0*/  I2FP.F32.S32 R2, UR36 ;  /* 0x0000002400027c45 */ /* 0x000fe40008201400 */
[----:B------:R-:W-:Y:S01]  /*32e0*/  SEL R58, R58, RZ, P1 ;  /* 0x000000ff3a3a7207 */ /* 0x000fe20000800000 */
[----:B-----5:R-:W-:Y:S01]  /*32f0*/  UIADD3 UR4, UPT, UPT, UR4, 0x3e0, URZ ;  /* 0x000003e004047890 */ /* 0x020fe2000fffe0ff */
[----:B------:R-:W-:Y:S01]  /*3300*/  SEL R59, RZ, 0x1, !P6 ;  /* 0x00000001ff3b7807 */ /* 0x000fe20007000000 */
[----:B------:R-:W-:Y:S01]  /*3310*/  UIADD3 UR36, UPT, UPT, UR74, 0x1bd, URZ ;  /* 0x000001bd4a247890 */ /* 0x000fe2000fffe0ff */
[C---:B------:R-:W-:Y:S01]  /*3320*/  FSETP.GT.AND P1, PT, R45.reuse, R0, PT ;  /* 0x000000002d00720b */ /* 0x040fe20003f24000 */
[----:B------:R-:W2:Y:S01]  /*3330*/  LDCU UR33, c[0x0][0x38c] ;  /* 0x00007180ff2177ac */ /* 0x000ea20008000800 */
[----:B------:R-:W-:-:S02]  /*3340*/  FSETP.GT.AND P6, PT, R45, R2, PT ;  /* 0x000000022d00720b */ /* 0x000fc40003fc4000 */
[----:B------:R-:W-:Y:S01]  /*3350*/  SEL R97, R4, 0x2, P2 ;  /* 0x0000000204617807 */ /* 0x000fe20001000000 */
[----:B------:R-:W3:Y:S01]  /*3360*/  LDCU UR68, c[0x0][0x38c] ;  /* 0x00007180ff4477ac */ /* 0x000ee20008000800 */
[----:B------:R-:W-:Y:S02]  /*3370*/  I2FP.F32.S32 R2, UR30 ;  /* 0x0000001e00027c45 */ /* 0x000fe40008201400 */
[----:B------:R-:W-:Y:S01]  /*3380*/  I2FP.F32.S32 R0, UR6 ;  /* 0x0000000600007c45 */ /* 0x000fe20008201400 */
[----:B------:R-:W5:Y:S01]  /*3390*/  LDCU UR6, c[0x0][0x38c] ;  /* 0x00007180ff0677ac */ /* 0x000f620008000800 */
[----:B------:R-:W-:Y:S02]  /*33a0*/  SEL R97, R97, RZ, P4 ;  /* 0x000000ff61617207 */ /* 0x000fe40002000000 */
[C---:B------:R-:W-:Y:S01]  /*33b0*/  FSETP.GT.AND P2, PT, R45.reuse, R2, PT ;  /* 0x000000022d00720b */ /* 0x040fe20003f44000 */
[----:B------:R-:W4:Y:S01]  /*33c0*/  LDCU UR30, c[0x0][0x38c] ;  /* 0x00007180ff1e77ac */ /* 0x000f220008000800 */
[----:B------:R-:W-:-:S02]  /*33d0*/  FSETP.GT.AND P4, PT, R45, R0, !P4 ;  /* 0x000000002d00720b */ /* 0x000fc40006784000 */
[----:B------:R-:W-:Y:S01]  /*33e0*/  I2FP.F32.S32 R2, UR34 ;  /* 0x0000002200027c45 */ /* 0x000fe20008201400 */
[----:B------:R-:W2:Y:S01]  /*33f0*/  LDCU UR34, c[0x0][0x38c] ;  /* 0x00007180ff2277ac */ /* 0x000ea20008000800 */
[----:B------:R-:W-:Y:S02]  /*3400*/  I2FP.F32.S32 R0, UR42 ;  /* 0x0000002a00007c45 */ /* 0x000fe40008201400 */
[----:B------:R-:W-:Y:S01]  /*3410*/  SEL R60, RZ, 0x1, !P4 ;  /* 0x00000001ff3c7807 */ /* 0x000fe20006000000 */
[----:B0-----:R-:W-:Y:S01]  /*3420*/  UIADD3 UR70, UPT, UPT, UR70, 0x226, URZ ;  /* 0x0000022646467890 */ /* 0x001fe2000fffe0ff */
[----:B------:R-:W-:Y:S01]  /*3430*/  SEL R31, R4, 0x2, P3 ;  /* 0x00000002041f7807 */ /* 0x000fe20001800000 */
[----:B------:R-:W0:Y:S01]  /*3440*/  LDCU UR67, c[0x0][0x38c] ;  /* 0x00007180ff4377ac */ /* 0x000e220008000800 */
[C---:B------:R-:W-:Y:S02]  /*3450*/  FSETP.GT.AND P4, PT, R45.reuse, R2, PT ;  /* 0x000000022d00720b */ /* 0x040fe40003f84000 */
[----:B------:R-:W-:Y:S01]  /*3460*/  FSETP.GT.AND P3, PT, R45, R0, !P5 ;  /* 0x000000002d00720b */ /* 0x000fe20006f64000 */
[----:B-----5:R-:W-:Y:S01]  /*3470*/  UIADD3 UR6, UPT, UPT, UR6, 0x3ea, URZ ;  /* 0x000003ea06067890 */ /* 0x020fe2000fffe0ff */
[----:B------:R-:W-:Y:S01]  /*3480*/  I2FP.F32.S32 R0, UR28 ;  /* 0x0000001c00007c45 */ /* 0x000fe20008201400 */
[----:B-1----:R-:W-:Y:S01]  /*3490*/  UIADD3 UR69, UPT, UPT, UR69, 0x22e, URZ ;  /* 0x0000022e45457890 */ /* 0x002fe2000fffe0ff */
[----:B------:R-:W-:Y:S01]  /*34a0*/  I2FP.F32.S32 R2, UR32 ;  /* 0x0000002000027c45 */ /* 0x000fe20008201400 */
[----:B----4-:R-:W-:Y:S01]  /*34b0*/  UIADD3 UR30, UPT, UPT, UR30, 0xdb, URZ ;  /* 0x000000db1e1e7890 */ /* 0x010fe2000fffe0ff */
[----:B------:R-:W-:Y:S01]  /*34c0*/  SEL R31, R31, RZ, P5 ;  /* 0x000000ff1f1f7207 */ /* 0x000fe20002800000 */
[----:B------:R-:W1:Y:S01]  /*34d0*/  LDCU UR32, c[0x0][0x38c] ;  /* 0x00007180ff2077ac */ /* 0x000e620008000800 */
[----:B------:R-:W-:-:S02]  /*34e0*/  SEL R32, RZ, 0x1, !P3 ;  /* 0x00000001ff207807 */ /* 0x000fc40005800000 */
[C---:B------:R-:W-:Y:S01]  /*34f0*/  FSETP.GT.AND P5, PT, R45.reuse, R0, PT ;  /* 0x000000002d00720b */ /* 0x040fe20003fa4000 */
[----:B------:R-:W4:Y:S01]  /*3500*/  LDCU UR66, c[0x0][0x38c] ;  /* 0x00007180ff4277ac */ /* 0x000f220008000800 */
[----:B------:R-:W-:Y:S02]  /*3510*/  FSETP.GT.AND P3, PT, R45, R2, PT ;  /* 0x000000022d00720b */ /* 0x000fe40003f64000 */
[----:B------:R-:W-:Y:S01]  /*3520*/  SEL R33, R4, 0x2, P1 ;  /* 0x0000000204217807 */ /* 0x000fe20000800000 */
[----:B------:R-:W5:Y:S01]  /*3530*/  LDCU UR64, c[0x0][0x38c] ;  /* 0x00007180ff4077ac */ /* 0x000f620008000800 */
[----:B------:R-:W-:Y:S02]  /*3540*/  I2FP.F32.S32 R2, UR12 ;  /* 0x0000000c00027c45 */ /* 0x000fe40008201400 */
[----:B------:R-:W-:Y:S01]  /*3550*/  I2FP.F32.S32 R0, UR14 ;  /* 0x0000000e00007c45 */ /* 0x000fe20008201400 */
[----:B------:R-:W2:Y:S01]  /*3560*/  LDCU UR14, c[0x0][0x38c] ;  /* 0x00007180ff0e77ac */ /* 0x000ea20008000800 */
[----:B------:R-:W-:-:S02]  /*3570*/  SEL R33, R33, RZ, P0 ;  /* 0x000000ff21217207 */ /* 0x000fc40000000000 */
[C---:B------:R-:W-:Y:S01]  /*3580*/  FSETP.GT.AND P1, PT, R45.reuse, R2, PT ;  /* 0x000000022d00720b */ /* 0x040fe20003f24000 */
[----:B------:R-:W1:Y:S01]  /*3590*/  LDCU UR12, c[0x0][0x38c] ;  /* 0x00007180ff0c77ac */ /* 0x000e620008000800 */
[----:B------:R-:W-:Y:S02]  /*35a0*/  FSETP.GT.AND P0, PT, R45, R0, !P0 ;  /* 0x000000002d00720b */ /* 0x000fe40004704000 */
[----:B------:R-:W-:Y:S01]  /*35b0*/  I2FP.F32.S32 R2, UR21 ;  /* 0x0000001500027c45 */ /* 0x000fe20008201400 */
[----:B------:R-:W4:Y:S01]  /*35c0*/  LDCU UR21, c[0x0][0x38c] ;  /* 0x00007180ff1577ac */ /* 0x000f220008000800 */
[----:B------:R-:W-:Y:S02]  /*35d0*/  I2FP.F32.S32 R0, UR35 ;  /* 0x0000002300007c45 */ /* 0x000fe40008201400 */
[----:B------:R-:W-:Y:S01]  /*35e0*/  SEL R34, RZ, 0x1, !P0 ;  /* 0x00000001ff227807 */ /* 0x000fe20004000000 */
[----:B------:R-:W5:Y:S01]  /*35f0*/  LDCU UR35, c[0x0][0x38c] ;  /* 0x00007180ff2377ac */ /* 0x000f620008000800 */
[----:B------:R-:W-:-:S02]  /*3600*/  SEL R35, R4, 0x2, P2 ;  /* 0x0000000204237807 */ /* 0x000fc40001000000 */
[C---:B------:R-:W-:Y:S01]  /*3610*/  FSETP.GT.AND P0, PT, R45.reuse, R2, PT ;  /* 0x000000022d00720b */ /* 0x040fe20003f04000 */
[----:B---3--:R-:W-:Y:S01]  /*3620*/  UIADD3 UR68, UPT, UPT, UR68, 0x235, URZ ;  /* 0x0000023544447890 */ /* 0x008fe2000fffe0ff */
[----:B------:R-:W-:Y:S01]  /*3630*/  FSETP.GT.AND P2, PT, R45, R0, !P6 ;  /* 0x000000002d00720b */ /* 0x000fe20007744000 */
[----:B0-----:R-:W-:Y:S01]  /*3640*/  UIADD3 UR67, UPT, UPT, UR67, 0x224, URZ ;  /* 0x0000022443437890 */ /* 0x001fe2000fffe0ff */
[----:B------:R-:W-:Y:S01]  /*3650*/  I2FP.F32.S32 R0, UR24 ;  /* 0x0000001800007c45 */ /* 0x000fe20008201400 */
[----:B------:R-:W0:Y:S01]  /*3660*/  LDCU UR24, c[0x0][0x38c] ;  /* 0x00007180ff1877ac */ /* 0x000e220008000800 */
[----:B------:R-:W-:Y:S02]  /*3670*/  I2FP.F32.S32 R2, UR5 ;  /* 0x0000000500027c45 */ /* 0x000fe40008201400 */
[----:B------:R-:W-:Y:S01]  /*3680*/  SEL R35, R35, RZ, P6 ;  /* 0x000000ff23237207 */ /* 0x000fe20003000000 */
[----:B------:R-:W-:Y:S01]  /*3690*/  UIADD3 UR5, UPT, UPT, UR15, 0x3e9, URZ ;  /* 0x000003e90f057890 */ /* 0x000fe2000fffe0ff */
[----:B------:R-:W-:Y:S01]  /*36a0*/  SEL R36, RZ, 0x1, !P2 ;  /* 0x00000001ff247807 */ /* 0x000fe20005000000 */
[----:B----4-:R-:W-:Y:S01]  /*36b0*/  UIADD3 UR21, UPT, UPT, UR21, 0xab, URZ ;  /* 0x000000ab15157890 */ /* 0x010fe2000fffe0ff */
[C---:B------:R-:W-:Y:S01]  /*36c0*/  FSETP.GT.AND P6, PT, R45.reuse, R0, PT ;  /* 0x000000002d00720b */ /* 0x040fe20003fc4000 */
[----:B------:R-:W3:Y:S01]  /*36d0*/  LDCU UR15, c[0x0][0x38c] ;  /* 0x00007180ff0f77ac */ /* 0x000ee20008000800 */
[----:B------:R-:W-:-:S02]  /*36e0*/  FSETP.GT.AND P2, PT, R45, R2, PT ;  /* 0x000000022d00720b */ /* 0x000fc40003f44000 */
[----:B------:R-:W-:Y:S01]  /*36f0*/  SEL R37, R4, 0x2, P5 ;  /* 0x0000000204257807 */ /* 0x000fe20002800000 */
[----:B-----5:R-:W-:Y:S01]  /*3700*/  UIADD3 UR35, UPT, UPT, UR35, 0x1eb, URZ ;  /* 0x000001eb23237890 */ /* 0x020fe2000fffe0ff */
[----:B------:R-:W-:Y:S01]  /*3710*/  I2FP.F32.S32 R2, UR27 ;  /* 0x0000001b00027c45 */ /* 0x000fe20008201400 */
[----:B------:R-:W4:Y:S01]  /*3720*/  LDCU UR27, c[0x0][0x38c] ;  /* 0x00007180ff1b77ac */ /* 0x000f220008000800 */
[----:B------:R-:W-:Y:S02]  /*3730*/  I2FP.F32.S32 R0, UR8 ;  /* 0x0000000800007c45 */ /* 0x000fe40008201400 */
[----:B------:R-:W-:Y:S01]  /*3740*/  SEL R37, R37, RZ, P4 ;  /* 0x000000ff25257207 */ /* 0x000fe20002000000 */
[----:B------:R-:W5:Y:S01]  /*3750*/  LDCU UR8, c[0x0][0x38c] ;  /* 0x00007180ff0877ac */ /* 0x000f620008000800 */
[C---:B------:R-:W-:Y:S02]  /*3760*/  FSETP.GT.AND P5, PT, R45.reuse, R2, PT ;  /* 0x000000022d00720b */ /* 0x040fe40003fa4000 */
[----:B------:R-:W-:Y:S01]  /*3770*/  FSETP.GT.AND P4, PT, R45, R0, !P4 ;  /* 0x000000002d00720b */ /* 0x000fe20006784000 */
[----:B0-----:R-:W-:Y:S01]  /*3780*/  UIADD3 UR24, UPT, UPT, UR24, 0xfb, URZ ;  /* 0x000000fb18187890 */ /* 0x001fe2000fffe0ff */
[----:B------:R-:W-:Y:S01]  /*3790*/  I2FP.F32.S32 R2, UR26 ;  /* 0x0000001a00027c45 */ /* 0x000fe20008201400 */
[----:B------:R-:W0:Y:S01]  /*37a0*/  LDCU UR26, c[0x0][0x38c] ;  /* 0x00007180ff1a77ac */ /* 0x000e220008000800 */
[----:B------:R-:W-:-:S02]  /*37b0*/  I2FP.F32.S32 R0, UR31 ;  /* 0x0000001f00007c45 */ /* 0x000fc40008201400 */
[----:B------:R-:W-:Y:S01]  /*37c0*/  SEL R38, RZ, 0x1, !P4 ;  /* 0x00000001ff267807 */ /* 0x000fe20006000000 */
[----:B---3--:R-:W-:Y:S01]  /*37d0*/  UIADD3 UR15, UPT, UPT, UR15, 0xcb, URZ ;  /* 0x000000cb0f0f7890 */ /* 0x008fe2000fffe0ff */
[----:B------:R-:W-:Y:S01]  /*37e0*/  SEL R39, R4, 0x2, P1 ;  /* 0x0000000204277807 */ /* 0x000fe20000800000 */
[----:B------:R-:W3:Y:S01]  /*37f0*/  LDCU UR31, c[0x0][0x38c] ;  /* 0x00007180ff1f77ac */ /* 0x000ee20008000800 */
[C---:B------:R-:W-:Y:S02]  /*3800*/  FSETP.GT.AND P4, PT, R45.reuse, R2, PT ;  /* 0x000000022d00720b */ /* 0x040fe40003f84000 */
[----:B------:R-:W-:Y:S01]  /*3810*/  FSETP.GT.AND P1, PT, R45, R0, !P3 ;  /* 0x000000002d00720b */ /* 0x000fe20005f24000 */
[----:B----4-:R-:W-:Y:S01]  /*3820*/  UIADD3 UR27, UPT, UPT, UR27, 0xe3, URZ ;  /* 0x000000e31b1b7890 */ /* 0x010fe2000fffe0ff */
[----:B------:R-:W-:Y:S01]  /*3830*/  I2FP.F32.S32 R0, UR25 ;  /* 0x0000001900007c45 */ /* 0x000fe20008201400 */
[----:B------:R-:W4:Y:S01]  /*3840*/  LDCU UR25, c[0x0][0x38c] ;  /* 0x00007180ff1977ac */ /* 0x000f220008000800 */
[----:B------:R-:W-:-:S02]  /*3850*/  I2FP.F32.S32 R2, UR7 ;  /* 0x0000000700027c45 */ /* 0x000fc40008201400 */
[----:B------:R-:W-:Y:S01]  /*3860*/  SEL R39, R39, RZ, P3 ;  /* 0x000000ff27277207 */ /* 0x000fe20001800000 */
[----:B--2---:R-:W-:Y:S01]  /*3870*/  UIADD3 UR7, UPT, UPT, UR14, 0x3f1, URZ ;  /* 0x000003f10e077890 */ /* 0x004fe2000fffe0ff */
[----:B------:R-:W-:Y:S01]  /*3880*/  SEL R40, RZ, 0x1, !P1 ;  /* 0x00000001ff287807 */ /* 0x000fe20004800000 */
[----:B------:R-:W2:Y:S01]  /*3890*/  LDCU UR14, c[0x0][0x38c] ;  /* 0x00007180ff0e77ac */ /* 0x000ea20008000800 */
[C---:B------:R-:W-:Y:S02]  /*38a0*/  FSETP.GT.AND P3, PT, R45.reuse, R0, PT ;  /* 0x000000002d00720b */ /* 0x040fe40003f64000 */
[----:B------:R-:W-:Y:S01]  /*38b0*/  FSETP.GT.AND P1, PT, R45, R2, PT ;  /* 0x000000022d00720b */ /* 0x000fe20003f24000 */
[----:B0-----:R-:W-:Y:S01]  /*38c0*/  UIADD3 UR26, UPT, UPT, UR26, 0xeb, URZ ;  /* 0x000000eb1a1a7890 */ /* 0x001fe2000fffe0ff */
[----:B------:R-:W-:Y:S01]  /*38d0*/  SEL R41, R4, 0x2, P6 ;  /* 0x0000000204297807 */ /* 0x000fe20003000000 */
[----:B------:R-:W0:Y:S01]  /*38e0*/  LDCU UR62, c[0x0][0x38c] ;  /* 0x00007180ff3e77ac */ /* 0x000e220008000800 */
[----:B------:R-:W-:-:S02]  /*38f0*/  I2FP.F32.S32 R2, UR16 ;  /* 0x0000001000027c45 */ /* 0x000fc40008201400 */
[----:B------:R-:W-:Y:S01]  /*3900*/  I2FP.F32.S32 R0, UR29 ;  /* 0x0000001d00007c45 */ /* 0x000fe20008201400 */
[----:B------:R-:W3:Y:S01]  /*3910*/  LDCU UR16, c[0x0][0x38c] ;  /* 0x00007180ff1077ac */ /* 0x000ee20008000800 */
[----:B------:R-:W-:Y:S02]  /*3920*/  SEL R41, R41, RZ, P0 ;  /* 0x000000ff29297207 */ /* 0x000fe40000000000 */
[C---:B------:R-:W-:Y:S01]  /*3930*/  FSETP.GT.AND P6, PT, R45.reuse, R2, PT ;  /* 0x000000022d00720b */ /* 0x040fe20003fc4000 */
[----:B----4-:R-:W-:Y:S01]  /*3940*/  UIADD3 UR25, UPT, UPT, UR25, 0xf3, URZ ;  /* 0x000000f319197890 */ /* 0x010fe2000fffe0ff */
[----:B------:R-:W-:Y:S01]  /*3950*/  FSETP.GT.AND P0, PT, R45, R0, !P0 ;  /* 0x000000002d00720b */ /* 0x000fe20004704000 */
[----:B------:R-:W4:Y:S01]  /*3960*/  LDCU UR65, c[0x0][0x38c] ;  /* 0x00007180ff4177ac */ /* 0x000f220008000800 */
[----:B------:R-:W-:Y:S02]  /*3970*/  I2FP.F32.S32 R2, UR9 ;  /* 0x0000000900027c45 */ /* 0x000fe40008201400 */
[----:B------:R-:W-:Y:S01]  /*3980*/  I2FP.F32.S32 R0, UR19 ;  /* 0x0000001300007c45 */ /* 0x000fe20008201400 */
[----:B------:R-:W1:Y:S01]  /*3990*/  LDCU UR9, c[0x0][0x38c] ;  /* 0x00007180ff0977ac */ /* 0x000e620008000800 */
[----:B------:R-:W-:-:S02]  /*39a0*/  SEL R42, RZ, 0x1, !P0 ;  /* 0x00000001ff2a7807 */ /* 0x000fc40004000000 */
[----:B------:R-:W-:Y:S01]  /*39b0*/  SEL R43, R4, 0x2, P5 ;  /* 0x00000002042b7807 */ /* 0x000fe20002800000 */
[----:B------:R-:W5:Y:S01]  /*39c0*/  LDCU UR19, c[0x0][0x38c] ;  /* 0x00007180ff1377ac */ /* 0x000f620008000800 */
[C---:B------:R-:W-:Y:S02]  /*39d0*/  FSETP.GT.AND P0, PT, R45.reuse, R2, PT ;  /* 0x000000022d00720b */ /* 0x040fe40003f04000 */
[----:B------:R-:W-:Y:S01]  /*39e0*/  FSETP.GT.AND P5, PT, R45, R0, !P2 ;  /* 0x000000002d00720b */ /* 0x000fe200057a4000 */
[----:B------:R-:W2:Y:S01]  /*39f0*/  LDCU UR60, c[0x0][0x38c] ;  /* 0x00007180ff3c77ac */ /* 0x000ea20008000800 */
[----:B------:R-:W-:Y:S02]  /*3a00*/  I2FP.F32.S32 R0, UR13 ;  /* 0x0000000d00007c45 */ /* 0x000fe40008201400 */
[----:B------:R-:W-:Y:S01]  /*3a10*/  I2FP.F32.S32 R2, UR18 ;  /* 0x0000001200027c45 */ /* 0x000fe20008201400 */
[----:B------:R-:W3:Y:S01]  /*3a20*/  LDCU UR13, c[0x0][0x38c] ;  /* 0x00007180ff0d77ac */ /* 0x000ee20008000800 */
[----:B------:R-:W-:-:S02]  /*3a30*/  SEL R43, R43, RZ, P2 ;  /* 0x000000ff2b2b7207 */ /* 0x000fc40001000000 */
[----:B------:R-:W-:Y:S01]  /*3a40*/  SEL R44, RZ, 0x1, !P5 ;  /* 0x00000001ff2c7807 */ /* 0x000fe20006800000 */
[----:B------:R-:W0:Y:S01]  /*3a50*/  LDCU UR18, c[0x0][0x38c] ;  /* 0x00007180ff1277ac */ /* 0x000e220008000800 */
[C---:B------:R-:W-:Y:S02]  /*3a60*/  FSETP.GT.AND P2, PT, R45.reuse, R0, PT ;  /* 0x000000002d00720b */ /* 0x040fe40003f44000 */
[----:B------:R-:W-:Y:S01]  /*3a70*/  FSETP.GT.AND P5, PT, R45, R2, PT ;  /* 0x000000022d00720b */ /* 0x000fe20003fa4000 */
[----:B------:R-:W2:Y:S01]  /*3a80*/  LDCU UR63, c[0x0][0x38c] ;  /* 0x00007180ff3f77ac */ /* 0x000ea20008000800 */
[----:B------:R-:W-:Y:S02]  /*3a90*/  SEL R48, R4, 0x2, P3 ;  /* 0x0000000204307807 */ /* 0x000fe40001800000 */
[----:B------:R-:W-:Y:S01]  /*3aa0*/  I2FP.F32.S32 R2, UR23 ;  /* 0x0000001700027c45 */ /* 0x000fe20008201400 */
[----:B------:R-:W4:Y:S01]  /*3ab0*/  LDCU UR23, c[0x0][0x38c] ;  /* 0x00007180ff1777ac */ /* 0x000f220008000800 */
[----:B------:R-:W-:-:S02]  /*3ac0*/  I2FP.F32.S32 R0, UR10 ;  /* 0x0000000a00007c45 */ /* 0x000fc40008201400 */
[----:B------:R-:W-:Y:S01]  /*3ad0*/  SEL R48, R48, RZ, P4 ;  /* 0x000000ff30307207 */ /* 0x000fe20002000000 */
[----:B------:R-:W2:Y:S01]  /*3ae0*/  LDCU UR10, c[0x0][0x38c] ;  /* 0x00007180ff0a77ac */ /* 0x000ea20008000800 */
[C---:B------:R-:W-:Y:S02]  /*3af0*/  FSETP.GT.AND P3, PT, R45.reuse, R2, PT ;  /* 0x000000022d00720b */ /* 0x040fe40003f64000 */
[----:B------:R-:W-:Y:S01]  /*3b00*/  FSETP.GT.AND P4, PT, R45, R0, !P4 ;  /* 0x000000002d00720b */ /* 0x000fe20006784000 */
[----:B-----5:R-:W-:Y:S01]  /*3b10*/  UIADD3 UR19, UPT, UPT, UR19, 0x1a3, URZ ;  /* 0x000001a313137890 */ /* 0x020fe2000fffe0ff */
[----:B------:R-:W-:Y:S01]  /*3b20*/  I2FP.F32.S32 R2, UR11 ;  /* 0x0000000b00027c45 */ /* 0x000fe20008201400 */
[----:B------:R-:W5:Y:S01]  /*3b30*/  LDCU UR11, c[0x0][0x38c] ;  /* 0x00007180ff0b77ac */ /* 0x000f620008000800 */
[----:B------:R-:W-:Y:S02]  /*3b40*/  I2FP.F32.S32 R0, UR22 ;  /* 0x0000001600007c45 */ /* 0x000fe40008201400 */
[----:B------:R-:W-:Y:S01]  /*3b50*/  SEL R49, RZ, 0x1, !P4 ;  /* 0x00000001ff317807 */ /* 0x000fe20006000000 */
[----:B------:R-:W1:Y:S01]  /*3b60*/  LDCU UR22, c[0x0][0x38c] ;  /* 0x00007180ff1677ac */ /* 0x000e620008000800 */
[----:B------:R-:W-:-:S02]  /*3b70*/  SEL R50, R4, 0x2, P6 ;  /* 0x0000000204327807 */ /* 0x000fc40003000000 */
[C---:B------:R-:W-:Y:S01]  /*3b80*/  FSETP.GT.AND P4, PT, R45.reuse, R2, PT ;  /* 0x000000022d00720b */ /* 0x040fe20003f84000 */
[----:B0-----:R-:W-:Y:S01]  /*3b90*/  UIADD3 UR18, UPT, UPT, UR18, 0xd3, URZ ;  /* 0x000000d312127890 */ /* 0x001fe2000fffe0ff */
[----:B------:R-:W-:Y:S01]  /*3ba0*/  FSETP.GT.AND P6, PT, R45, R0, !P1 ;  /* 0x000000002d00720b */ /* 0x000fe20004fc4000 */
[----:B----4-:R-:W-:Y:S01]  /*3bb0*/  UIADD3 UR23, UPT, UPT, UR23, 0x113, URZ ;  /* 0x0000011317177890 */ /* 0x010fe2000fffe0ff */
[----:B------:R-:W-:Y:S01]  /*3bc0*/  I2FP.F32.S32 R0, UR37 ;  /* 0x0000002500007c45 */ /* 0x000fe20008201400 */
[----:B------:R-:W0:Y:S01]  /*3bd0*/  LDCU UR37, c[0x0][0x38c] ;  /* 0x00007180ff2577ac */ /* 0x000e220008000800 */
[----:B------:R-:W-:Y:S02]  /*3be0*/  I2FP.F32.S32 R2, UR5 ;  /* 0x0000000500027c45 */ /* 0x000fe40008201400 */
[----:B------:R-:W-:Y:S01]  /*3bf0*/  SEL R50, R50, RZ, P1 ;  /* 0x000000ff32327207 */ /* 0x000fe20000800000 */
[----:B------:R-:W4:Y:S01]  /*3c00*/  LDCU UR5, c[0x0][0x38c] ;  /* 0x00007180ff0577ac */ /* 0x000f220008000800 */
[----:B------:R-:W-:-:S02]  /*3c10*/  SEL R51, RZ, 0x1, !P6 ;  /* 0x00000001ff337807 */ /* 0x000fc40007000000 */
[C---:B------:R-:W-:Y:S01]  /*3c20*/  FSETP.GT.AND P1, PT, R45.reuse, R0, PT ;  /* 0x000000002d00720b */ /* 0x040fe20003f24000 */
[----:B------:R-:W-:Y:S01]  /*3c30*/  UIADD3 UR62, UPT, UPT, UR62, 0x234, URZ ;  /* 0x000002343e3e7890 */ /* 0x000fe2000fffe0ff */
[----:B------:R-:W-:Y:S01]  /*3c40*/  FSETP.GT.AND P6, PT, R45, R2, PT ;  /* 0x000000022d00720b */ /* 0x000fe20003fc4000 */
[----:B-1----:R-:W-:Y:S01]  /*3c50*/  UIADD3 UR22, UPT, UPT, UR22, 0xa3, URZ ;  /* 0x000000a316167890 */ /* 0x002fe2000fffe0ff */
[----:B------:R-:W-:Y:S01]  /*3c60*/  SEL R52, R4, 0x2, P2 ;  /* 0x0000000204347807 */ /* 0x000fe20001000000 */
[----:B------:R-:W-:Y:S01]  /*3c70*/  UIADD3 UR65, UPT, UPT, UR65, 0x23e, URZ ;  /* 0x0000023e41417890 */ /* 0x000fe2000fffe0ff */
[----:B------:R-:W-:Y:S01]  /*3c80*/  I2FP.F32.S32 R2, UR6 ;  /* 0x0000000600027c45 */ /* 0x000fe20008201400 */
[----:B------:R-:W-:Y:S01]  /*3c90*/  UIADD3 UR6, UPT, UPT, UR8, 0x3f2, URZ ;  /* 0x000003f208067890 */ /* 0x000fe2000fffe0ff */
[----:B------:R-:W-:Y:S01]  /*3ca0*/  I2FP.F32.S32 R0, UR20 ;  /* 0x0000001400007c45 */ /* 0x000fe20008201400 */
[----:B------:R-:W1:Y:S01]  /*3cb0*/  LDCU UR20, c[0x0][0x38c] ;  /* 0x00007180ff1477ac */ /* 0x000e620008000800 */
[----:B------:R-:W-:-:S02]  /*3cc0*/  SEL R52, R52, RZ, P0 ;  /* 0x000000ff34347207 */ /* 0x000fc40000000000 */
[C---:B------:R-:W-:Y:S01]  /*3cd0*/  FSETP.GT.AND P2, PT, R45.reuse, R2, PT ;  /* 0x000000022d00720b */ /* 0x040fe20003f44000 */
[----:B0-----:R-:W-:Y:S01]  /*3ce0*/  UIADD3 UR37, UPT, UPT, UR37, 0x1f3, URZ ;  /* 0x000001f325257890 */ /* 0x001fe2000fffe0ff */
[C---:B------:R-:W-:Y:S01]  /*3cf0*/  FSETP.GT.AND P0, PT, R45.reuse, R0, !P0 ;  /* 0x000000002d00720b */ /* 0x040fe20004704000 */
[----:B----4-:R-:W-:Y:S01]  /*3d00*/  UIADD3 UR8, UPT, UPT, UR5, 0x2, URZ ;  /* 0x0000000205087890 */ /* 0x010fe2000fffe0ff */
[----:B------:R-:W-:Y:S01]  /*3d10*/  I2FP.F32.S32 R2, UR7 ;  /* 0x0000000700027c45 */ /* 0x000fe20008201400 */
[----:B---3--:R-:W-:Y:S01]  /*3d20*/  UIADD3 UR7, UPT, UPT, UR13, 0x3fa, URZ ;  /* 0x000003fa0d077890 */ /* 0x008fe2000fffe0ff */
[----:B------:R-:W-:Y:S01]  /*3d30*/  I2FP.F32.S32 R0, UR17 ;  /* 0x0000001100007c45 */ /* 0x000fe20008201400 */
[----:B------:R-:W-:Y:S01]  /*3d40*/  UIADD3 UR28, UPT, UPT, UR5, 0x1d8, URZ ;  /* 0x000001d8051c7890 */ /* 0x000fe2000fffe0ff */
[----:B------:R-:W-:Y:S01]  /*3d50*/  SEL R54, R4, 0x2, P3 ;  /* 0x0000000204367807 */ /* 0x000fe20001800000 */
[----:B------:R-:W-:Y:S01]  /*3d60*/  UIADD3 UR29, UPT, UPT, UR5, 0xa6, URZ ;  /* 0x000000a6051d7890 */ /* 0x000fe2000fffe0ff */
[----:B------:R-:W-:Y:S01]  /*3d70*/  FSETP.GT.AND P3, PT, R45, R0, !P5 ;  /* 0x000000002d00720b */ /* 0x000fe20006f64000 */
[----:B------:R-:W-:Y:S01]  /*3d80*/  UIADD3 UR38, UPT, UPT, UR5, 0xde, URZ ;  /* 0x000000de05267890 */ /* 0x000fe2000fffe0ff */
[----:B------:R-:W-:Y:S01]  /*3d90*/  SEL R53, RZ, 0x1, !P0 ;  /* 0x00000001ff357807 */ /* 0x000fe20004000000 */
[----:B------:R-:W0:Y:S01]  /*3da0*/  LDCU UR17, c[0x0][0x38c] ;  /* 0x00007180ff1177ac */ /* 0x000e220008000800 */
[----:B------:R-:W-:-:S02]  /*3db0*/  I2FP.F32.S32 R0, UR6 ;  /* 0x0000000600007c45 */ /* 0x000fc40008201400 */
[C---:B------:R-:W-:Y:S01]  /*3dc0*/  FSETP.GT.AND P0, PT, R45.reuse, R2, PT ;  /* 0x000000022d00720b */ /* 0x040fe20003f04000 */
[----:B------:R-:W-:Y:S01]  /*3dd0*/  UIADD3 UR6, UPT, UPT, UR9, 0x3f9, URZ ;  /* 0x000003f909067890 */ /* 0x000fe2000fffe0ff */
[----:B------:R-:W-:Y:S01]  /*3de0*/  I2FP.F32.S32 R2, UR7 ;  /* 0x0000000700027c45 */ /* 0x000fe20008201400 */
[----:B------:R-:W3:Y:S01]  /*3df0*/  LDCU UR7, c[0x0][0x38c] ;  /* 0x00007180ff0777ac */ /* 0x000ee20008000800 */
[----:B------:R-:W-:Y:S02]  /*3e00*/  SEL R55, RZ, 0x1, !P3 ;  /* 0x00000001ff377807 */ /* 0x000fe40005800000 */
[C---:B------:R-:W-:Y:S01]  /*3e10*/  FSETP.GT.AND P3, PT, R45.reuse, R2, PT ;  /* 0x000000022d00720b */ /* 0x040fe20003f64000 */
[----:B------:R-:W-:Y:S01]  /*3e20*/  UIADD3 UR9, UPT, UPT, UR5, 0x21a, URZ ;  /* 0x0000021a05097890 */ /* 0x000fe2000fffe0ff */
[----:B------:R-:W-:Y:S01]  /*3e30*/  SEL R54, R54, RZ, P5 ;  /* 0x000000ff36367207 */ /* 0x000fe20002800000 */
[----:B-1----:R-:W-:Y:S01]  /*3e40*/  UIADD3 UR20, UPT, UPT, UR20, 0xc3, URZ ;  /* 0x000000c314147890 */ /* 0x002fe2000fffe0ff */
[----:B------:R-:W-:Y:S01]  /*3e50*/  I2FP.F32.S32 R2, UR6 ;  /* 0x0000000600027c45 */ /* 0x000fe20008201400 */
[----:B------:R-:W-:Y:S01]  /*3e60*/  UIADD3 UR6, UPT, UPT, UR5, 0x1, URZ ;  /* 0x0000000105067890 */ /* 0x000fe2000fffe0ff */
[----:B------:R-:W-:Y:S01]  /*3e70*/  FSETP.GT.AND P5, PT, R45, R0, PT ;  /* 0x000000002d00720b */ /* 0x000fe20003fa4000 */
[----:B------:R-:W1:Y:S01]  /*3e80*/  LDCU UR13, c[0x0][0x38c] ;  /* 0x00007180ff0d77ac */ /* 0x000e620008000800 */
[----:B------:R-:W-:-:S02]  /*3e90*/  SEL R56, R4, 0x2, P1 ;  /* 0x0000000204387807 */ /* 0x000fc40000800000 */
[----:B------:R-:W-:Y:S01]  /*3ea0*/  I2FP.F32.S32 R0, UR4 ;  /* 0x0000000400007c45 */ /* 0x000fe20008201400 */
[----:B------:R-:W-:Y:S01]  /*3eb0*/  UIADD3 UR4, UPT, UPT, UR12, 0x3e8, URZ ;  /* 0x000003e80c047890 */ /* 0x000fe2000fffe0ff */
[----:B------:R-:W-:Y:S01]  /*3ec0*/  SEL R56, R56, RZ, P4 ;  /* 0x000000ff38387207 */ /* 0x000fe20002000000 */
[----:B------:R-:W-:Y:S01]  /*3ed0*/  UIADD3 UR12, UPT, UPT, UR5, 0x1b0, URZ ;  /* 0x000001b0050c7890 */ /* 0x000fe2000fffe0ff */
[C---:B------:R-:W-:Y:S01]  /*3ee0*/  FSETP.GT.AND P4, PT, R45.reuse, R0, !P4 ;  /* 0x000000002d00720b */ /* 0x040fe20006784000 */
[----:B0-----:R-:W-:Y:S01]  /*3ef0*/  UIADD3 UR17, UPT, UPT, UR17, 0x1ab, URZ ;  /* 0x000001ab11117890 */ /* 0x001fe2000fffe0ff */
[----:B------:R-:W-:Y:S01]  /*3f00*/  I2FP.F32.S32 R0, UR6 ;  /* 0x0000000600007c45 */ /* 0x000fe20008201400 */
[----:B------:R-:W-:Y:S01]  /*3f10*/  UIADD3 UR6, UPT, UPT, UR5, 0x9, URZ ;  /* 0x0000000905067890 */ /* 0x000fe2000fffe0ff */
[C---:B------:R-:W-:Y:S01]  /*3f20*/  FSETP.GT.AND P1, PT, R45.reuse, R2, PT ;  /* 0x000000022d00720b */ /* 0x040fe20003f24000 */
[----:B------:R-:W-:Y:S01]  /*3f30*/  UIADD3 UR76, UPT, UPT, UR5, 0x1ed, URZ ;  /* 0x000001ed054c7890 */ /* 0x000fe2000fffe0ff */
[----:B------:R-:W-:Y:S01]  /*3f40*/  I2FP.F32.S32 R2, UR4 ;  /* 0x0000000400027c45 */ /* 0x000fe20008201400 */
[----:B------:R-:W-:Y:S01]  /*3f50*/  UIADD3 UR4, UPT, UPT, UR16, 0x3f0, URZ ;  /* 0x000003f010047890 */ /* 0x000fe2000fffe0ff */
[----:B------:R-:W-:Y:S01]  /*3f60*/  SEL R57, RZ, 0x1, !P4 ;  /* 0x00000001ff397807 */ /* 0x000fe20006000000 */
[----:B------:R-:W0:Y:S01]  /*3f70*/  LDCU UR16, c[0x0][0x38c] ;  /* 0x00007180ff1077ac */ /* 0x000e220008000800 */
[----:B------:R-:W-:-:S02]  /*3f80*/  FSETP.GT.AND P4, PT, R45, R0, PT ;  /* 0x000000002d00720b */ /* 0x000fc40003f84000 */
[----:B------:R-:W-:Y:S01]  /*3f90*/  SEL R0, R4, 0x2, P2 ;  /* 0x0000000204007807 */ /* 0x000fe20001000000 */
[----:B-1----:R-:W-:Y:S01]  /*3fa0*/  UIADD3 UR13, UPT, UPT, UR13, 0x1b3, URZ ;  /* 0x000001b30d0d7890 */ /* 0x002fe2000fffe0ff */
[C---:B------:R-:W-:Y:S01]  /*3fb0*/  FSETP.GT.AND P2, PT, R45.reuse, R2, !P6 ;  /* 0x000000022d00720b */ /* 0x040fe20007744000 */
[----:B------:R-:W1:Y:S01]  /*3fc0*/  LDCU UR59, c[0x0][0x38c] ;  /* 0x00007180ff3b77ac */ /* 0x000e620008000800 */
[----:B------:R-:W-:Y:S02]  /*3fd0*/  I2FP.F32.S32 R2, UR8 ;  /* 0x0000000800027c45 */ /* 0x000fe40008201400 */
[----:B------:R-:W-:Y:S01]  /*3fe0*/  I2FP.F32.S32 R8, UR6 ;  /* 0x0000000600087c45 */ /* 0x000fe20008201400 */
[----:B------:R-:W-:Y:S01]  /*3ff0*/  UIADD3 UR8, UPT, UPT, UR5, 0xa, URZ ;  /* 0x0000000a05087890 */ /* 0x000fe2000fffe0ff */
[----:B------:R-:W-:Y:S01]  /*4000*/  SEL R0, R0, RZ, P6 ;  /* 0x000000ff00007207 */ /* 0x000fe20003000000 */
[----:B---3--:R-:W-:Y:S01]  /*4010*/  UIADD3 UR6, UPT, UPT, UR7, 0x3f8, URZ ;  /* 0x000003f807067890 */ /* 0x008fe2000fffe0ff */
[----:B------:R-:W-:Y:S01]  /*4020*/  FSETP.GT.AND P6, PT, R45, R2, PT ;  /* 0x000000022d00720b */ /* 0x000fe20003fc4000 */
[----:B------:R-:W-:Y:S01]  /*4030*/  UIADD3 UR7, UPT, UPT, UR5, 0x11, URZ ;  /* 0x0000001105077890 */ /* 0x000fe2000fffe0ff */
[----:B------:R-:W-:Y:S01]  /*4040*/  SEL R3, RZ, 0x1, !P2 ;  /* 0x00000001ff037807 */ /* 0x000fe20005000000 */
[----:B------:R-:W3:Y:S01]  /*4050*/  LDCU UR57, c[0x0][0x38c] ;  /* 0x00007180ff3977ac */ /* 0x000ee20008000800 */
[----:B------:R-:W-:-:S02]  /*4060*/  I2FP.F32.S32 R2, UR8 ;  /* 0x0000000800027c45 */ /* 0x000fc40008201400 */
[C---:B------:R-:W-:Y:S01]  /*4070*/  FSETP.GT.AND P2, PT, R45.reuse, R8, PT ;  /* 0x000000082d00720b */ /* 0x040fe20003f44000 */
[----:B------:R-:W-:Y:S01]  /*4080*/  UIADD3 UR8, UPT, UPT, UR5, 0x19, URZ ;  /* 0x0000001905087890 */ /* 0x000fe2000fffe0ff */
[C---:B------:R-:W-:Y:S01]  /*4090*/  SEL R5, R4.reuse, 0x2, P5 ;  /* 0x0000000204057807 */ /* 0x040fe20002800000 */
[----:B0-----:R-:W-:Y:S01]  /*40a0*/  UIADD3 UR16, UPT, UPT, UR16, 0xb3, URZ ;  /* 0x000000b310107890 */ /* 0x001fe2000fffe0ff */
[----:B------:R-:W-:Y:S01]  /*40b0*/  I2FP.F32.S32 R8, UR4 ;  /* 0x0000000400087c45 */ /* 0x000fe20008201400 */
[----:B------:R-:W-:Y:S01]  /*40c0*/  UIADD3 UR4, UPT, UPT, UR5, 0x12, URZ ;  /* 0x0000001205047890 */ /* 0x000fe2000fffe0ff */
[----:B------:R-:W-:Y:S01]  /*40d0*/  FSETP.GT.AND P5, PT, R45, R2, PT ;  /* 0x000000022d00720b */ /* 0x000fe20003fa4000 */
[----:B------:R-:W0:Y:S01]  /*40e0*/  LDCU UR61, c[0x0][0x38c] ;  /* 0x00007180ff3d77ac */ /* 0x000e220008000800 */
[----:B------:R-:W-:Y:S02]  /*40f0*/  SEL R2, R5, RZ, P0 ;  /* 0x000000ff05027207 */ /* 0x000fe40000000000 */
[C---:B------:R-:W-:Y:S01]  /*4100*/  FSETP.GT.AND P0, PT, R45.reuse, R8, !P0 ;  /* 0x000000082d00720b */ /* 0x040fe20004704000 */
[----:B--2---:R-:W-:Y:S01]  /*4110*/  UIADD3 UR60, UPT, UPT, UR60, 0x23c, URZ ;  /* 0x0000023c3c3c7890 */ /* 0x004fe2000fffe0ff */
[----:B------:R-:W-:Y:S01]  /*4120*/  I2FP.F32.S32 R8, UR7 ;  /* 0x0000000700087c45 */ /* 0x000fe20008201400 */
[----:B------:R-:W-:Y:S01]  /*4130*/  UIADD3 UR7, UPT, UPT, UR5, 0x22, URZ ;  /* 0x0000002205077890 */ /* 0x000fe2000fffe0ff */
[----:B------:R-:W-:Y:S01]  /*4140*/  I2FP.F32.S32 R10, UR4 ;  /* 0x00000004000a7c45 */ /* 0x000fe20008201400 */
[----:B------:R-:W-:Y:S01]  /*4150*/  UIADD3 UR4, UPT, UPT, UR5, 0x1a, URZ ;  /* 0x0000001a05047890 */ /* 0x000fe2000fffe0ff */
[----:B------:R-:W-:Y:S01]  /*4160*/  SEL R4, R4, 0x2, P3 ;  /* 0x0000000204047807 */ /* 0x000fe20001800000 */
[----:B------:R-:W-:Y:S01]  /*4170*/  UIADD3 UR63, UPT, UPT, UR63, 0x245, URZ ;  /* 0x000002453f3f7890 */ /* 0x000fe2000fffe0ff */
[----:B------:R-:W-:Y:S01]  /*4180*/  I2FP.F32.S32 R12, UR6 ;  /* 0x00000006000c7c45 */ /* 0x000fe20008201400 */
[----:B------:R-:W-:Y:S01]  /*4190*/  UIADD3 UR6, UPT, UPT, UR5, 0x21, URZ ;  /* 0x0000002105067890 */ /* 0x000fe2000fffe0ff */
[----:B------:R-:W-:Y:S01]  /*41a0*/  FSETP.GT.AND P3, PT, R45, R8, PT ;  /* 0x000000082d00720b */ /* 0x000fe20003f64000 */
[----:B------:R-:W2:Y:S01]  /*41b0*/  LDCU UR55, c[0x0][0x38c] ;  /* 0x00007180ff3777ac */ /* 0x000ea20008000800 */
[----:B------:R-:W-:-:S02]  /*41c0*/  I2FP.F32.S32 R8, UR5 ;  /* 0x0000000500087c45 */ /* 0x000fc40008201400 */
[----:B------:R-:W-:Y:S01]  /*41d0*/  SEL R5, RZ, 0x1, !P0 ;  /* 0x00000001ff057807 */ /* 0x000fe20004000000 */
[----:B0-----:R-:W-:Y:S01]  /*41e0*/  UIADD3 UR61, UPT, UPT, UR61, 0x24d, URZ ;  /* 0x0000024d3d3d7890 */ /* 0x001fe2000fffe0ff */
[----:B------:R-:W-:Y:S01]  /*41f0*/  SEL R4, R4, RZ, P1 ;  /* 0x000000ff04047207 */ /* 0x000fe20000800000 */
[----:B------:R-:W0:Y:S01]  /*4200*/  LDCU UR58, c[0x0][0x38c] ;  /* 0x00007180ff3a77ac */ /* 0x000e220008000800 */
[C---:B------:R-:W-:Y:S02]  /*4210*/  FSETP.GT.AND P0, PT, R45.reuse, R10, PT ;  /* 0x0000000a2d00720b */ /* 0x040fe40003f04000 */
[C---:B------:R-:W-:Y:S01]  /*4220*/  FSETP.GT.AND P1, PT, R45.reuse, R12, !P1 ;  /* 0x0000000c2d00720b */ /* 0x040fe20004f24000 */
[----:B------:R-:W4:Y:S01]  /*4230*/  LDCU UR53, c[0x0][0x38c] ;  /* 0x00007180ff3577ac */ /* 0x000f220008000800 */
[----:B------:R-:W-:Y:S02]  /*4240*/  SEL R46, R6, 0x2, P6 ;  /* 0x00000002062e7807 */ /* 0x000fe40003000000 */
[----:B------:R-:W-:Y:S01]  /*4250*/  I2FP.F32.S32 R10, UR8 ;  /* 0x00000008000a7c45 */ /* 0x000fe20008201400 */
[----:B------:R-:W-:Y:S01]  /*4260*/  UIADD3 UR8, UPT, UPT, UR5, 0x212, URZ ;  /* 0x0000021205087890 */ /* 0x000fe2000fffe0ff */
[----:B------:R-:W-:Y:S01]  /*4270*/  FSETP.GT.AND P6, PT, R45, R8, !P4 ;  /* 0x000000082d00720b */ /* 0x000fe200067c4000 */
[----:B------:R-:W5:Y:S01]  /*4280*/  LDCU UR56, c[0x0][0x38c] ;  /* 0x00007180ff3877ac */ /* 0x000f620008000800 */
[----:B------:R-:W-:-:S02]  /*4290*/  I2FP.F32.S32 R8, UR4 ;  /* 0x0000000400087c45 */ /* 0x000fc40008201400 */
[----:B------:R-:W-:Y:S01]  /*42a0*/  SEL R9, RZ, 0x1, !P1 ;  /* 0x00000001ff097807 */ /* 0x000fe20004800000 */
[----:B------:R-:W-:Y:S01]  /*42b0*/  UIADD3 UR4, UPT, UPT, UR5, 0x8, URZ ;  /* 0x0000000805047890 */ /* 0x000fe2000fffe0ff */
[C---:B------:R-:W-:Y:S01]  /*42c0*/  FSETP.GT.AND P1, PT, R45.reuse, R10, PT ;  /* 0x0000000a2d00720b */ /* 0x040fe20003f24000 */
[----:B--2---:R-:W-:Y:S01]  /*42d0*/  UIADD3 UR55, UPT, UPT, UR55, 0x24c, URZ ;  /* 0x0000024c37377890 */ /* 0x004fe2000fffe0ff */
[----:B------:R-:W-:Y:S01]  /*42e0*/  I2FP.F32.S32 R10, UR6 ;  /* 0x00000006000a7c45 */ /* 0x000fe20008201400 */
[----:B------:R-:W-:Y:S01]  /*42f0*/  UIADD3 UR6, UPT, UPT, UR5, 0x29, URZ ;  /* 0x0000002905067890 */ /* 0x000fe2000fffe0ff */
[----:B------:R-:W-:Y:S01]  /*4300*/  SEL R46, R46, RZ, P4 ;  /* 0x000000ff2e2e7207 */ /* 0x000fe20002000000 */
[----:B0-----:R-:W-:Y:S01]  /*4310*/  UIADD3 UR58, UPT, UPT, UR58, 0x256, URZ ;  /* 0x000002563a3a7890 */ /* 0x001fe2000fffe0ff */
[----:B------:R-:W-:Y:S01]  /*4320*/  FSETP.GT.AND P4, PT, R45, R8, PT ;  /* 0x000000082d00720b */ /* 0x000fe20003f84000 */
[----:B------:R-:W0:Y:S01]  /*4330*/  LDCU UR52, c[0x0][0x38c] ;  /* 0x00007180ff3477ac */ /* 0x000e220008000800 */
[----:B------:R-:W-:-:S02]  /*4340*/  SEL R82, R6, 0x2, P5 ;  /* 0x0000000206527807 */ /* 0x000fc40002800000 */
[----:B------:R-:W-:Y:S01]  /*4350*/  SEL R47, RZ, 0x1, !P6 ;  /* 0x00000001ff2f7807 */ /* 0x000fe20007000000 */
[----:B------:R-:W2:Y:S01]  /*4360*/  LDCU UR50, c[0x0][0x38c] ;  /* 0x00007180ff3277ac */ /* 0x000ea20008000800 */
[----:B------:R-:W-:Y:S02]  /*4370*/  I2FP.F32.S32 R8, UR4 ;  /* 0x0000000400087c45 */ /* 0x000fe40008201400 */
[C---:B------:R-:W-:Y:S01]  /*4380*/  FSETP.GT.AND P6, PT, R45.reuse, R10, PT ;  /* 0x0000000a2d00720b */ /* 0x040fe20003fc4000 */
[----:B------:R-:W-:Y:S01]  /*4390*/  UIADD3 UR4, UPT, UPT, UR5, 0x10, URZ ;  /* 0x0000001005047890 */ /* 0x000fe2000fffe0ff */
[----:B------:R-:W-:Y:S01]  /*43a0*/  I2FP.F32.S32 R10, UR7 ;  /* 0x00000007000a7c45 */ /* 0x000fe20008201400 */
[----:B------:R-:W-:Y:S01]  /*43b0*/  UIADD3 UR7, UPT, UPT, UR5, 0x2a, URZ ;  /* 0x0000002a05077890 */ /* 0x000fe2000fffe0ff */
[----:B------:R-:W-:Y:S01]  /*43c0*/  SEL R82, R82, RZ, P2 ;  /* 0x000000ff52527207 */ /* 0x000fe20001000000 */
[----:B------:R-:W-:Y:S01]  /*43d0*/  IMAD.IADD R46, R46, 0x1, R47 ;  /* 0x000000012e2e7824 */ /* 0x000fe200078e022f */
[----:B------:R-:W-:Y:S01]  /*43e0*/  FSETP.GT.AND P2, PT, R45, R8, !P2 ;  /* 0x000000082d00720b */ /* 0x000fe20005744000 */
[----:B------:R-:W1:Y:S01]  /*43f0*/  LDCU UR54, c[0x0][0x38c] ;  /* 0x00007180ff3677ac */ /* 0x000e620008000800 */
[----:B------:R-:W-:-:S02]  /*4400*/  I2FP.F32.S32 R8, UR6 ;  /* 0x0000000600087c45 */ /* 0x000fc40008201400 */
[C---:B------:R-:W-:Y:S01]  /*4410*/  FSETP.GT.AND P5, PT, R45.reuse, R10, PT ;  /* 0x0000000a2d00720b */ /* 0x040fe20003fa4000 */
[----:B------:R-:W-:Y:S01]  /*4420*/  UIADD3 UR6, UPT, UPT, UR5, 0x31, URZ ;  /* 0x0000003105067890 */ /* 0x000fe2000fffe0ff */
[----:B------:R-:W-:Y:S01]  /*4430*/  I2FP.F32.S32 R10, UR4 ;  /* 0x00000004000a7c45 */ /* 0x000fe20008201400 */
[----:B------:R-:W-:Y:S01]  /*4440*/  UIADD3 UR4, UPT, UPT, UR5, 0x18, URZ ;  /* 0x0000001805047890 */ /* 0x000fe2000fffe0ff */
[----:B------:R-:W-:Y:S01]  /*4450*/  SEL R85, RZ, 0x1, !P2 ;  /* 0x00000001ff557807 */ /* 0x000fe20005000000 */
[----:B----4-:R-:W-:Y:S01]  /*4460*/  UIADD3 UR53, UPT, UPT, UR53, 0x254, URZ ;  /* 0x0000025435357890 */ /* 0x010fe2000fffe0ff */
[C---:B------:R-:W-:Y:S01]  /*4470*/  FSETP.GT.AND P2, PT, R45.reuse, R8, PT ;  /* 0x000000082d00720b */ /* 0x040fe20003f44000 */
[----:B-----5:R-:W-:Y:S01]  /*4480*/  UIADD3 UR56, UPT, UPT, UR56, 0x25d, URZ ;  /* 0x0000025d38387890 */ /* 0x020fe2000fffe0ff */
[----:B------:R-:W-:Y:S01]  /*4490*/  SEL R8, R6, 0x2, P0 ;  /* 0x0000000206087807 */ /* 0x000fe20000000000 */
[----:B------:R-:W4:Y:S01]  /*44a0*/  LDCU UR48, c[0x0][0x38c] ;  /* 0x00007180ff3077ac */ /* 0x000f220008000800 */
[----:B------:R-:W-:-:S02]  /*44b0*/  FSETP.GT.AND P0, PT, R45, R10, !P3 ;  /* 0x0000000a2d00720b */ /* 0x000fc40005f04000 */
[----:B------:R-:W-:Y:S01]  /*44c0*/  I2FP.F32.S32 R10, UR7 ;  /* 0x00000007000a7c45 */ /* 0x000fe20008201400 */
[----:B------:R-:W-:Y:S01]  /*44d0*/  UIADD3 UR7, UPT, UPT, UR5, 0x32, URZ ;  /* 0x0000003205077890 */ /* 0x000fe2000fffe0ff */
[----:B------:R-:W-:Y:S01]  /*44e0*/  I2FP.F32.S32 R12, UR6 ;  /* 0x00000006000c7c45 */ /* 0x000fe20008201400 */
[----:B------:R-:W-:Y:S01]  /*44f0*/  UIADD3 UR6, UPT, UPT, UR5, 0x39, URZ ;  /* 0x0000003905067890 */ /* 0x000fe2000fffe0ff */
[----:B------:R-:W-:Y:S01]  /*4500*/  SEL R8, R8, RZ, P3 ;  /* 0x000000ff08087207 */ /* 0x000fe20001800000 */
[----:B-1----:R-:W-:Y:S01]  /*4510*/  UIADD3 UR54, UPT, UPT, UR54, 0x265, URZ ;  /* 0x0000026536367890 */ /* 0x002fe2000fffe0ff */
[----:B------:R-:W-:Y:S01]  /*4520*/  FSETP.GT.AND P3, PT, R45, R10, PT ;  /* 0x0000000a2d00720b */ /* 0x000fe20003f64000 */
[----:B------:R-:W1:Y:S01]  /*4530*/  LDCU UR51, c[0x0][0x38c] ;  /* 0x00007180ff3377ac */ /* 0x000e620008000800 */
[----:B------:R-:W-:Y:S02]  /*4540*/  SEL R93, R6, 0x2, P4 ;  /* 0x00000002065d7807 */ /* 0x000fe40002000000 */
[----:B------:R-:W-:Y:S01]  /*4550*/  SEL R89, RZ, 0x1, !P0 ;  /* 0x00000001ff597807 */ /* 0x000fe20004000000 */
[----:B------:R-:W5:Y:S01]  /*4560*/  LDCU UR46, c[0x0][0x38c] ;  /* 0x00007180ff2e77ac */ /* 0x000f620008000800 */
[----:B------:R-:W-:-:S02]  /*4570*/  I2FP.F32.S32 R10, UR4 ;  /* 0x00000004000a7c45 */ /* 0x000fc40008201400 */
[----:B------:R-:W-:Y:S01]  /*4580*/  FSETP.GT.AND P0, PT, R45, R12, PT ;  /* 0x0000000c2d00720b */ /* 0x000fe20003f04000 */
[----:B------:R-:W-:Y:S01]  /*4590*/  UIADD3 UR4, UPT, UPT, UR5, 0x20, URZ ;  /* 0x0000002005047890 */ /* 0x000fe2000fffe0ff */
[----:B------:R-:W-:Y:S01]  /*45a0*/  I2FP.F32.S32 R12, UR7 ;  /* 0x00000007000c7c45 */ /* 0x000fe20008201400 */
[----:B------:R-:W-:Y:S01]  /*45b0*/  UIADD3 UR7, UPT, UPT, UR5, 0x3a, URZ ;  /* 0x0000003a05077890 */ /* 0x000fe2000fffe0ff */
[----:B------:R-:W-:Y:S01]  /*45c0*/  SEL R93, R93, RZ, P1 ;  /* 0x000000ff5d5d7207 */ /* 0x000fe20000800000 */
[----:B------:R-:W-:Y:S01]  /*45d0*/  IMAD.IADD R8, R8, 0x1, R89 ;  /* 0x0000000108087824 */ /* 0x000fe200078e0259 */
[C---:B------:R-:W-:Y:S01]  /*45e0*/  FSETP.GT.AND P1, PT, R45.reuse, R10, !P1 ;  /* 0x0000000a2d00720b */ /* 0x040fe20004f24000 */
[----:B------:R-:W3:Y:S01]  /*45f0*/  LDCU UR49, c[0x0][0x38c] ;  /* 0x00007180ff3177ac */ /* 0x000ee20008000800 */
[----:B------:R-:W-:Y:S02]  /*4600*/  I2FP.F32.S32 R14, UR6 ;  /* 0x00000006000e7c45 */ /* 0x000fe40008201400 */
[C---:B------:R-:W-:Y:S01]  /*4610*/  FSETP.GT.AND P4, PT, R45.reuse, R12, PT ;  /* 0x0000000c2d00720b */ /* 0x040fe20003f84000 */
[----:B------:R-:W-:Y:S01]  /*4620*/  UIADD3 UR6, UPT, UPT, UR5, 0x41, URZ ;  /* 0x0000004105067890 */ /* 0x000fe2000fffe0ff */
[----:B------:R-:W-:Y:S01]  /*4630*/  I2FP.F32.S32 R12, UR4 ;  /* 0x00000004000c7c45 */ /* 0x000fe20008201400 */
[----:B------:R-:W-:Y:S01]  /*4640*/  UIADD3 UR4, UPT, UPT, UR5, 0x28, URZ ;  /* 0x0000002805047890 */ /* 0x000fe2000fffe0ff */
[----:B------:R-:W-:Y:S01]  /*4650*/  SEL R10, RZ, 0x1, !P1 ;  /* 0x00000001ff0a7807 */ /* 0x000fe20004800000 */
[----:B----4-:R-:W-:Y:S01]  /*4660*/  UIADD3 UR48, UPT, UPT, UR48, 0x264, URZ ;  /* 0x0000026430307890 */ /* 0x010fe2000fffe0ff */
[----:B------:R-:W-:Y:S01]  /*4670*/  FSETP.GT.AND P1, PT, R45, R14, PT ;  /* 0x0000000e2d00720b */ /* 0x000fe20003f24000 */
[----:B-1----:R-:W-:Y:S01]  /*4680*/  UIADD3 UR51, UPT, UPT, UR51, 0x26e, URZ ;  /* 0x0000026e33337890 */ /* 0x002fe2000fffe0ff */
[----:B------:R-:W-:Y:S01]  /*4690*/  SEL R14, R6, 0x2, P5 ;  /* 0x00000002060e7807 */ /* 0x000fe20002800000 */
[----:B------:R-:W-:Y:S01]  /*46a0*/  IMAD.IADD R10, R93, 0x1, R10 ;  /* 0x000000015d0a7824 */ /* 0x000fe200078e020a */
[----:B------:R-:W-:Y:S01]  /*46b0*/  FSETP.GT.AND P5, PT, R45, R12, !P6 ;  /* 0x0000000c2d00720b */ /* 0x000fe200077a4000 */
[----:B------:R-:W1:Y:S01]  /*46c0*/  LDCU UR45, c[0x0][0x38c] ;  /* 0x00007180ff2d77ac */ /* 0x000e620008000800 */
[----:B------:R-:W-:-:S02]  /*46d0*/  I2FP.F32.S32 R12, UR7 ;  /* 0x00000007000c7c45 */ /* 0x000fc40008201400 */
[----:B------:R-:W-:Y:S01]  /*46e0*/  I2FP.F32.S32 R16, UR6 ;  /* 0x0000000600107c45 */ /* 0x000fe20008201400 */
[----:B------:R-:W-:Y:S01]  /*46f0*/  UIADD3 UR7, UPT, UPT, UR5, 0x42, URZ ;  /* 0x0000004205077890 */ /* 0x000fe2000fffe0ff */
[----:B------:R-:W-:Y:S01]  /*4700*/  SEL R14, R14, RZ, P6 ;  /* 0x000000ff0e0e7207 */ /* 0x000fe20003000000 */
[----:B------:R-:W-:Y:S01]  /*4710*/  UIADD3 UR6, UPT, UPT, UR5, 0x49, URZ ;  /* 0x0000004905067890 */ /* 0x000fe2000fffe0ff */
[C---:B------:R-:W-:Y:S01]  /*4720*/  FSETP.GT.AND P6, PT, R45.reuse, R12, PT ;  /* 0x0000000c2d00720b */ /* 0x040fe20003fc4000 */
[----:B------:R-:W4:Y:S01]  /*4730*/  LDCU UR47, c[0x0][0x38c] ;  /* 0x00007180ff2f77ac */ /* 0x000f220008000800 */
[----:B------:R-:W-:Y:S02]  /*4740*/  SEL R91, RZ, 0x1, !P5 ;  /* 0x00000001ff5b7807 */ /* 0x000fe40006800000 */
[----:B------:R-:W-:Y:S01]  /*4750*/  I2FP.F32.S32 R12, UR4 ;  /* 0x00000004000c7c45 */ /* 0x000fe20008201400 */
[----:B------:R-:W-:Y:S01]  /*4760*/  UIADD3 UR4, UPT, UPT, UR5, 0x30, URZ ;  /* 0x0000003005047890 */ /* 0x000fe2000fffe0ff */
[C---:B------:R-:W-:Y:S01]  /*4770*/  FSETP.GT.AND P5, PT, R45.reuse, R16, PT ;  /* 0x000000102d00720b */ /* 0x040fe20003fa4000 */
[----:B------:R-:W-:Y:S01]  /*4780*/  IMAD.IADD R14, R14, 0x1, R91 ;  /* 0x000000010e0e7824 */ /* 0x000fe200078e025b */
[----:B------:R-:W-:Y:S01]  /*4790*/  SEL R22, R6, 0x2, P3 ;  /* 0x0000000206167807 */ /* 0x000fe20001800000 */
[----:B-----5:R-:W-:Y:S01]  /*47a0*/  UIADD3 UR46, UPT, UPT, UR46, 0x26c, URZ ;  /* 0x0000026c2e2e7890 */ /* 0x020fe2000fffe0ff */
[----:B------:R-:W-:Y:S01]  /*47b0*/  I2FP.F32.S32 R16, UR7 ;  /* 0x0000000700107c45 */ /* 0x000fe20008201400 */
[----:B------:R-:W-:Y:S01]  /*47c0*/  UIADD3 UR7, UPT, UPT, UR5, 0x4a, URZ ;  /* 0x0000004a05077890 */ /* 0x000fe2000fffe0ff */
[----:B------:R-:W-:Y:S01]  /*47d0*/  SEL R22, R22, RZ, P2 ;  /* 0x000000ff16167207 */ /* 0x000fe20001000000 */
[----:B---3--:R-:W-:Y:S01]  /*47e0*/  UIADD3 UR49, UPT, UPT, UR49, 0x275, URZ ;  /* 0x0000027531317890 */ /* 0x008fe2000fffe0ff */
[C---:B------:R-:W-:Y:S01]  /*47f0*/  FSETP.GT.AND P3, PT, R45.reuse, R16, PT ;  /* 0x000000102d00720b */ /* 0x040fe20003f64000 */
[----:B------:R-:W3:Y:S01]  /*4800*/  LDCU UR42, c[0x0][0x38c] ;  /* 0x00007180ff2a77ac */ /* 0x000ee20008000800 */
[----:B------:R-:W-:-:S02]  /*4810*/  FSETP.GT.AND P2, PT, R45, R12, !P2 ;  /* 0x0000000c2d00720b */ /* 0x000fc40005744000 */
[----:B------:R-:W-:Y:S01]  /*4820*/  I2FP.F32.S32 R16, UR6 ;  /* 0x0000000600107c45 */ /* 0x000fe20008201400 */
[----:B------:R-:W-:Y:S01]  /*4830*/  UIADD3 UR6, UPT, UPT, UR5, 0x51, URZ ;  /* 0x0000005105067890 */ /* 0x000fe2000fffe0ff */
[----:B------:R-:W-:Y:S01]  /*4840*/  I2FP.F32.S32 R12, UR4 ;  /* 0x00000004000c7c45 */ /* 0x000fe20008201400 */
[----:B------:R-:W-:Y:S01]  /*4850*/  UIADD3 UR4, UPT, UPT, UR5, 0x38, URZ ;  /* 0x0000003805047890 */ /* 0x000fe2000fffe0ff */
[----:B------:R-:W-:Y:S01]  /*4860*/  SEL R194, R6, 0x2, P4 ;  /* 0x0000000206c27807 */ /* 0x000fe20002000000 */
[----:B------:R-:W5:Y:S01]  /*4870*/  LDCU UR44, c[0x0][0x38c] ;  /* 0x00007180ff2c77ac */ /* 0x000f620008000800 */
[C---:B------:R-:W-:Y:S02]  /*4880*/  FSETP.GT.AND P4, PT, R45.reuse, R12, !P0 ;  /* 0x0000000c2d00720b */ /* 0x040fe40004784000 */
[----:B------:R-:W-:Y:S01]  /*4890*/  SEL R95, RZ, 0x1, !P2 ;  /* 0x00000001ff5f7807 */ /* 0x000fe20005000000 */
[----:B----4-:R-:W-:Y:S01]  /*48a0*/  UIADD3 UR47, UPT, UPT, UR47, 0x27d, URZ ;  /* 0x0000027d2f2f7890 */ /* 0x010fe2000fffe0ff */
[----:B------:R-:W-:Y:S01]  /*48b0*/  I2FP.F32.S32 R12, UR7 ;  /* 0x00000007000c7c45 */ /* 0x000fe20008201400 */
[----:B------:R-:W-:Y:S01]  /*48c0*/  UIADD3 UR7, UPT, UPT, UR5, 0x52, URZ ;  /* 0x0000005205077890 */ /* 0x000fe2000fffe0ff */
[C---:B------:R-:W-:Y:S01]  /*48d0*/  FSETP.GT.AND P2, PT, R45.reuse, R16, PT ;  /* 0x000000102d00720b */ /* 0x040fe20003f44000 */
[----:B------:R-:W-:Y:S01]  /*48e0*/  IMAD.IADD R22, R22, 0x1, R95 ;  /* 0x0000000116167824 */ /* 0x000fe200078e025f */
[----:B------:R-:W-:Y:S01]  /*48f0*/  I2FP.F32.S32 R16, UR6 ;  /* 0x0000000600107c45 */ /* 0x000fe20008201400 */
[----:B------:R-:W-:Y:S01]  /*4900*/  UIADD3 UR6, UPT, UPT, UR5, 0x59, URZ ;  /* 0x0000005905067890 */ /* 0x000fe2000fffe0ff */
[----:B------:R-:W-:Y:S01]  /*4910*/  SEL R194, R194, RZ, P0 ;  /* 0x000000ffc2c27207 */ /* 0x000fe20000000000 */
[----:B------:R-:W4:Y:S01]  /*4920*/  LDCU UR43, c[0x0][0x38c] ;  /* 0x00007180ff2b77ac */ /* 0x000f220008000800 */
[----:B------:R-:W-:-:S02]  /*4930*/  FSETP.GT.AND P0, PT, R45, R12, PT ;  /* 0x0000000c2d00720b */ /* 0x000fc40003f04000 */
[----:B------:R-:W-:Y:S01]  /*4940*/  SEL R15, RZ, 0x1, !P4 ;  /* 0x00000001ff0f7807 */ /* 0x000fe20006000000 */
[----:B------:R-:W0:Y:S01]  /*4950*/  LDCU UR39, c[0x0][0x38c] ;  /* 0x00007180ff2777ac */ /* 0x000e220008000800 */
[----:B------:R-:W-:Y:S02]  /*4960*/  I2FP.F32.S32 R12, UR4 ;  /* 0x00000004000c7c45 */ /* 0x000fe40008201400 */
[----:B------:R-:W-:Y:S01]  /*4970*/  FSETP.GT.AND P4, PT, R45, R16, PT ;  /* 0x000000102d00720b */ /* 0x000fe20003f84000 */
[----:B------:R-:W-:Y:S01]  /*4980*/  UIADD3 UR4, UPT, UPT, UR5, 0x40, URZ ;  /* 0x0000004005047890 */ /* 0x000fe2000fffe0ff */
[----:B------:R-:W-:Y:S01]  /*4990*/  SEL R23, R6, 0x2, P6 ;  /* 0x0000000206177807 */ /* 0x000fe20003000000 */
[----:B------:R-:W-:Y:S01]  /*49a0*/  IMAD.IADD R15, R194, 0x1, R15 ;  /* 0x00000001c20f7824 */ /* 0x000fe200078e020f */
[----:B------:R-:W-:Y:S01]  /*49b0*/  I2FP.F32.S32 R16, UR7 ;  /* 0x0000000700107c45 */ /* 0x000fe20008201400 */
[----:B------:R-:W-:Y:S01]  /*49c0*/  UIADD3 UR7, UPT, UPT, UR5, 0x5a, URZ ;  /* 0x0000005a05077890 */ /* 0x000fe2000fffe0ff */
[----:B------:R-:W-:Y:S01]  /*49d0*/  SEL R23, R23, RZ, P1 ;  /* 0x000000ff17177207 */ /* 0x000fe20000800000 */
[----:B---3--:R-:W-:Y:S01]  /*49e0*/  UIADD3 UR42, UPT, UPT, UR42, 0x27c, URZ ;  /* 0x0000027c2a2a7890 */ /* 0x008fe2000fffe0ff */
[C---:B------:R-:W-:Y:S01]  /*49f0*/  FSETP.GT.AND P6, PT, R45.reuse, R16, PT ;  /* 0x000000102d00720b */ /* 0x040fe20003fc4000 */
[----:B-----5:R-:W-:Y:S01]  /*4a00*/  UIADD3 UR44, UPT, UPT, UR44, 0x286, URZ ;  /* 0x000002862c2c7890 */ /* 0x020fe2000fffe0ff */
[C---:B------:R-:W-:Y:S01]  /*4a10*/  FSETP.GT.AND P1, PT, R45.reuse, R12, !P1 ;  /* 0x0000000c2d00720b */ /* 0x040fe20004f24000 */
[----:B----4-:R-:W-:Y:S01]  /*4a20*/  UIADD3 UR43, UPT, UPT, UR43, 0x28d, URZ ;  /* 0x0000028d2b2b7890 */ /* 0x010fe2000fffe0ff */
[----:B------:R-:W-:Y:S01]  /*4a30*/  I2FP.F32.S32 R16, UR6 ;  /* 0x0000000600107c45 */ /* 0x000fe20008201400 */
[----:B------:R-:W-:Y:S01]  /*4a40*/  UIADD3 UR6, UPT, UPT, UR5, 0x61, URZ ;  /* 0x0000006105067890 */ /* 0x000fe2000fffe0ff */
[----:B------:R-:W-:Y:S01]  /*4a50*/  I2FP.F32.S32 R12, UR4 ;  /* 0x00000004000c7c45 */ /* 0x000fe20008201400 */
[----:B------:R-:W-:Y:S01]  /*4a60*/  UIADD3 UR4, UPT, UPT, UR5, 0x48, URZ ;  /* 0x0000004805047890 */ /* 0x000fe2000fffe0ff */
[----:B------:R-:W-:Y:S01]  /*4a70*/  SEL R13, R6, 0x2, P3 ;  /* 0x00000002060d7807 */ /* 0x000fe20001800000 */
[----:B0-----:R-:W-:Y:S01]  /*4a80*/  UIADD3 UR39, UPT, UPT, UR39, 0x284, URZ ;  /* 0x0000028427277890 */ /* 0x001fe2000fffe0ff */
[----:B------:R-:W-:-:S02]  /*4a90*/  FSETP.GT.AND P3, PT, R45, R12, !P5 ;  /* 0x0000000c2d00720b */ /* 0x000fc40006f64000 */
[----:B------:R-:W-:Y:S02]  /*4aa0*/  SEL R186, RZ, 0x1, !P1 ;  /* 0x00000001ffba7807 */ /* 0x000fe40004800000 */
[----:B------:R-:W-:Y:S01]  /*4ab0*/  I2FP.F32.S32 R12, UR7 ;  /* 0x00000007000c7c45 */ /* 0x000fe20008201400 */
[----:B------:R-:W-:Y:S01]  /*4ac0*/  UIADD3 UR7, UPT, UPT, UR5, 0x62, URZ ;  /* 0x0000006205077890 */ /* 0x000fe2000fffe0ff */
[----:B------:R-:W-:Y:S01]  /*4ad0*/  FSETP.GT.AND P1, PT, R45, R16, PT ;  /* 0x000000102d00720b */ /* 0x000fe20003f24000 */
[----:B------:R-:W-:Y:S01]  /*4ae0*/  IMAD.IADD R23, R23, 0x1, R186 ;  /* 0x0000000117177824 */ /* 0x000fe200078e02ba */
[----:B------:R-:W-:Y:S01]  /*4af0*/  I2FP.F32.S32 R16, UR6 ;  /* 0x0000000600107c45 */ /* 0x000fe20008201400 */
[----:B------:R-:W-:Y:S01]  /*4b00*/  UIADD3 UR6, UPT, UPT, UR5, 0x69, URZ ;  /* 0x0000006905067890 */ /* 0x000fe2000fffe0ff */
[----:B------:R-:W-:Y:S02]  /*4b10*/  SEL R13, R13, RZ, P5 ;  /* 0x000000ff0d0d7207 */ /* 0x000fe40002800000 */
[----:B------:R-:W-:-:S02]  /*4b20*/  SEL R106, RZ, 0x1, !P3 ;  /* 0x00000001ff6a7807 */ /* 0x000fc40005800000 */
[C---:B------:R-:W-:Y:S02]  /*4b30*/  FSETP.GT.AND P5, PT, R45.reuse, R12, PT ;  /* 0x0000000c2d00720b */ /* 0x040fe40003fa4000 */
[----:B------:R-:W-:Y:S01]  /*4b40*/  FSETP.GT.AND P3, PT, R45, R16, PT ;  /* 0x000000102d00720b */ /* 0x000fe20003f64000 */
[----:B------:R-:W-:Y:S01]  /*4b50*/  IMAD.IADD R13, R13, 0x1, R106 ;  /* 0x000000010d0d7824 */ /* 0x000fe200078e026a */
[----:B------:R-:W-:Y:S02]  /*4b60*/  SEL R24, R6, 0x2, P0 ;  /* 0x0000000206187807 */ /* 0x000fe40000000000 */
[----:B------:R-:W-:Y:S01]  /*4b70*/  I2FP.F32.S32 R16, UR7 ;  /* 0x0000000700107c45 */ /* 0x000fe20008201400 */
[----:B------:R-:W-:Y:S01]  /*4b80*/  UIADD3 UR7, UPT, UPT, UR5, 0x6a, URZ ;  /* 0x0000006a05077890 */ /* 0x000fe2000fffe0ff */
[----:B------:R-:W-:Y:S01]  /*4b90*/  I2FP.F32.S32 R12, UR4 ;  /* 0x00000004000c7c45 */ /* 0x000fe20008201400 */
[----:B------:R-:W-:Y:S01]  /*4ba0*/  UIADD3 UR4, UPT, UPT, UR5, 0x50, URZ ;  /* 0x0000005005047890 */ /* 0x000fe2000fffe0ff */
[----:B------:R-:W-:-:S02]  /*4bb0*/  SEL R24, R24, RZ, P2 ;  /* 0x000000ff18187207 */ /* 0x000fc40001000000 */
[C---:B------:R-:W-:Y:S02]  /*4bc0*/  FSETP.GT.AND P0, PT, R45.reuse, R16, PT ;  /* 0x000000102d00720b */ /* 0x040fe40003f04000 */
[C---:B------:R-:W-:Y:S02]  /*4bd0*/  FSETP.GT.AND P2, PT, R45.reuse, R12, !P2 ;  /* 0x0000000c2d00720b */ /* 0x040fe40005744000 */
[----:B------:R-:W-:Y:S01]  /*4be0*/  I2FP.F32.S32 R16, UR6 ;  /* 0x0000000600107c45 */ /* 0x000fe20008201400 */
[----:B------:R-:W-:Y:S01]  /*4bf0*/  UIADD3 UR6, UPT, UPT, UR5, 0x71, URZ ;  /* 0x0000007105067890 */ /* 0x000fe2000fffe0ff */
[----:B------:R-:W-:Y:S01]  /*4c00*/  I2FP.F32.S32 R12, UR4 ;  /* 0x00000004000c7c45 */ /* 0x000fe20008201400 */
[----:B------:R-:W-:Y:S01]  /*4c10*/  UIADD3 UR4, UPT, UPT, UR5, 0x58, URZ ;  /* 0x0000005805047890 */ /* 0x000fe2000fffe0ff */
[----:B------:R-:W-:Y:S02]  /*4c20*/  SEL R239, RZ, 0x1, !P2 ;  /* 0x00000001ffef7807 */ /* 0x000fe40005000000 */
[----:B------:R-:W-:-:S02]  /*4c30*/  FSETP.GT.AND P2, PT, R45, R16, PT ;  /* 0x000000102d00720b */ /* 0x000fc40003f44000 */
[----:B------:R-:W-:Y:S01]  /*4c40*/  SEL R16, R6, 0x2, P6 ;  /* 0x0000000206107807 */ /* 0x000fe20003000000 */
[----:B------:R-:W-:Y:S01]  /*4c50*/  IMAD.IADD R24, R24, 0x1, R239 ;  /* 0x0000000118187824 */ /* 0x000fe200078e02ef */
[C---:B------:R-:W-:Y:S02]  /*4c60*/  FSETP.GT.AND P6, PT, R45.reuse, R12, !P4 ;  /* 0x0000000c2d00720b */ /* 0x040fe400067c4000 */
[----:B------:R-:W-:Y:S01]  /*4c70*/  I2FP.F32.S32 R12, UR7 ;  /* 0x00000007000c7c45 */ /* 0x000fe20008201400 */
[----:B------:R-:W-:Y:S01]  /*4c80*/  UIADD3 UR7, UPT, UPT, UR5, 0x72, URZ ;  /* 0x0000007205077890 */ /* 0x000fe2000fffe0ff */
[----:B------:R-:W-:Y:S01]  /*4c90*/  I2FP.F32.S32 R18, UR6 ;  /* 0x0000000600127c45 */ /* 0x000fe20008201400 */
[----:B------:R-:W-:Y:S01]  /*4ca0*/  UIADD3 UR6, UPT, UPT, UR5, 0x79, URZ ;  /* 0x0000007905067890 */ /* 0x000fe2000fffe0ff */
[----:B------:R-:W-:Y:S02]  /*4cb0*/  SEL R16, R16, RZ, P4 ;  /* 0x000000ff10107207 */ /* 0x000fe40002000000 */
[----:B------:R-:W-:-:S02]  /*4cc0*/  FSETP.GT.AND P4, PT, R45, R12, PT ;  /* 0x0000000c2d00720b */ /* 0x000fc40003f84000 */
[----:B------:R-:W-:Y:S02]  /*4cd0*/  SEL R25, R6, 0x2, P5 ;  /* 0x0000000206197807 */ /* 0x000fe40002800000 */
[----:B------:R-:W-:Y:S02]  /*4ce0*/  SEL R107, RZ, 0x1, !P6 ;  /* 0x00000001ff6b7807 */ /* 0x000fe40007000000 */
[----:B------:R-:W-:Y:S01]  /*4cf0*/  I2FP.F32.S32 R12, UR4 ;  /* 0x00000004000c7c45 */ /* 0x000fe20008201400 */
[----:B------:R-:W-:Y:S01]  /*4d00*/  UIADD3 UR4, UPT, UPT, UR5, 0x60, URZ ;  /* 0x0000006005047890 */ /* 0x000fe2000fffe0ff */
[----:B------:R-:W-:Y:S01]  /*4d10*/  FSETP.GT.AND P6, PT, R45, R18, PT ;  /* 0x000000122d00720b */ /* 0x000fe20003fc4000 */
[----:B------:R-:W-:Y:S01]  /*4d20*/  IMAD.IADD R16, R16, 0x1, R107 ;  /* 0x0000000110107824 */ /* 0x000fe200078e026b */
[----:B------:R-:W-:Y:S01]  /*4d30*/  I2FP.F32.S32 R18, UR7 ;  /* 0x0000000700127c45 */ /* 0x000fe20008201400 */
[----:B------:R-:W-:Y:S01]  /*4d40*/  UIADD3 UR7, UPT, UPT, UR5, 0x7a, URZ ;  /* 0x0000007a05077890 */ /* 0x000fe2000fffe0ff */
[----:B------:R-:W-:-:S02]  /*4d50*/  SEL R25, R25, RZ, P1 ;  /* 0x000000ff19197207 */ /* 0x000fc40000800000 */
[C---:B------:R-:W-:Y:S02]  /*4d60*/  FSETP.GT.AND P1, PT, R45.reuse, R12, !P1 ;  /* 0x0000000c2d00720b */ /* 0x040fe40004f24000 */
[----:B------:R-:W-:Y:S01]  /*4d70*/  I2FP.F32.S32 R12, UR6 ;  /* 0x00000006000c7c45 */ /* 0x000fe20008201400 */
[----:B------:R-:W-:Y:S01]  /*4d80*/  UIADD3 UR6, UPT, UPT, UR5, 0x81, URZ ;  /* 0x0000008105067890 */ /* 0x000fe2000fffe0ff */
[C---:B------:R-:W-:Y:S02]  /*4d90*/  FSETP.GT.AND P5, PT, R45.reuse, R18, PT ;  /* 0x000000122d00720b */ /* 0x040fe40003fa4000 */
        /* <DEDUP_REMOVED lines=13> */
[----:B------:R-:W-:Y:S02]  /*4e70*/  SEL R237, RZ, 0x1, !P0 ;  /* 0x00000001ffed7807 */ /* 0x000fe40004000000 */
[----:B------:R-:W-:Y:S01]  /*4e80*/  I2FP.F32.S32 R18, UR4 ;  /* 0x0000000400127c45 */ /* 0x000fe20008201400 */
[----:B------:R-:W-:Y:S01]  /*4e90*/  UIADD3 UR4, UPT, UPT, UR5, 0x70, URZ ;  /* 0x0000007005047890 */ /* 0x000fe2000fffe0ff */
[----:B------:R-:W-:Y:S01]  /*4ea0*/  FSETP.GT.AND P0, PT, R45, R20, PT ;  /* 0x000000142d00720b */ /* 0x000fe20003f04000 */
[----:B------:R-:W-:Y:S01]  /*4eb0*/  IMAD.IADD R12, R12, 0x1, R237 ;  /* 0x000000010c0c7824 */ /* 0x000fe200078e02ed */
[----:B------:R-:W-:Y:S02]  /*4ec0*/  SEL R26, R6, 0x2, P4 ;  /* 0x00000002061a7807 */ /* 0x000fe40002000000 */
        /* <DEDUP_REMOVED lines=9> */
[----:B------:R-:W-:Y:S02]  /*4f60*/  SEL R17, R6, 0x2, P5 ;  /* 0x0000000206117807 */ /* 0x000fe40002800000 */
        /* <DEDUP_REMOVED lines=160> */
[C---:B------:R-:W-:Y:S01]  /*5970*/  FSETP.GT.AND P2, PT, R45.reuse, R70, PT ;  /* 0x000000462d00720b */ /* 0x040fe20003f44000 */
        /* <DEDUP_REMOVED lines=84> */
[----:B------:R-:W-:Y:S02]  /*5ec0*/  FSETP.GT.AND P0, PT, R45, R70, PT ;  /* 0x000000462d00720b */ /* 0x000fe40003f04000 */
[----:B------:R-:W-:Y:S01]  /*5ed0*/  I2FP.F32.S32 R68, UR4 ;  /* 0x0000000400447c45 */ /* 0x000fe20008201400 */
[----:B------:R-:W-:Y:S01]  /*5ee0*/  UIADD3 UR4, UPT, UPT, UR5, 0x110, URZ ;  /* 0x0000011005047890 */ /* 0x000fe2000fffe0ff */
[----:B------:R-:W-:Y:S01]  /*5ef0*/  I2FP.F32.S32 R70, UR7 ;  /* 0x0000000700467c45 */ /* 0x000fe20008201400 */
[----:B------:R-:W-:Y:S01]  /*5f00*/  UIADD3 UR7, UPT, UPT, UR5, 0x12a, URZ ;  /* 0x0000012a05077890 */ /* 0x000fe2000fffe0ff */
[----:B------:R-:W-:Y:S01]  /*5f10*/  SEL R208, R6, 0x2, P4 ;  /* 0x0000000206d07807 */ /* 0x000fe20002000000 */
[----:B------:R-:W-:Y:S01]  /*5f20*/  IMAD.IADD R209, R209, 0x1, R210 ;  /* 0x00000001d1d17824 */ /* 0x000fe200078e02d2 */
[----:B------:R-:W-:-:S02]  /*5f30*/  FSETP.GT.AND P4, PT, R45, R70, PT ;  /* 0x000000462d00720b */ /* 0x000fc40003f84000 */
[----:B------:R-:W-:Y:S02]  /*5f40*/  SEL R208, R208, RZ, P2 ;  /* 0x000000ffd0d07207 */ /* 0x000fe40001000000 */
[----:B------:R-:W-:Y:S02]  /*5f50*/  FSETP.GT.AND P2, PT, R45, R68, !P2 ;  /* 0x000000442d00720b */ /* 0x000fe40005744000 */
[----:B------:R-:W-:Y:S01]  /*5f60*/  I2FP.F32.S32 R70, UR6 ;  /* 0x0000000600467c45 */ /* 0x000fe20008201400 */
[----:B------:R-:W-:Y:S01]  /*5f70*/  UIADD3 UR6, UPT, UPT, UR5, 0x131, URZ ;  /* 0x0000013105067890 */ /* 0x000fe2000fffe0ff */
[----:B------:R-:W-:Y:S01]  /*5f80*/  I2FP.F32.S32 R68, UR4 ;  /* 0x0000000400447c45 */ /* 0x000fe20008201400 */
[----:B------:R-:W-:Y:S01]  /*5f90*/  UIADD3 UR4, UPT, UPT, UR5, 0x118, URZ ;  /* 0x0000011805047890 */ /* 0x000fe2000fffe0ff */
[----:B------:R-:W-:Y:S02]  /*5fa0*/  SEL R207, R6, 0x2, P5 ;  /* 0x0000000206cf7807 */ /* 0x000fe40002800000 */
[----:B------:R-:W-:-:S02]  /*5fb0*/  SEL R205, RZ, 0x1, !P2 ;  /* 0x00000001ffcd7807 */ /* 0x000fc40005000000 */
[C---:B------:R-:W-:Y:S02]  /*5fc0*/  FSETP.GT.AND P5, PT, R45.reuse, R68, !P6 ;  /* 0x000000442d00720b */ /* 0x040fe400077a4000 */
[----:B------:R-:W-:Y:S01]  /*5fd0*/  FSETP.GT.AND P2, PT, R45, R70, PT ;  /* 0x000000462d00720b */ /* 0x000fe20003f44000 */
[----:B------:R-:W-:Y:S01]  /*5fe0*/  IMAD.IADD R205, R208, 0x1, R205 ;  /* 0x00000001d0cd7824 */ /* 0x000fe200078e02cd */
[----:B------:R-:W-:Y:S01]  /*5ff0*/  I2FP.F32.S32 R68, UR7 ;  /* 0x0000000700447c45 */ /* 0x000fe20008201400 */
[----:B------:R-:W-:Y:S01]  /*6000*/  UIADD3 UR7, UPT, UPT, UR5, 0x132, URZ ;  /* 0x0000013205077890 */ /* 0x000fe2000fffe0ff */
[----:B------:R-:W-:Y:S01]  /*6010*/  I2FP.F32.S32 R70, UR6 ;  /* 0x0000000600467c45 */ /* 0x000fe20008201400 */
[----:B------:R-:W-:Y:S01]  /*6020*/  UIADD3 UR6, UPT, UPT, UR5, 0x139, URZ ;  /* 0x0000013905067890 */ /* 0x000fe2000fffe0ff */
[----:B------:R-:W-:Y:S02]  /*6030*/  SEL R207, R207, RZ, P6 ;  /* 0x000000ffcfcf7207 */ /* 0x000fe40003000000 */
[----:B------:R-:W-:-:S02]  /*6040*/  FSETP.GT.AND P6, PT, R45, R68, PT ;  /* 0x000000442d00720b */ /* 0x000fc40003fc4000 */
[----:B------:R-:W-:Y:S02]  /*6050*/  SEL R206, RZ, 0x1, !P5 ;  /* 0x00000001ffce7807 */ /* 0x000fe40006800000 */
[----:B------:R-:W-:Y:S02]  /*6060*/  FSETP.GT.AND P5, PT, R45, R70, PT ;  /* 0x000000462d00720b */ /* 0x000fe40003fa4000 */
[----:B------:R-:W-:Y:S01]  /*6070*/  SEL R68, R6, 0x2, P3 ;  /* 0x0000000206447807 */ /* 0x000fe20001800000 */
[----:B------:R-:W-:Y:S01]  /*6080*/  IMAD.IADD R206, R207, 0x1, R206 ;  /* 0x00000001cfce7824 */ /* 0x000fe200078e02ce */
[----:B------:R-:W-:Y:S01]  /*6090*/  I2FP.F32.S32 R70, UR4 ;  /* 0x0000000400467c45 */ /* 0x000fe20008201400 */
[----:B------:R-:W-:Y:S01]  /*60a0*/  UIADD3 UR4, UPT, UPT, UR5, 0x120, URZ ;  /* 0x0000012005047890 */ /* 0x000fe2000fffe0ff */
        /* <DEDUP_REMOVED lines=62> */
[----:B------:R-:W-:Y:S01]  /*6490*/  I2FP.F32.S32 R84, UR6 ;  /* 0x0000000600547c45 */ /* 0x000fe20008201400 */
[----:B------:R-:W-:Y:S01]  /*64a0*/  UIADD3 UR6, UPT, UPT, UR5, 0x172, URZ ;  /* 0x0000017205067890 */ /* 0x000fe2000fffe0ff */
[----:B------:R-:W-:Y:S01]  /*64b0*/  FSETP.GT.AND P1, PT, R45, R78, PT ;  /* 0x0000004e2d00720b */ /* 0x000fe20003f24000 */
[----:B------:R-:W-:Y:S01]  /*64c0*/  IMAD.IADD R76, R76, 0x1, R81 ;  /* 0x000000014c4c7824 */ /* 0x000fe200078e0251 */
[----:B------:R-:W-:Y:S01]  /*64d0*/  I2FP.F32.S32 R88, UR4 ;  /* 0x0000000400587c45 */ /* 0x000fe20008201400 */
[----:B------:R-:W-:Y:S01]  /*64e0*/  UIADD3 UR4, UPT, UPT, UR5, 0x17a, URZ ;  /* 0x0000017a05047890 */ /* 0x000fe2000fffe0ff */
[----:B------:R-:W-:-:S02]  /*64f0*/  SEL R78, R6, 0x2, P6 ;  /* 0x00000002064e7807 */ /* 0x000fc40003000000 */
[C---:B------:R-:W-:Y:S02]  /*6500*/  SEL R87, R6.reuse, 0x2, P0 ;  /* 0x0000000206577807 */ /* 0x040fe40000000000 */
[C---:B------:R-:W-:Y:S02]  /*6510*/  FSETP.GT.AND P6, PT, R45.reuse, R80, PT ;  /* 0x000000502d00720b */ /* 0x040fe40003fc4000 */
[----:B------:R-:W-:Y:S02]  /*6520*/  FSETP.GT.AND P0, PT, R45, R88, PT ;  /* 0x000000582d00720b */ /* 0x000fe40003f04000 */
[----:B------:R-:W-:Y:S01]  /*6530*/  I2FP.F32.S32 R88, UR7 ;  /* 0x0000000700587c45 */ /* 0x000fe20008201400 */
[----:B------:R-:W-:Y:S01]  /*6540*/  UIADD3 UR7, UPT, UPT, UR5, 0x18a, URZ ;  /* 0x0000018a05077890 */ /* 0x000fe2000fffe0ff */
[----:B------:R-:W-:Y:S01]  /*6550*/  I2FP.F32.S32 R90, UR6 ;  /* 0x00000006005a7c45 */ /* 0x000fe20008201400 */
[----:B------:R-:W-:Y:S01]  /*6560*/  UIADD3 UR6, UPT, UPT, UR5, 0x182, URZ ;  /* 0x0000018205067890 */ /* 0x000fe2000fffe0ff */
[----:B------:R-:W-:-:S02]  /*6570*/  SEL R80, R6, 0x2, P5 ;  /* 0x0000000206507807 */ /* 0x000fc40002800000 */
[C---:B------:R-:W-:Y:S02]  /*6580*/  FSETP.GT.AND P5, PT, R45.reuse, R84, PT ;  /* 0x000000542d00720b */ /* 0x040fe40003fa4000 */
[C---:B------:R-:W-:Y:S02]  /*6590*/  SEL R84, R6.reuse, 0x2, P6 ;  /* 0x0000000206547807 */ /* 0x040fe40003000000 */
[----:B------:R-:W-:Y:S01]  /*65a0*/  I2FP.F32.S32 R92, UR4 ;  /* 0x00000004005c7c45 */ /* 0x000fe20008201400 */
[----:B------:R-:W-:Y:S01]  /*65b0*/  UIADD3 UR4, UPT, UPT, UR5, 0x192, URZ ;  /* 0x0000019205047890 */ /* 0x000fe2000fffe0ff */
[C---:B------:R-:W-:Y:S02]  /*65c0*/  FSETP.GT.AND P6, PT, R45.reuse, R88, PT ;  /* 0x000000582d00720b */ /* 0x040fe40003fc4000 */
[----:B------:R-:W-:Y:S02]  /*65d0*/  SEL R88, R6, 0x2, P0 ;  /* 0x0000000206587807 */ /* 0x000fe40000000000 */
[----:B------:R-:W-:-:S02]  /*65e0*/  FSETP.GT.AND P0, PT, R45, R90, PT ;  /* 0x0000005a2d00720b */ /* 0x000fc40003f04000 */
[----:B------:R-:W-:Y:S01]  /*65f0*/  I2FP.F32.S32 R94, UR6 ;  /* 0x00000006005e7c45 */ /* 0x000fe20008201400 */
[----:B------:R-:W-:Y:S01]  /*6600*/  UIADD3 UR6, UPT, UPT, UR5, 0x19a, URZ ;  /* 0x0000019a05067890 */ /* 0x000fe2000fffe0ff */
[C---:B------:R-:W-:Y:S02]  /*6610*/  SEL R90, R6.reuse, 0x2, P6 ;  /* 0x00000002065a7807 */ /* 0x040fe40003000000 */
[C---:B------:R-:W-:Y:S02]  /*6620*/  FSETP.GT.AND P6, PT, R45.reuse, R92, PT ;  /* 0x0000005c2d00720b */ /* 0x040fe40003fc4000 */
[----:B------:R-:W-:Y:S02]  /*6630*/  SEL R92, R6, 0x2, P0 ;  /* 0x00000002065c7807 */ /* 0x000fe40000000000 */
[----:B------:R-:W-:Y:S01]  /*6640*/  I2FP.F32.S32 R96, UR7 ;  /* 0x0000000700607c45 */ /* 0x000fe20008201400 */
[----:B------:R-:W-:Y:S01]  /*6650*/  UIADD3 UR7, UPT, UPT, UR5, 0x1aa, URZ ;  /* 0x000001aa05077890 */ /* 0x000fe2000fffe0ff */
[----:B------:R-:W-:Y:S01]  /*6660*/  I2FP.F32.S32 R98, UR4 ;  /* 0x0000000400627c45 */ /* 0x000fe20008201400 */
[----:B------:R-:W-:Y:S01]  /*6670*/  UIADD3 UR4, UPT, UPT, UR5, 0x1a2, URZ ;  /* 0x000001a205047890 */ /* 0x000fe2000fffe0ff */
[----:B------:R-:W-:-:S02]  /*6680*/  FSETP.GT.AND P0, PT, R45, R94, PT ;  /* 0x0000005e2d00720b */ /* 0x000fc40003f04000 */
[C---:B------:R-:W-:Y:S02]  /*6690*/  SEL R94, R6.reuse, 0x2, P6 ;  /* 0x00000002065e7807 */ /* 0x040fe40003000000 */
[C---:B------:R-:W-:Y:S02]  /*66a0*/  FSETP.GT.AND P6, PT, R45.reuse, R96, PT ;  /* 0x000000602d00720b */ /* 0x040fe40003fc4000 */
[C---:B------:R-:W-:Y:S02]  /*66b0*/  SEL R96, R6.reuse, 0x2, P0 ;  /* 0x0000000206607807 */ /* 0x040fe40000000000 */
[----:B------:R-:W-:Y:S01]  /*66c0*/  I2FP.F32.S32 R104, UR6 ;  /* 0x0000000600687c45 */ /* 0x000fe20008201400 */
[----:B------:R-:W-:Y:S01]  /*66d0*/  UIADD3 UR6, UPT, UPT, UR5, 0x1b2, URZ ;  /* 0x000001b205067890 */ /* 0x000fe2000fffe0ff */
[----:B------:R-:W-:Y:S02]  /*66e0*/  FSETP.GT.AND P0, PT, R45, R98, PT ;  /* 0x000000622d00720b */ /* 0x000fe40003f04000 */
[----:B------:R-:W-:Y:S01]  /*66f0*/  I2FP.F32.S32 R114, UR4 ;  /* 0x0000000400727c45 */ /* 0x000fe20008201400 */
[----:B------:R-:W-:Y:S01]  /*6700*/  UIADD3 UR4, UPT, UPT, UR5, 0x1ba, URZ ;  /* 0x000001ba05047890 */ /* 0x000fe2000fffe0ff */
[----:B------:R-:W-:-:S02]  /*6710*/  SEL R98, R6, 0x2, P6 ;  /* 0x0000000206627807 */ /* 0x000fc40003000000 */
[C---:B------:R-:W-:Y:S02]  /*6720*/  FSETP.GT.AND P6, PT, R45.reuse, R104, PT ;  /* 0x000000682d00720b */ /* 0x040fe40003fc4000 */
[C---:B------:R-:W-:Y:S02]  /*6730*/  SEL R104, R6.reuse, 0x2, P0 ;  /* 0x0000000206687807 */ /* 0x040fe40000000000 */
        /* <DEDUP_REMOVED lines=15> */
[----:B------:R-:W-:Y:S01]  /*6830*/  I2FP.F32.S32 R196, UR4 ;  /* 0x0000000400c47c45 */ /* 0x000fe20008201400 */
[----:B------:R-:W-:Y:S01]  /*6840*/  UIADD3 UR4, UPT, UPT, UR5, 0x1e2, URZ ;  /* 0x000001e205047890 */ /* 0x000fe2000fffe0ff */
[C---:B------:R-:W-:Y:S02]  /*6850*/  SEL R183, R6.reuse, 0x2, P6 ;  /* 0x0000000206b77807 */ /* 0x040fe40003000000 */
[----:B------:R-:W-:Y:S02]  /*6860*/  FSETP.GT.AND P6, PT, R45, R114, PT ;  /* 0x000000722d00720b */ /* 0x000fe40003fc4000 */
        /* <DEDUP_REMOVED lines=21> */
[----:B------:R-:W0:Y:S01]  /*69c0*/  LDCU UR4, c[0x0][0x38c] ;  /* 0x00007180ff0477ac */ /* 0x000e220008000800 */
[C---:B------:R-:W-:Y:S02]  /*69d0*/  SEL R197, R6.reuse, 0x2, P0 ;  /* 0x0000000206c57807 */ /* 0x040fe40000000000 */
        /* <DEDUP_REMOVED lines=11> */
[C---:B------:R-:W-:Y:S01]  /*6a90*/  SEL R228, R6.reuse, 0x2, P6 ;  /* 0x0000000206e47807 */ /* 0x040fe20003000000 */
[----:B0-----:R-:W-:Y:S01]  /*6aa0*/  UIADD3 UR4, UPT, UPT, UR4, 0x3, URZ ;  /* 0x0000000304047890 */ /* 0x001fe2000fffe0ff */
[----:B------:R-:W-:-:S02]  /*6ab0*/  SEL R226, R6, 0x2, P0 ;  /* 0x0000000206e27807 */ /* 0x000fc40000000000 */
[C---:B------:R-:W-:Y:S02]  /*6ac0*/  FSETP.GT.AND P6, PT, R45.reuse, R114, PT ;  /* 0x000000722d00720b */ /* 0x040fe40003fc4000 */
[C---:B------:R-:W-:Y:S02]  /*6ad0*/  FSETP.GT.AND P0, PT, R45.reuse, R196, PT ;  /* 0x000000c42d00720b */ /* 0x040fe40003f04000 */
[----:B------:R-:W-:Y:S01]  /*6ae0*/  I2FP.F32.S32 R196, UR9 ;  /* 0x0000000900c47c45 */ /* 0x000fe20008201400 */
[----:B------:R-:W-:Y:S01]  /*6af0*/  UIADD3 UR9, UPT, UPT, UR5, 0x179, URZ ;  /* 0x0000017905097890 */ /* 0x000fe2000fffe0ff */
[----:B------:R-:W-:Y:S01]  /*6b00*/  I2FP.F32.S32 R114, UR7 ;  /* 0x0000000700727c45 */ /* 0x000fe20008201400 */
[----:B------:R-:W-:Y:S01]  /*6b10*/  UIADD3 UR7, UPT, UPT, UR5, 0x140, URZ ;  /* 0x0000014005077890 */ /* 0x000fe2000fffe0ff */
[----:B------:R-:W-:Y:S02]  /*6b20*/  SEL R224, R6, 0x2, P6 ;  /* 0x0000000206e07807 */ /* 0x000fe40003000000 */
[----:B------:R-:W-:-:S02]  /*6b30*/  FSETP.GT.AND P6, PT, R45, R196, PT ;  /* 0x000000c42d00720b */ /* 0x000fc40003fc4000 */
[C---:B------:R-:W-:Y:S02]  /*6b40*/  SEL R219, R6.reuse, 0x2, P0 ;  /* 0x0000000206db7807 */ /* 0x040fe40000000000 */
[C---:B------:R-:W-:Y:S02]  /*6b50*/  FSETP.GT.AND P0, PT, R45.reuse, R114, PT ;  /* 0x000000722d00720b */ /* 0x040fe40003f04000 */
[----:B------:R-:W-:Y:S01]  /*6b60*/  I2FP.F32.S32 R204, UR8 ;  /* 0x0000000800cc7c45 */ /* 0x000fe20008201400 */
[----:B------:R-:W-:Y:S01]  /*6b70*/  UIADD3 UR8, UPT, UPT, UR5, 0x169, URZ ;  /* 0x0000016905087890 */ /* 0x000fe2000fffe0ff */
[C---:B------:R-:W-:Y:S02]  /*6b80*/  SEL R114, R6.reuse, 0x2, P6 ;  /* 0x0000000206727807 */ /* 0x040fe40003000000 */
[----:B------:R-:W-:Y:S02]  /*6b90*/  SEL R6, R6, 0x2, P0 ;  /* 0x0000000206067807 */ /* 0x000fe40000000000 */
[----:B------:R-:W-:Y:S01]  /*6ba0*/  I2FP.F32.S32 R196, UR6 ;  /* 0x0000000600c47c45 */ /* 0x000fe20008201400 */
[----:B------:R-:W0:Y:S01]  /*6bb0*/  LDCU UR6, c[0x0][0x38c] ;  /* 0x00007180ff0677ac */ /* 0x000e220008000800 */
[----:B------:R-:W-:-:S02]  /*6bc0*/  FSETP.GT.AND P0, PT, R45, R204, PT ;  /* 0x000000cc2d00720b */ /* 0x000fc40003f04000 */
[----:B------:R-:W-:Y:S01]  /*6bd0*/  I2FP.F32.S32 R204, UR4 ;  /* 0x0000000400cc7c45 */ /* 0x000fe20008201400 */
[----:B------:R-:W-:Y:S01]  /*6be0*/  UIADD3 UR4, UPT, UPT, UR5, 0xd, URZ ;  /* 0x0000000d05047890 */ /* 0x000fe2000fffe0ff */
[----:B------:R-:W-:Y:S02]  /*6bf0*/  FSETP.GT.AND P6, PT, R45, R196, PT ;  /* 0x000000c42d00720b */ /* 0x000fe40003fc4000 */
[----:B------:R-:W-:Y:S02]  /*6c00*/  SEL R83, R83, 0x5, !P0 ;  /* 0x0000000553537807 */ /* 0x000fe40004000000 */
[----:B------:R-:W-:Y:S01]  /*6c10*/  I2FP.F32.S32 R196, UR7 ;  /* 0x0000000700c47c45 */ /* 0x000fe20008201400 */
[----:B------:R-:W-:Y:S01]  /*6c20*/  UIADD3 UR7, UPT, UPT, UR5, 0xe, URZ ;  /* 0x0000000e05077890 */ /* 0x000fe2000fffe0ff */
[----:B------:R-:W-:Y:S02]  /*6c30*/  FSETP.GT.AND P0, PT, R45, R204, PT ;  /* 0x000000cc2d00720b */ /* 0x000fe40003f04000 */
[----:B------:R-:W-:-:S02]  /*6c40*/  SEL R78, R78, RZ, P4 ;  /* 0x000000ff4e4e7207 */ /* 0x000fc40002000000 */
[----:B------:R-:W-:Y:S02]  /*6c50*/  SEL R6, R6, RZ, P6 ;  /* 0x000000ff06067207 */ /* 0x000fe40003000000 */
[----:B------:R-:W-:Y:S01]  /*6c60*/  I2FP.F32.S32 R204, UR7 ;  /* 0x0000000700cc7c45 */ /* 0x000fe20008201400 */
[----:B------:R-:W-:Y:S01]  /*6c70*/  UIADD3 UR7, UPT, UPT, UR5, 0xc, URZ ;  /* 0x0000000c05077890 */ /* 0x000fe2000fffe0ff */
[----:B------:R-:W-:Y:S02]  /*6c80*/  SEL R47, R83, 0x4, !P6 ;  /* 0x00000004532f7807 */ /* 0x000fe40007000000 */
[C---:B------:R-:W-:Y:S02]  /*6c90*/  FSETP.GT.AND P4, PT, R45.reuse, R196, !P4 ;  /* 0x000000c42d00720b */ /* 0x040fe40006784000 */
[----:B------:R-:W-:Y:S01]  /*6ca0*/  I2FP.F32.S32 R196, UR4 ;  /* 0x0000000400c47c45 */ /* 0x000fe20008201400 */
[----:B------:R-:W-:Y:S01]  /*6cb0*/  @P0 IMAD.IADD R46, R6, 0x1, R47 ;  /* 0x00000001062e0824 */ /* 0x000fe200078e022f */
[----:B------:R-:W-:Y:S01]  /*6cc0*/  SEL R83, RZ, 0x1, !P4 ;  /* 0x00000001ff537807 */ /* 0x000fe20006000000 */
[----:B------:R-:W-:Y:S01]  /*6cd0*/  IMAD.MOV.U32 R47, RZ, RZ, 0x7 ;  /* 0x00000007ff2f7424 */ /* 0x000fe200078e00ff */
[C---:B------:R-:W-:Y:S01]  /*6ce0*/  FSETP.GT.AND P6, PT, R45.reuse, R196, PT ;  /* 0x000000c42d00720b */ /* 0x040fe20003fc4000 */
[----:B0-----:R-:W-:Y:S01]  /*6cf0*/  UIADD3 UR4, UPT, UPT, UR6, 0xb, URZ ;  /* 0x0000000b06047890 */ /* 0x001fe2000fffe0ff */
[----:B------:R-:W-:Y:S01]  /*6d00*/  I2FP.F32.S32 R6, UR7 ;  /* 0x0000000700067c45 */ /* 0x000fe20008201400 */
[----:B------:R-:W-:Y:S01]  /*6d10*/  UIADD3 UR7, UPT, UPT, UR5, 0x171, URZ ;  /* 0x0000017105077890 */ /* 0x000fe2000fffe0ff */
[----:B------:R-:W-:Y:S01]  /*6d20*/  FSETP.GT.AND P4, PT, R45, R204, PT ;  /* 0x000000cc2d00720b */ /* 0x000fe20003f84000 */
[----:B------:R-:W0:Y:S01]  /*6d30*/  LDCU UR6, c[0x0][0x38c] ;  /* 0x00007180ff0677ac */ /* 0x000e220008000800 */
[----:B------:R-:W-:Y:S01]  /*6d40*/  I2FP.F32.S32 R196, UR8 ;  /* 0x0000000800c47c45 */ /* 0x000fe20008201400 */
[----:B------:R-:W-:Y:S01]  /*6d50*/  IMAD.IADD R83, R78, 0x1, R83 ;  /* 0x000000014e537824 */ /* 0x000fe200078e0253 */
[----:B------:R-:W-:Y:S01]  /*6d60*/  SEL R99, R47, 0x6, P4 ;  /* 0x000000062f637807 */ /* 0x000fe20002000000 */
[----:B------:R-:W-:Y:S01]  /*6d70*/  UIADD3 UR8, UPT, UPT, UR5, 0x150, URZ ;  /* 0x0000015005087890 */ /* 0x000fe2000fffe0ff */
[----:B------:R-:W-:-:S02]  /*6d80*/  FSETP.GT.AND P0, PT, R45, R196, PT ;  /* 0x000000c42d00720b */ /* 0x000fc40003f04000 */
[----:B------:R-:W-:Y:S01]  /*6d90*/  I2FP.F32.S32 R196, UR4 ;  /* 0x0000000400c47c45 */ /* 0x000fe20008201400 */
[----:B------:R-:W-:Y:S01]  /*6da0*/  UIADD3 UR4, UPT, UPT, UR5, 0x148, URZ ;  /* 0x0000014805047890 */ /* 0x000fe2000fffe0ff */
[----:B------:R-:W-:Y:S02]  /*6db0*/  FSETP.GT.AND P4, PT, R45, R6, !P6 ;  /* 0x000000062d00720b */ /* 0x000fe40007784000 */
[----:B------:R-:W-:Y:S01]  /*6dc0*/  I2FP.F32.S32 R6, UR7 ;  /* 0x0000000700067c45 */ /* 0x000fe20008201400 */
[----:B------:R-:W3:Y:S01]  /*6dd0*/  LDCU UR7, c[0x0][0x38c] ;  /* 0x00007180ff0777ac */ /* 0x000ee20008000800 */
[----:B------:R-:W-:Y:S02]  /*6de0*/  SEL R204, R99, 0x4, P6 ;  /* 0x0000000463cc7807 */ /* 0x000fe40003000000 */
[----:B------:R-:W-:Y:S02]  /*6df0*/  FSETP.GT.AND P6, PT, R45, R196, PT ;  /* 0x000000c42d00720b */ /* 0x000fe40003fc4000 */
[----:B------:R-:W-:-:S02]  /*6e00*/  SEL R99, RZ, 0x1, !P4 ;  /* 0x00000001ff637807 */ /* 0x000fc40006000000 */
[C---:B------:R-:W-:Y:S02]  /*6e10*/  FSETP.GT.AND P4, PT, R45.reuse, R6, PT ;  /* 0x000000062d00720b */ /* 0x040fe40003f84000 */
[----:B------:R-:W-:Y:S01]  /*6e20*/  I2FP.F32.S32 R6, UR4 ;  /* 0x0000000400067c45 */ /* 0x000fe20008201400 */
[----:B0-----:R-:W-:Y:S01]  /*6e30*/  UIADD3 UR4, UPT, UPT, UR6, 0x13, URZ ;  /* 0x0000001306047890 */ /* 0x001fe2000fffe0ff */
[----:B------:R-:W-:Y:S01]  /*6e40*/  I2FP.F32.S32 R196, UR8 ;  /* 0x0000000800c47c45 */ /* 0x000fe20008201400 */
[----:B------:R-:W-:Y:S01]  /*6e50*/  UIADD3 UR8, UPT, UPT, UR5, 0x16, URZ ;  /* 0x0000001605087890 */ /* 0x000fe2000fffe0ff */
[----:B------:R-:W-:Y:S01]  /*6e60*/  SEL R80, R80, RZ, P2 ;  /* 0x000000ff50507207 */ /* 0x000fe20001000000 */
[----:B------:R-:W-:Y:S01]  /*6e70*/  UIADD3 UR6, UPT, UPT, UR5, 0x15, URZ ;  /* 0x0000001505067890 */ /* 0x000fe2000fffe0ff */
[----:B------:R-:W-:Y:S01]  /*6e80*/  FSETP.GT.AND P2, PT, R45, R6, !P2 ;  /* 0x000000062d00720b */ /* 0x000fe20005744000 */
[----:B------:R-:W-:Y:S01]  /*6e90*/  IMAD.IADD R6, R82, 0x1, R85 ;  /* 0x0000000152067824 */ /* 0x000fe200078e0255 */
[----:B------:R-:W-:Y:S01]  /*6ea0*/  SEL R82, R87, RZ, P3 ;  /* 0x000000ff57527207 */ /* 0x000fe20001800000 */
[----:B------:R-:W-:Y:S01]  /*6eb0*/  @P6 IMAD.IADD R6, R99, 0x1, R204 ;  /* 0x0000000163066824 */ /* 0x000fe200078e02cc */
[----:B------:R-:W-:-:S02]  /*6ec0*/  FSETP.GT.AND P3, PT, R45, R196, !P3 ;  /* 0x000000c42d00720b */ /* 0x000fc40005f64000 */
[----:B------:R-:W-:Y:S01]  /*6ed0*/  I2FP.F32.S32 R196, UR8 ;  /* 0x0000000800c47c45 */ /* 0x000fe20008201400 */
[----:B------:R-:W-:Y:S01]  /*6ee0*/  UIADD3 UR8, UPT, UPT, UR5, 0x14, URZ ;  /* 0x0000001405087890 */ /* 0x000fe2000fffe0ff */
[----:B------:R-:W-:Y:S01]  /*6ef0*/  I2FP.F32.S32 R204, UR9 ;  /* 0x0000000900cc7c45 */ /* 0x000fe20008201400 */
[----:B------:R-:W-:Y:S01]  /*6f00*/  UIADD3 UR9, UPT, UPT, UR5, 0x191, URZ ;  /* 0x0000019105097890 */ /* 0x000fe2000fffe0ff */
[----:B------:R-:W-:Y:S02]  /*6f10*/  SEL R87, RZ, 0x1, !P3 ;  /* 0x00000001ff577807 */ /* 0x000fe40005800000 */
[C---:B------:R-:W-:Y:S02]  /*6f20*/  FSETP.GT.AND P3, PT, R45.reuse, R196, PT ;  /* 0x000000c42d00720b */ /* 0x040fe40003f64000 */
[----:B------:R-:W-:Y:S01]  /*6f30*/  I2FP.F32.S32 R196, UR6 ;  /* 0x0000000600c47c45 */ /* 0x000fe20008201400 */
[----:B------:R-:W-:Y:S01]  /*6f40*/  UIADD3 UR6, UPT, UPT, UR5, 0x1e, URZ ;  /* 0x0000001e05067890 */ /* 0x000fe2000fffe0ff */
[----:B------:R-:W-:Y:S01]  /*6f50*/  SEL R85, RZ, 0x1, !P2 ;  /* 0x00000001ff557807 */ /* 0x000fe20005000000 */
[----:B------:R-:W-:Y:S01]  /*6f60*/  IMAD.IADD R82, R82, 0x1, R87 ;  /* 0x0000000152527824 */ /* 0x000fe200078e0257 */
[----:B------:R-:W-:-:S02]  /*6f70*/  FSETP.GT.AND P2, PT, R45, R204, PT ;  /* 0x000000cc2d00720b */ /* 0x000fc40003f44000 */
[----:B------:R-:W-:Y:S01]  /*6f80*/  I2FP.F32.S32 R204, UR4 ;  /* 0x0000000400cc7c45 */ /* 0x000fe20008201400 */
[----:B---3--:R-:W-:Y:S01]  /*6f90*/  UIADD3 UR4, UPT, UPT, UR7, 0x1b, URZ ;  /* 0x0000001b07047890 */ /* 0x008fe2000fffe0ff */
[----:B------:R-:W-:Y:S01]  /*6fa0*/  SEL R99, R47, 0x6, P3 ;  /* 0x000000062f637807 */ /* 0x000fe20001800000 */
[----:B------:R-:W-:Y:S01]  /*6fb0*/  UIADD3 UR7, UPT, UPT, UR5, 0x25, URZ ;  /* 0x0000002505077890 */ /* 0x000fe2000fffe0ff */
[C---:B------:R-:W-:Y:S01]  /*6fc0*/  FSETP.GT.AND P3, PT, R45.reuse, R196, PT ;  /* 0x000000c42d00720b */ /* 0x040fe20003f64000 */
[----:B------:R-:W-:Y:S01]  /*6fd0*/  IMAD.IADD R80, R80, 0x1, R85 ;  /* 0x0000000150507824 */ /* 0x000fe200078e0255 */
[----:B------:R-:W-:Y:S01]  /*6fe0*/  I2FP.F32.S32 R196, UR8 ;  /* 0x0000000800c47c45 */ /* 0x000fe20008201400 */
[----:B------:R-:W-:Y:S01]  /*6ff0*/  UIADD3 UR8, UPT, UPT, UR5, 0x168, URZ ;  /* 0x0000016805087890 */ /* 0x000fe2000fffe0ff */
[----:B------:R-:W-:Y:S02]  /*7000*/  FSETP.GT.AND P6, PT, R45, R204, PT ;  /* 0x000000cc2d00720b */ /* 0x000fe40003fc4000 */
[----:B------:R-:W-:-:S02]  /*7010*/  SEL R204, R99, 0x4, P3 ;  /* 0x0000000463cc7807 */ /* 0x000fc40001800000 */
[C---:B------:R-:W-:Y:S02]  /*7020*/  FSETP.GT.AND P3, PT, R45.reuse, R196, !P3 ;  /* 0x000000c42d00720b */ /* 0x040fe40005f64000 */
[----:B------:R-:W-:Y:S01]  /*7030*/  I2FP.F32.S32 R196, UR4 ;  /* 0x0000000400c47c45 */ /* 0x000fe20008201400 */
[----:B------:R-:W-:Y:S01]  /*7040*/  UIADD3 UR4, UPT, UPT, UR5, 0x158, URZ ;  /* 0x0000015805047890 */ /* 0x000fe2000fffe0ff */
[----:B------:R-:W-:Y:S02]  /*7050*/  SEL R99, RZ, 0x1, !P3 ;  /* 0x00000001ff637807 */ /* 0x000fe40005800000 */
[----:B------:R-:W-:Y:S02]  /*7060*/  FSETP.GT.AND P3, PT, R45, R196, PT ;  /* 0x000000c42d00720b */ /* 0x000fe40003f64000 */
[----:B------:R-:W-:Y:S01]  /*7070*/  SEL R84, R84, RZ, P1 ;  /* 0x000000ff54547207 */ /* 0x000fe20000800000 */
[----:B------:R-:W-:Y:S01]  /*7080*/  @P6 IMAD.IADD R8, R99, 0x1, R204 ;  /* 0x0000000163086824 */ /* 0x000fe200078e02cc */
[----:B------:R-:W-:Y:S01]  /*7090*/  I2FP.F32.S32 R196, UR4 ;  /* 0x0000000400c47c45 */ /* 0x000fe20008201400 */
[----:B------:R-:W-:Y:S01]  /*70a0*/  UIADD3 UR4, UPT, UPT, UR5, 0x1d, URZ ;  /* 0x0000001d05047890 */ /* 0x000fe2000fffe0ff */
[----:B------:R-:W-:Y:S01]  /*70b0*/  I2FP.F32.S32 R204, UR6 ;  /* 0x0000000600cc7c45 */ /* 0x000fe20008201400 */
[----:B------:R-:W-:Y:S01]  /*70c0*/  UIADD3 UR6, UPT, UPT, UR5, 0x1c, URZ ;  /* 0x0000001c05067890 */ /* 0x000fe2000fffe0ff */
[----:B------:R-:W-:-:S02]  /*70d0*/  FSETP.GT.AND P1, PT, R45, R196, !P1 ;  /* 0x000000c42d00720b */ /* 0x000fc40004f24000 */
[C---:B------:R-:W-:Y:S02]  /*70e0*/  FSETP.GT.AND P6, PT, R45.reuse, R204, PT ;  /* 0x000000cc2d00720b */ /* 0x040fe40003fc4000 */
[----:B------:R-:W-:Y:S02]  /*70f0*/  I2FP.F32.S32 R196, UR4 ;  /* 0x0000000400c47c45 */ /* 0x000fe40008201400 */
[----:B------:R-:W-:Y:S02]  /*7100*/  SEL R89, RZ, 0x1, !P1 ;  /* 0x00000001ff597807 */ /* 0x000fe40004800000 */
        /* <DEDUP_REMOVED lines=8> */
[----:B------:R-:W-:-:S02]  /*7190*/  FSETP.GT.AND P6, PT, R45, R204, PT ;  /* 0x000000cc2d00720b */ /* 0x000fc40003fc4000 */
[----:B------:R-:W-:Y:S02]  /*71a0*/  SEL R204, R99, 0x4, P1 ;  /* 0x0000000463cc7807 */ /* 0x000fe40000800000 */
[C---:B------:R-:W-:Y:S02]  /*71b0*/  FSETP.GT.AND P1, PT, R45.reuse, R196, !P1 ;  /* 0x000000c42d00720b */ /* 0x040fe40004f24000 */
[----:B------:R-:W-:Y:S01]  /*71c0*/  I2FP.F32.S32 R196, UR6 ;  /* 0x0000000600c47c45 */ /* 0x000fe20008201400 */
[----:B------:R-:W-:Y:S01]  /*71d0*/  UIADD3 UR6, UPT, UPT, UR5, 0x24, URZ ;  /* 0x0000002405067890 */ /* 0x000fe2000fffe0ff */
[----:B------:R-:W-:Y:S01]  /*71e0*/  SEL R93, RZ, 0x1, !P1 ;  /* 0x00000001ff5d7807 */ /* 0x000fe20004800000 */
[----:B0-----:R-:W-:Y:S01]  /*71f0*/  UIADD3 UR4, UPT, UPT, UR4, 0x23, URZ ;  /* 0x0000002304047890 */ /* 0x001fe2000fffe0ff */
[----:B------:R-:W-:Y:S02]  /*7200*/  FSETP.GT.AND P1, PT, R45, R196, PT ;  /* 0x000000c42d00720b */ /* 0x000fe40003f24000 */
[----:B------:R-:W-:Y:S01]  /*7210*/  SEL R88, R88, RZ, P5 ;  /* 0x000000ff58587207 */ /* 0x000fe20002800000 */
[----:B------:R-:W-:Y:S01]  /*7220*/  @P3 IMAD.IADD R10, R93, 0x1, R204 ;  /* 0x000000015d0a3824 */ /* 0x000fe200078e02cc */
[----:B------:R-:W-:Y:S01]  /*7230*/  I2FP.F32.S32 R204, UR7 ;  /* 0x0000000700cc7c45 */ /* 0x000fe20008201400 */
[----:B------:R-:W-:Y:S01]  /*7240*/  UIADD3 UR7, UPT, UPT, UR5, 0x189, URZ ;  /* 0x0000018905077890 */ /* 0x000fe2000fffe0ff */
[----:B------:R-:W-:-:S02]  /*7250*/  I2FP.F32.S32 R196, UR6 ;  /* 0x0000000600c47c45 */ /* 0x000fc40008201400 */
[----:B------:R-:W-:Y:S01]  /*7260*/  FSETP.GT.AND P3, PT, R45, R204, PT ;  /* 0x000000cc2d00720b */ /* 0x000fe20003f64000 */
[----:B------:R-:W0:Y:S01]  /*7270*/  LDCU UR6, c[0x0][0x38c] ;  /* 0x00007180ff0677ac */ /* 0x000e220008000800 */
[----:B------:R-:W-:Y:S02]  /*7280*/  SEL R93, R47, 0x6, P1 ;  /* 0x000000062f5d7807 */ /* 0x000fe40000800000 */
[----:B------:R-:W-:Y:S01]  /*7290*/  I2FP.F32.S32 R204, UR4 ;  /* 0x0000000400cc7c45 */ /* 0x000fe20008201400 */
[----:B------:R-:W-:Y:S01]  /*72a0*/  UIADD3 UR4, UPT, UPT, UR5, 0x160, URZ ;  /* 0x0000016005047890 */ /* 0x000fe2000fffe0ff */
[----:B------:R-:W-:Y:S02]  /*72b0*/  FSETP.GT.AND P1, PT, R45, R196, !P6 ;  /* 0x000000c42d00720b */ /* 0x000fe40007724000 */
[----:B------:R-:W-:Y:S01]  /*72c0*/  I2FP.F32.S32 R196, UR7 ;  /* 0x0000000700c47c45 */ /* 0x000fe20008201400 */
[----:B------:R-:W3:Y:S01]  /*72d0*/  LDCU UR7, c[0x0][0x38c] ;  /* 0x00007180ff0777ac */ /* 0x000ee20008000800 */
[----:B------:R-:W-:-:S02]  /*72e0*/  SEL R234, R93, 0x4, P6 ;  /* 0x000000045dea7807 */ /* 0x000fc40003000000 */
[----:B------:R-:W-:Y:S02]  /*72f0*/  SEL R93, RZ, 0x1, !P1 ;  /* 0x00000001ff5d7807 */ /* 0x000fe40004800000 */
[C---:B------:R-:W-:Y:S02]  /*7300*/  FSETP.GT.AND P1, PT, R45.reuse, R196, PT ;  /* 0x000000c42d00720b */ /* 0x040fe40003f24000 */
[----:B------:R-:W-:Y:S02]  /*7310*/  I2FP.F32.S32 R196, UR4 ;  /* 0x0000000400c47c45 */ /* 0x000fe40008201400 */
[C---:B------:R-:W-:Y:S01]  /*7320*/  FSETP.GT.AND P6, PT, R45.reuse, R204, PT ;  /* 0x000000cc2d00720b */ /* 0x040fe20003fc4000 */
[----:B0-----:R-:W-:Y:S01]  /*7330*/  UIADD3 UR4, UPT, UPT, UR6, 0x2b, URZ ;  /* 0x0000002b06047890 */ /* 0x001fe2000fffe0ff */
[----:B------:R-:W-:Y:S01]  /*7340*/  FSETP.GT.AND P5, PT, R45, R196, !P5 ;  /* 0x000000c42d00720b */ /* 0x000fe20006fa4000 */
[----:B------:R-:W-:Y:S01]  /*7350*/  UIADD3 UR6, UPT, UPT, UR5, 0x2d, URZ ;  /* 0x0000002d05067890 */ /* 0x000fe2000fffe0ff */
[----:B------:R-:W-:Y:S01]  /*7360*/  I2FP.F32.S32 R196, UR8 ;  /* 0x0000000800c47c45 */ /* 0x000fe20008201400 */
[----:B------:R-:W-:Y:S01]  /*7370*/  UIADD3 UR8, UPT, UPT, UR5, 0x2e, URZ ;  /* 0x0000002e05087890 */ /* 0x000fe2000fffe0ff */
[----:B------:R-:W-:-:S02]  /*7380*/  SEL R90, R90, RZ, P0 ;  /* 0x000000ff5a5a7207 */ /* 0x000fc40000000000 */
[----:B------:R-:W-:Y:S02]  /*7390*/  FSETP.GT.AND P0, PT, R45, R196, !P0 ;  /* 0x000000c42d00720b */ /* 0x000fe40004704000 */
[----:B------:R-:W-:Y:S01]  /*73a0*/  I2FP.F32.S32 R204, UR9 ;  /* 0x0000000900cc7c45 */ /* 0x000fe20008201400 */
[----:B------:R-:W-:Y:S01]  /*73b0*/  UIADD3 UR9, UPT, UPT, UR5, 0x1a9, URZ ;  /* 0x000001a905097890 */ /* 0x000fe2000fffe0ff */
[----:B------:R-:W-:Y:S01]  /*73c0*/  I2FP.F32.S32 R196, UR8 ;  /* 0x0000000800c47c45 */ /* 0x000fe20008201400 */
[----:B------:R-:W-:Y:S01]  /*73d0*/  @P6 IMAD.IADD R14, R93, 0x1, R234 ;  /* 0x000000015d0e6824 */ /* 0x000fe200078e02ea */
[----:B------:R-:W-:Y:S01]  /*73e0*/  SEL R93, RZ, 0x1, !P0 ;  /* 0x00000001ff5d7807 */ /* 0x000fe20004000000 */
[----:B------:R-:W-:Y:S01]  /*73f0*/  UIADD3 UR8, UPT, UPT, UR5, 0x2c, URZ ;  /* 0x0000002c05087890 */ /* 0x000fe2000fffe0ff */
        /* <DEDUP_REMOVED lines=40> */
[----:B------:R-:W-:Y:S01]  /*7680*/  I2FP.F32.S32 R194, UR6 ;  /* 0x0000000600c27c45 */ /* 0x000fe20008201400 */
[----:B------:R-:W-:Y:S01]  /*7690*/  UIADD3 UR6, UPT, UPT, UR5, 0x3c, URZ ;  /* 0x0000003c05067890 */ /* 0x000fe2000fffe0ff */
[----:B------:R-:W-:Y:S02]  /*76a0*/  SEL R204, R99, 0x4, P4 ;  /* 0x0000000463cc7807 */ /* 0x000fe40002000000 */
[C---:B------:R-:W-:Y:S02]  /*76b0*/  FSETP.GT.AND P4, PT, R45.reuse, R196, !P4 ;  /* 0x000000c42d00720b */ /* 0x040fe40006784000 */
[----:B------:R-:W-:Y:S01]  /*76c0*/  I2FP.F32.S32 R196, UR7 ;  /* 0x0000000700c47c45 */ /* 0x000fe20008201400 */
[----:B0-----:R-:W-:Y:S01]  /*76d0*/  UIADD3 UR4, UPT, UPT, UR4, 0x3b, URZ ;  /* 0x0000003b04047890 */ /* 0x001fe2000fffe0ff */
[----:B------:R-:W-:Y:S01]  /*76e0*/  SEL R99, RZ, 0x1, !P4 ;  /* 0x00000001ff637807 */ /* 0x000fe20006000000 */
[----:B------:R-:W-:Y:S01]  /*76f0*/  UIADD3 UR7, UPT, UPT, UR5, 0x1a1, URZ ;  /* 0x000001a105077890 */ /* 0x000fe2000fffe0ff */
[----:B------:R-:W-:-:S02]  /*7700*/  FSETP.GT.AND P4, PT, R45, R194, PT ;  /* 0x000000c22d00720b */ /* 0x000fc40003f84000 */
[----:B------:R-:W-:Y:S01]  /*7710*/  I2FP.F32.S32 R194, UR6 ;  /* 0x0000000600c27c45 */ /* 0x000fe20008201400 */
[----:B------:R-:W-:Y:S01]  /*7720*/  @P0 IMAD.IADD R15, R99, 0x1, R204 ;  /* 0x00000001630f0824 */ /* 0x000fe200078e02cc */
        /* <DEDUP_REMOVED lines=12> */
[----:B------:R-:W-:Y:S01]  /*77f0*/  SEL R94, R94, RZ, P2 ;  /* 0x000000ff5e5e7207 */ /* 0x000fe20001000000 */
[----:B0-----:R-:W-:Y:S01]  /*7800*/  UIADD3 UR4, UPT, UPT, UR6, 0x43, URZ ;  /* 0x0000004306047890 */ /* 0x001fe2000fffe0ff */
[C---:B------:R-:W-:Y:S01]  /*7810*/  FSETP.GT.AND P6, PT, R45.reuse, R196, PT ;  /* 0x000000c42d00720b */ /* 0x040fe20003fc4000 */
[----:B------:R-:W-:Y:S01]  /*7820*/  UIADD3 UR6, UPT, UPT, UR5, 0x45, URZ ;  /* 0x0000004505067890 */ /* 0x000fe2000fffe0ff */
[----:B------:R-:W-:-:S02]  /*7830*/  FSETP.GT.AND P2, PT, R45, R194, !P2 ;  /* 0x000000c22d00720b */ /* 0x000fc40005744000 */
[----:B------:R-:W-:Y:S01]  /*7840*/  I2FP.F32.S32 R194, UR8 ;  /* 0x0000000800c27c45 */ /* 0x000fe20008201400 */
[----:B------:R-:W-:Y:S01]  /*7850*/  UIADD3 UR8, UPT, UPT, UR5, 0x46, URZ ;  /* 0x0000004605087890 */ /* 0x000fe2000fffe0ff */
[----:B------:R-:W-:Y:S02]  /*7860*/  SEL R96, R96, RZ, P3 ;  /* 0x000000ff60607207 */ /* 0x000fe40001800000 */
[----:B------:R-:W-:Y:S02]  /*7870*/  FSETP.GT.AND P3, PT, R45, R194, !P3 ;  /* 0x000000c22d00720b */ /* 0x000fe40005f64000 */
[----:B------:R-:W-:Y:S01]  /*7880*/  I2FP.F32.S32 R194, UR9 ;  /* 0x0000000900c27c45 */ /* 0x000fe20008201400 */
[----:B------:R-:W0:Y:S01]  /*7890*/  LDCU UR9, c[0x0][0x38c] ;  /* 0x00007180ff0977ac */ /* 0x000e220008000800 */
[----:B------:R-:W-:Y:S01]  /*78a0*/  I2FP.F32.S32 R186, UR8 ;  /* 0x0000000800ba7c45 */ /* 0x000fe20008201400 */
[----:B------:R-:W-:Y:S01]  /*78b0*/  @P6 IMAD.IADD R23, R99, 0x1, R204 ;  /* 0x0000000163176824 */ /* 0x000fe200078e02cc */
[----:B------:R-:W-:Y:S01]  /*78c0*/  SEL R101, RZ, 0x1, !P3 ;  /* 0x00000001ff657807 */ /* 0x000fe20005800000 */
[----:B------:R-:W-:Y:S01]  /*78d0*/  UIADD3 UR8, UPT, UPT, UR5, 0x44, URZ ;  /* 0x0000004405087890 */ /* 0x000fe2000fffe0ff */
[----:B------:R-:W-:-:S02]  /*78e0*/  FSETP.GT.AND P3, PT, R45, R186, PT ;  /* 0x000000ba2d00720b */ /* 0x000fc40003f64000 */
[----:B------:R-:W-:Y:S01]  /*78f0*/  I2FP.F32.S32 R186, UR6 ;  /* 0x0000000600ba7c45 */ /* 0x000fe20008201400 */
[----:B------:R-:W-:Y:S01]  /*7900*/  UIADD3 UR6, UPT, UPT, UR5, 0x4e, URZ ;  /* 0x0000004e05067890 */ /* 0x000fe2000fffe0ff */
[----:B------:R-:W-:Y:S01]  /*7910*/  SEL R99, RZ, 0x1, !P2 ;  /* 0x00000001ff637807 */ /* 0x000fe20005000000 */
[----:B------:R-:W-:Y:S01]  /*7920*/  IMAD.IADD R96, R96, 0x1, R101 ;  /* 0x0000000160607824 */ /* 0x000fe200078e0265 */
[----:B------:R-:W-:Y:S02]  /*7930*/  FSETP.GT.AND P2, PT, R45, R194, PT ;  /* 0x000000c22d00720b */ /* 0x000fe40003f44000 */
        /* <DEDUP_REMOVED lines=13> */
[----:B------:R-:W-:Y:S02]  /*7a10*/  SEL R103, RZ, 0x1, !P3 ;  /* 0x00000001ff677807 */ /* 0x000fe40005800000 */
[----:B------:R-:W-:Y:S02]  /*7a20*/  SEL R98, R98, RZ, P1 ;  /* 0x000000ff62627207 */ /* 0x000fe40000800000 */
[----:B------:R-:W-:Y:S01]  /*7a30*/  FSETP.GT.AND P3, PT, R45, R186, PT ;  /* 0x000000ba2d00720b */ /* 0x000fe20003f64000 */
[----:B------:R-:W-:Y:S01]  /*7a40*/  @P6 IMAD.IADD R13, R103, 0x1, R194 ;  /* 0x00000001670d6824 */ /* 0x000fe200078e02c2 */
[----:B------:R-:W-:Y:S01]  /*7a50*/  I2FP.F32.S32 R106, UR4 ;  /* 0x00000004006a7c45 */ /* 0x000fe20008201400 */
[----:B------:R-:W-:Y:S01]  /*7a60*/  UIADD3 UR4, UPT, UPT, UR5, 0x4d, URZ ;  /* 0x0000004d05047890 */ /* 0x000fe2000fffe0ff */
[----:B------:R-:W-:Y:S01]  /*7a70*/  I2FP.F32.S32 R186, UR6 ;  /* 0x0000000600ba7c45 */ /* 0x000fe20008201400 */
[----:B------:R-:W-:Y:S01]  /*7a80*/  UIADD3 UR6, UPT, UPT, UR5, 0x4c, URZ ;  /* 0x0000004c05067890 */ /* 0x000fe2000fffe0ff */
[----:B------:R-:W-:-:S02]  /*7a90*/  FSETP.GT.AND P1, PT, R45, R106, !P1 ;  /* 0x0000006a2d00720b */ /* 0x000fc40004f24000 */
[----:B------:R-:W-:Y:S02]  /*7aa0*/  SEL R104, R104, RZ, P5 ;  /* 0x000000ff68687207 */ /* 0x000fe40002800000 */
[----:B------:R-:W-:Y:S02]  /*7ab0*/  SEL R103, RZ, 0x1, !P1 ;  /* 0x00000001ff677807 */ /* 0x000fe40004800000 */
[----:B------:R-:W-:Y:S02]  /*7ac0*/  I2FP.F32.S32 R106, UR4 ;  /* 0x00000004006a7c45 */ /* 0x000fe40008201400 */
[C---:B------:R-:W-:Y:S01]  /*7ad0*/  FSETP.GT.AND P1, PT, R45.reuse, R186, PT ;  /* 0x000000ba2d00720b */ /* 0x040fe20003f24000 */
[----:B------:R-:W3:Y:S01]  /*7ae0*/  LDCU UR4, c[0x0][0x38c] ;  /* 0x00007180ff0477ac */ /* 0x000ee20008000800 */
[----:B------:R-:W-:Y:S01]  /*7af0*/  FSETP.GT.AND P6, PT, R45, R106, PT ;  /* 0x0000006a2d00720b */ /* 0x000fe20003fc4000 */
[----:B------:R-:W-:Y:S01]  /*7b00*/  IMAD.IADD R98, R98, 0x1, R103 ;  /* 0x0000000162627824 */ /* 0x000fe200078e0267 */
[----:B------:R-:W-:-:S02]  /*7b10*/  SEL R194, R47, 0x6, P1 ;  /* 0x000000062fc27807 */ /* 0x000fc40000800000 */
[----:B------:R-:W-:Y:S01]  /*7b20*/  I2FP.F32.S32 R106, UR6 ;  /* 0x00000006006a7c45 */ /* 0x000fe20008201400 */
[----:B------:R-:W-:Y:S01]  /*7b30*/  UIADD3 UR6, UPT, UPT, UR5, 0x56, URZ ;  /* 0x0000005605067890 */ /* 0x000fe2000fffe0ff */
[----:B------:R-:W-:Y:S01]  /*7b40*/  I2FP.F32.S32 R186, UR7 ;  /* 0x0000000700ba7c45 */ /* 0x000fe20008201400 */
[----:B------:R-:W-:Y:S01]  /*7b50*/  UIADD3 UR7, UPT, UPT, UR5, 0x1b1, URZ ;  /* 0x000001b105077890 */ /* 0x000fe2000fffe0ff */
[----:B------:R-:W-:Y:S02]  /*7b60*/  SEL R241, R194, 0x4, P6 ;  /* 0x00000004c2f17807 */ /* 0x000fe40003000000 */
[C---:B------:R-:W-:Y:S02]  /*7b70*/  FSETP.GT.AND P6, PT, R45.reuse, R106, !P6 ;  /* 0x0000006a2d00720b */ /* 0x040fe400077c4000 */
[C---:B------:R-:W-:Y:S02]  /*7b80*/  FSETP.GT.AND P1, PT, R45.reuse, R186, PT ;  /* 0x000000ba2d00720b */ /* 0x040fe40003f24000 */
[----:B------:R-:W-:Y:S01]  /*7b90*/  I2FP.F32.S32 R186, UR6 ;  /* 0x0000000600ba7c45 */ /* 0x000fe20008201400 */
[----:B------:R-:W-:Y:S01]  /*7ba0*/  UIADD3 UR6, UPT, UPT, UR5, 0x54, URZ ;  /* 0x0000005405067890 */ /* 0x000fe2000fffe0ff */
[----:B------:R-:W-:Y:S01]  /*7bb0*/  SEL R106, RZ, 0x1, !P6 ;  /* 0x00000001ff6a7807 */ /* 0x000fe20007000000 */
[----:B---3--:R-:W-:Y:S01]  /*7bc0*/  UIADD3 UR4, UPT, UPT, UR4, 0x53, URZ ;  /* 0x0000005304047890 */ /* 0x008fe2000fffe0ff */
[----:B------:R-:W-:-:S02]  /*7bd0*/  FSETP.GT.AND P6, PT, R45, R186, PT ;  /* 0x000000ba2d00720b */ /* 0x000fc40003fc4000 */
[----:B------:R-:W-:Y:S01]  /*7be0*/  I2FP.F32.S32 R186, UR7 ;  /* 0x0000000700ba7c45 */ /* 0x000fe20008201400 */
[----:B------:R-:W-:Y:S01]  /*7bf0*/  @P3 IMAD.IADD R24, R106, 0x1, R241 ;  /* 0x000000016a183824 */ /* 0x000fe200078e02f1 */
[----:B------:R-:W-:Y:S01]  /*7c00*/  UIADD3 UR7, UPT, UPT, UR5, 0x1b9, URZ ;  /* 0x000001b905077890 */ /* 0x000fe2000fffe0ff */
[----:B------:R-:W-:Y:S02]  /*7c10*/  I2FP.F32.S32 R106, UR6 ;  /* 0x00000006006a7c45 */ /* 0x000fe40008201400 */
[----:B------:R-:W-:Y:S01]  /*7c20*/  SEL R194, R47, 0x6, P6 ;  /* 0x000000062fc27807 */ /* 0x000fe20003000000 */
[----:B------:R-:W3:Y:S01]  /*7c30*/  LDCU UR6, c[0x0][0x38c] ;  /* 0x00007180ff0677ac */ /* 0x000ee20008000800 */
[C---:B------:R-:W-:Y:S02]  /*7c40*/  FSETP.GT.AND P6, PT, R45.reuse, R106, !P1 ;  /* 0x0000006a2d00720b */ /* 0x040fe40004fc4000 */
[----:B------:R-:W-:Y:S01]  /*7c50*/  I2FP.F32.S32 R106, UR7 ;  /* 0x00000007006a7c45 */ /* 0x000fe20008201400 */
[----:B------:R-:W-:Y:S01]  /*7c60*/  UIADD3 UR7, UPT, UPT, UR5, 0x190, URZ ;  /* 0x0000019005077890 */ /* 0x000fe2000fffe0ff */
[----:B------:R-:W-:-:S02]  /*7c70*/  FSETP.GT.AND P3, PT, R45, R186, PT ;  /* 0x000000ba2d00720b */ /* 0x000fc40003f64000 */
[----:B------:R-:W-:Y:S01]  /*7c80*/  I2FP.F32.S32 R186, UR4 ;  /* 0x0000000400ba7c45 */ /* 0x000fe20008201400 */
[----:B------:R-:W-:Y:S01]  /*7c90*/  UIADD3 UR4, UPT, UPT, UR5, 0x198, URZ ;  /* 0x0000019805047890 */ /* 0x000fe2000fffe0ff */
[----:B------:R-:W-:Y:S02]  /*7ca0*/  SEL R239, R194, 0x4, P1 ;  /* 0x00000004c2ef7807 */ /* 0x000fe40000800000 */
[C---:B------:R-:W-:Y:S02]  /*7cb0*/  FSETP.GT.AND P1, PT, R45.reuse, R106, PT ;  /* 0x0000006a2d00720b */ /* 0x040fe40003f24000 */
[----:B------:R-:W-:Y:S02]  /*7cc0*/  SEL R106, RZ, 0x1, !P6 ;  /* 0x00000001ff6a7807 */ /* 0x000fe40007000000 */
[----:B------:R-:W-:Y:S02]  /*7cd0*/  FSETP.GT.AND P6, PT, R45, R186, PT ;  /* 0x000000ba2d00720b */ /* 0x000fe40003fc4000 */
[----:B------:R-:W-:Y:S01]  /*7ce0*/  I2FP.F32.S32 R186, UR7 ;  /* 0x0000000700ba7c45 */ /* 0x000fe20008201400 */
[----:B------:R-:W-:Y:S01]  /*7cf0*/  UIADD3 UR7, UPT, UPT, UR5, 0x1c1, URZ ;  /* 0x000001c105077890 */ /* 0x000fe2000fffe0ff */
[----:B------:R-:W-:-:S02]  /*7d00*/  SEL R105, R105, RZ, P0 ;  /* 0x000000ff69697207 */ /* 0x000fc40000000000 */
[C---:B------:R-:W-:Y:S02]  /*7d10*/  FSETP.GT.AND P5, PT, R45.reuse, R186, !P5 ;  /* 0x000000ba2d00720b */ /* 0x040fe40006fa4000 */
[----:B------:R-:W-:Y:S01]  /*7d20*/  I2FP.F32.S32 R186, UR4 ;  /* 0x0000000400ba7c45 */ /* 0x000fe20008201400 */
[----:B---3--:R-:W-:Y:S01]  /*7d30*/  UIADD3 UR4, UPT, UPT, UR6, 0x5b, URZ ;  /* 0x0000005b06047890 */ /* 0x008fe2000fffe0ff */
[----:B------:R-:W-:Y:S01]  /*7d40*/  SEL R107, RZ, 0x1, !P5 ;  /* 0x00000001ff6b7807 */ /* 0x000fe20006800000 */
[----:B------:R-:W3:Y:S01]  /*7d50*/  LDCU UR6, c[0x0][0x38c] ;  /* 0x00007180ff0677ac */ /* 0x000ee20008000800 */
[C---:B------:R-:W-:Y:S01]  /*7d60*/  FSETP.GT.AND P0, PT, R45.reuse, R186, !P0 ;  /* 0x000000ba2d00720b */ /* 0x040fe20004704000 */
[----:B------:R-:W-:Y:S01]  /*7d70*/  @P6 IMAD.IADD R16, R106, 0x1, R239 ;  /* 0x000000016a106824 */ /* 0x000fe200078e02ef */
[----:B------:R-:W-:Y:S01]  /*7d80*/  I2FP.F32.S32 R106, UR7 ;  /* 0x00000007006a7c45 */ /* 0x000fe20008201400 */
[----:B------:R-:W-:Y:S01]  /*7d90*/  UIADD3 UR7, UPT, UPT, UR5, 0x5d, URZ ;  /* 0x0000005d05077890 */ /* 0x000fe2000fffe0ff */
[----:B------:R-:W-:Y:S01]  /*7da0*/  I2FP.F32.S32 R186, UR8 ;  /* 0x0000000800ba7c45 */ /* 0x000fe20008201400 */
[----:B------:R-:W-:Y:S01]  /*7db0*/  UIADD3 UR8, UPT, UPT, UR5, 0x1d1, URZ ;  /* 0x000001d105087890 */ /* 0x000fe2000fffe0ff */
[----:B------:R-:W-:Y:S01]  /*7dc0*/  FSETP.GT.AND P5, PT, R45, R106, PT ;  /* 0x0000006a2d00720b */ /* 0x000fe20003fa4000 */
[----:B------:R-:W-:Y:S01]  /*7dd0*/  IMAD.IADD R104, R104, 0x1, R107 ;  /* 0x0000000168687824 */ /* 0x000fe200078e026b */
[----:B------:R-:W-:-:S02]  /*7de0*/  SEL R106, RZ, 0x1, !P0 ;  /* 0x00000001ff6a7807 */ /* 0x000fc40004000000 */
[----:B------:R-:W-:Y:S01]  /*7df0*/  I2FP.F32.S32 R194, UR4 ;  /* 0x0000000400c27c45 */ /* 0x000fe20008201400 */
[----:B------:R-:W-:Y:S01]  /*7e00*/  UIADD3 UR4, UPT, UPT, UR5, 0x5c, URZ ;  /* 0x0000005c05047890 */ /* 0x000fe2000fffe0ff */
[----:B------:R-:W-:Y:S01]  /*7e10*/  FSETP.GT.AND P0, PT, R45, R186, PT ;  /* 0x000000ba2d00720b */ /* 0x000fe20003f04000 */
[----:B------:R-:W-:Y:S01]  /*7e20*/  IMAD.IADD R105, R105, 0x1, R106 ;  /* 0x0000000169697824 */ /* 0x000fe200078e026a */
[----:B------:R-:W-:Y:S01]  /*7e30*/  I2FP.F32.S32 R186, UR7 ;  /* 0x0000000700ba7c45 */ /* 0x000fe20008201400 */
[----:B------:R-:W-:Y:S01]  /*7e40*/  UIADD3 UR7, UPT, UPT, UR5, 0x1c9, URZ ;  /* 0x000001c905077890 */ /* 0x000fe2000fffe0ff */
[----:B------:R-:W-:Y:S02]  /*7e50*/  FSETP.GT.AND P6, PT, R45, R194, PT ;  /* 0x000000c22d00720b */ /* 0x000fe40003fc4000 */
[----:B------:R-:W-:Y:S02]  /*7e60*/  SEL R194, R47, 0x6, P0 ;  /* 0x000000062fc27807 */ /* 0x000fe40000000000 */
[----:B------:R-:W-:-:S02]  /*7e70*/  FSETP.GT.AND P0, PT, R45, R186, PT ;  /* 0x000000ba2d00720b */ /* 0x000fc40003f04000 */
[----:B------:R-:W-:Y:S01]  /*7e80*/  I2FP.F32.S32 R186, UR4 ;  /* 0x0000000400ba7c45 */ /* 0x000fe20008201400 */
[----:B---3--:R-:W-:Y:S01]  /*7e90*/  UIADD3 UR4, UPT, UPT, UR6, 0x63, URZ ;  /* 0x0000006306047890 */ /* 0x008fe2000fffe0ff */
[----:B------:R-:W-:Y:S01]  /*7ea0*/  SEL R239, R194, 0x4, P0 ;  /* 0x00000004c2ef7807 */ /* 0x000fe20000000000 */
[----:B------:R-:W-:Y:S01]  /*7eb0*/  UIADD3 UR6, UPT, UPT, UR5, 0x66, URZ ;  /* 0x0000006605067890 */ /* 0x000fe2000fffe0ff */
[----:B------:R-:W-:Y:S01]  /*7ec0*/  I2FP.F32.S32 R194, UR7 ;  /* 0x0000000700c27c45 */ /* 0x000fe20008201400 */
[----:B------:R-:W-:Y:S01]  /*7ed0*/  UIADD3 UR7, UPT, UPT, UR5, 0x1a0, URZ ;  /* 0x000001a005077890 */ /* 0x000fe2000fffe0ff */
[----:B------:R-:W-:Y:S02]  /*7ee0*/  FSETP.GT.AND P0, PT, R45, R186, !P0 ;  /* 0x000000ba2d00720b */ /* 0x000fe40004704000 */
[----:B------:R-:W-:Y:S02]  /*7ef0*/  SEL R203, R203, RZ, P4 ;  /* 0x000000ffcbcb7207 */ /* 0x000fe40002000000 */
[----:B------:R-:W-:-:S02]  /*7f00*/  SEL R186, RZ, 0x1, !P0 ;  /* 0x00000001ffba7807 */ /* 0x000fc40004000000 */
[----:B------:R-:W-:Y:S01]  /*7f10*/  I2FP.F32.S32 R184, UR7 ;  /* 0x0000000700b87c45 */ /* 0x000fe20008201400 */
[----:B------:R-:W-:Y:S01]  /*7f20*/  UIADD3 UR7, UPT, UPT, UR5, 0x65, URZ ;  /* 0x0000006505077890 */ /* 0x000fe2000fffe0ff */
[----:B------:R-:W-:Y:S01]  /*7f30*/  SEL R183, R183, RZ, P2 ;  /* 0x000000ffb7b77207 */ /* 0x000fe20001000000 */
[----:B------:R-:W-:Y:S01]  /*7f40*/  @P6 IMAD.IADD R25, R186, 0x1, R239 ;  /* 0x00000001ba196824 */ /* 0x000fe200078e02ef */
[C---:B------:R-:W-:Y:S02]  /*7f50*/  FSETP.GT.AND P4, PT, R45.reuse, R184, !P4 ;  /* 0x000000b82d00720b */ /* 0x040fe40006784000 */
[----:B------:R-:W-:Y:S01]  /*7f60*/  I2FP.F32.S32 R184, UR6 ;  /* 0x0000000600b87c45 */ /* 0x000fe20008201400 */
[----:B------:R-:W3:Y:S01]  /*7f70*/  LDCU UR6, c[0x0][0x38c] ;  /* 0x00007180ff0677ac */ /* 0x000ee20008000800 */
[----:B------:R-:W-:Y:S02]  /*7f80*/  I2FP.F32.S32 R186, UR4 ;  /* 0x0000000400ba7c45 */ /* 0x000fe40008201400 */
[----:B------:R-:W-:Y:S01]  /*7f90*/  SEL R204, RZ, 0x1, !P4 ;  /* 0x00000001ffcc7807 */ /* 0x000fe20006000000 */
[----:B------:R-:W-:Y:S01]  /*7fa0*/  UIADD3 UR4, UPT, UPT, UR5, 0x64, URZ ;  /* 0x0000006405047890 */ /* 0x000fe2000fffe0ff */
[----:B------:R-:W-:-:S02]  /*7fb0*/  FSETP.GT.AND P4, PT, R45, R184, PT ;  /* 0x000000b82d00720b */ /* 0x000fc40003f84000 */
[----:B------:R-:W-:Y:S01]  /*7fc0*/  I2FP.F32.S32 R184, UR7 ;  /* 0x0000000700b87c45 */ /* 0x000fe20008201400 */
[----:B------:R-:W4:Y:S01]  /*7fd0*/  LDCU UR7, c[0x0][0x38c] ;  /* 0x00007180ff0777ac */ /* 0x000f220008000800 */
[----:B------:R-:W-:Y:S01]  /*7fe0*/  FSETP.GT.AND P6, PT, R45, R186, PT ;  /* 0x000000ba2d00720b */ /* 0x000fe20003fc4000 */
[----:B------:R-:W-:Y:S01]  /*7ff0*/  IMAD.IADD R203, R203, 0x1, R204 ;  /* 0x00000001cbcb7824 */ /* 0x000fe200078e02cc */
[----:B------:R-:W-:Y:S02]  /*8000*/  SEL R186, R47, 0x6, P4 ;  /* 0x000000062fba7807 */ /* 0x000fe40002000000 */
[C---:B------:R-:W-:Y:S02]  /*8010*/  FSETP.GT.AND P4, PT, R45.reuse, R184, PT ;  /* 0x000000b82d00720b */ /* 0x040fe40003f84000 */
[----:B------:R-:W-:Y:S02]  /*8020*/  I2FP.F32.S32 R184, UR4 ;  /* 0x0000000400b87c45 */ /* 0x000fe40008201400 */
[----:B------:R-:W-:Y:S01]  /*8030*/  SEL R239, R186, 0x4, P4 ;  /* 0x00000004baef7807 */ /* 0x000fe20002000000 */
[----:B---3--:R-:W-:Y:S01]  /*8040*/  UIADD3 UR4, UPT, UPT, UR6, 0x6b, URZ ;  /* 0x0000006b06047890 */ /* 0x008fe2000fffe0ff */
[----:B------:R-:W-:Y:S01]  /*8050*/  I2FP.F32.S32 R186, UR8 ;  /* 0x0000000800ba7c45 */ /* 0x000fe20008201400 */
[----:B------:R-:W-:Y:S01]  /*8060*/  UIADD3 UR8, UPT, UPT, UR5, 0x1a8, URZ ;  /* 0x000001a805087890 */ /* 0x000fe2000fffe0ff */
[C---:B------:R-:W-:Y:S01]  /*8070*/  FSETP.GT.AND P4, PT, R45.reuse, R184, !P4 ;  /* 0x000000b82d00720b */ /* 0x040fe20006784000 */
[----:B------:R-:W-:Y:S01]  /*8080*/  UIADD3 UR6, UPT, UPT, UR5, 0x6e, URZ ;  /* 0x0000006e05067890 */ /* 0x000fe2000fffe0ff */
[----:B------:R-:W-:-:S02]  /*8090*/  FSETP.GT.AND P0, PT, R45, R194, PT ;  /* 0x000000c22d00720b */ /* 0x000fc40003f04000 */
[----:B------:R-:W-:Y:S02]  /*80a0*/  SEL R184, RZ, 0x1, !P4 ;  /* 0x00000001ffb87807 */ /* 0x000fe40006000000 */
[C---:B------:R-:W-:Y:S02]  /*80b0*/  FSETP.GT.AND P4, PT, R45.reuse, R186, PT ;  /* 0x000000ba2d00720b */ /* 0x040fe40003f84000 */
[----:B------:R-:W-:Y:S01]  /*80c0*/  I2FP.F32.S32 R186, UR8 ;  /* 0x0000000800ba7c45 */ /* 0x000fe20008201400 */
[----:B------:R-:W-:Y:S01]  /*80d0*/  UIADD3 UR8, UPT, UPT, UR5, 0x6d, URZ ;  /* 0x0000006d05087890 */ /* 0x000fe2000fffe0ff */
[----:B------:R-:W-:Y:S01]  /*80e0*/  @P6 IMAD.IADD R12, R184, 0x1, R239 ;  /* 0x00000001b80c6824 */ /* 0x000fe200078e02ef */
[----:B------:R-:W-:Y:S01]  /*80f0*/  I2FP.F32.S32 R194, UR4 ;  /* 0x0000000400c27c45 */ /* 0x000fe20008201400 */
[----:B------:R-:W-:Y:S01]  /*8100*/  UIADD3 UR4, UPT, UPT, UR5, 0x6c, URZ ;  /* 0x0000006c05047890 */ /* 0x000fe2000fffe0ff */
[----:B------:R-:W-:Y:S02]  /*8110*/  FSETP.GT.AND P2, PT, R45, R186, !P2 ;  /* 0x000000ba2d00720b */ /* 0x000fe40005744000 */
[----:B------:R-:W-:Y:S01]  /*8120*/  I2FP.F32.S32 R186, UR6 ;  /* 0x0000000600ba7c45 */ /* 0x000fe20008201400 */
[----:B------:R-:W3:Y:S01]  /*8130*/  LDCU UR6, c[0x0][0x38c] ;  /* 0x00007180ff0677ac */ /* 0x000ee20008000800 */
[----:B------:R-:W-:-:S02]  /*8140*/  SEL R184, RZ, 0x1, !P2 ;  /* 0x00000001ffb87807 */ /* 0x000fc40005000000 */
[C---:B------:R-:W-:Y:S02]  /*8150*/  FSETP.GT.AND P2, PT, R45.reuse, R186, PT ;  /* 0x000000ba2d00720b */ /* 0x040fe40003f44000 */
[----:B------:R-:W-:Y:S01]  /*8160*/  I2FP.F32.S32 R186, UR8 ;  /* 0x0000000800ba7c45 */ /* 0x000fe20008201400 */
[----:B------:R-:W-:Y:S01]  /*8170*/  UIADD3 UR8, UPT, UPT, UR5, 0x1d9, URZ ;  /* 0x000001d905087890 */ /* 0x000fe2000fffe0ff */
[----:B------:R-:W-:Y:S01]  /*8180*/  FSETP.GT.AND P6, PT, R45, R194, PT ;  /* 0x000000c22d00720b */ /* 0x000fe20003fc4000 */
[----:B------:R-:W-:Y:S01]  /*8190*/  IMAD.IADD R183, R183, 0x1, R184 ;  /* 0x00000001b7b77824 */ /* 0x000fe200078e02b8 */
[----:B------:R-:W-:Y:S02]  /*81a0*/  SEL R194, R47, 0x6, P2 ;  /* 0x000000062fc27807 */ /* 0x000fe40001000000 */
[C---:B------:R-:W-:Y:S02]  /*81b0*/  FSETP.GT.AND P2, PT, R45.reuse, R186, PT ;  /* 0x000000ba2d00720b */ /* 0x040fe40003f44000 */
[----:B------:R-:W-:Y:S01]  /*81c0*/  I2FP.F32.S32 R186, UR4 ;  /* 0x0000000400ba7c45 */ /* 0x000fe20008201400 */
[----:B----4-:R-:W-:Y:S01]  /*81d0*/  UIADD3 UR4, UPT, UPT, UR7, 0x73, URZ ;  /* 0x0000007307047890 */ /* 0x010fe2000fffe0ff */
[----:B------:R-:W-:Y:S01]  /*81e0*/  SEL R237, R194, 0x4, P2 ;  /* 0x00000004c2ed7807 */ /* 0x000fe20001000000 */
[----:B------:R-:W-:Y:S01]  /*81f0*/  UIADD3 UR7, UPT, UPT, UR5, 0x75, URZ ;  /* 0x0000007505077890 */ /* 0x000fe2000fffe0ff */
[----:B------:R-:W-:Y:S01]  /*8200*/  FSETP.GT.AND P2, PT, R45, R186, !P2 ;  /* 0x000000ba2d00720b */ /* 0x000fe20005744000 */
[----:B---3--:R-:W-:Y:S01]  /*8210*/  UIADD3 UR6, UPT, UPT, UR6, 0x8b, URZ ;  /* 0x0000008b06067890 */ /* 0x008fe2000fffe0ff */
[----:B------:R-:W-:Y:S01]  /*8220*/  I2FP.F32.S32 R194, UR8 ;  /* 0x0000000800c27c45 */ /* 0x000fe20008201400 */
[----:B------:R-:W-:Y:S01]  /*8230*/  UIADD3 UR8, UPT, UPT, UR5, 0x76, URZ ;  /* 0x0000007605087890 */ /* 0x000fe2000fffe0ff */
[----:B------:R-:W-:-:S02]  /*8240*/  SEL R186, RZ, 0x1, !P2 ;  /* 0x00000001ffba7807 */ /* 0x000fc40005000000 */
[----:B------:R-:W-:Y:S02]  /*8250*/  FSETP.GT.AND P2, PT, R45, R194, PT ;  /* 0x000000c22d00720b */ /* 0x000fe40003f44000 */
[----:B------:R-:W-:Y:S01]  /*8260*/  I2FP.F32.S32 R194, UR12 ;  /* 0x0000000c00c27c45 */ /* 0x000fe20008201400 */
[----:B------:R-:W-:Y:S01]  /*8270*/  @P6 IMAD.IADD R26, R186, 0x1, R237 ;  /* 0x00000001ba1a6824 */ /* 0x000fe200078e02ed */
[----:B------:R-:W-:Y:S01]  /*8280*/  SEL R185, R185, RZ, P3 ;  /* 0x000000ffb9b97207 */ /* 0x000fe20001800000 */
[----:B------:R-:W3:Y:S01]  /*8290*/  LDCU UR12, c[0x0][0x38c] ;  /* 0x00007180ff0c77ac */ /* 0x000ee20008000800 */
[----:B------:R-:W-:Y:S02]  /*82a0*/  FSETP.GT.AND P3, PT, R45, R194, !P3 ;  /* 0x000000c22d00720b */ /* 0x000fe40005f64000 */
[----:B------:R-:W-:Y:S01]  /*82b0*/  I2FP.F32.S32 R194, UR8 ;  /* 0x0000000800c27c45 */ /* 0x000fe20008201400 */
[----:B------:R-:W4:Y:S01]  /*82c0*/  LDCU UR8, c[0x0][0x38c] ;  /* 0x00007180ff0877ac */ /* 0x000f220008000800 */
[----:B------:R-:W-:-:S02]  /*82d0*/  I2FP.F32.S32 R196, UR4 ;  /* 0x0000000400c47c45 */ /* 0x000fc40008201400 */
[----:B------:R-:W-:Y:S01]  /*82e0*/  SEL R186, RZ, 0x1, !P3 ;  /* 0x00000001ffba7807 */ /* 0x000fe20005800000 */
[----:B------:R-:W-:Y:S01]  /*82f0*/  UIADD3 UR4, UPT, UPT, UR5, 0x74, URZ ;  /* 0x0000007405047890 */ /* 0x000fe2000fffe0ff */
[C---:B------:R-:W-:Y:S02]  /*8300*/  FSETP.GT.AND P3, PT, R45.reuse, R194, PT ;  /* 0x000000c22d00720b */ /* 0x040fe40003f64000 */
[----:B------:R-:W-:Y:S01]  /*8310*/  I2FP.F32.S32 R194, UR7 ;  /* 0x0000000700c27c45 */ /* 0x000fe20008201400 */
[----:B------:R-:W-:Y:S01]  /*8320*/  UIADD3 UR7, UPT, UPT, UR5, 0x1e1, URZ ;  /* 0x000001e105077890 */ /* 0x000fe2000fffe0ff */
[----:B------:R-:W-:Y:S01]  /*8330*/  FSETP.GT.AND P6, PT, R45, R196, PT ;  /* 0x000000c42d00720b */ /* 0x000fe20003fc4000 */
[----:B------:R-:W-:Y:S01]  /*8340*/  IMAD.IADD R185, R185, 0x1, R186 ;  /* 0x00000001b9b97824 */ /* 0x000fe200078e02ba */
[----:B------:R-:W-:Y:S02]  /*8350*/  SEL R196, R47, 0x6, P3 ;  /* 0x000000062fc47807 */ /* 0x000fe40001800000 */
[C---:B------:R-:W-:Y:S01]  /*8360*/  FSETP.GT.AND P3, PT, R45.reuse, R194, PT ;  /* 0x000000c22d00720b */ /* 0x040fe20003f64000 */
[----:B---3--:R-:W-:Y:S01]  /*8370*/  UIADD3 UR12, UPT, UPT, UR12, 0x1cb, URZ ;  /* 0x000001cb0c0c7890 */ /* 0x008fe2000fffe0ff */
[----:B------:R-:W-:Y:S01]  /*8380*/  I2FP.F32.S32 R194, UR4 ;  /* 0x0000000400c27c45 */ /* 0x000fe20008201400 */
[----:B0-----:R-:W-:Y:S01]  /*8390*/  UIADD3 UR4, UPT, UPT, UR9, 0x7b, URZ ;  /* 0x0000007b09047890 */ /* 0x001fe2000fffe0ff */
[----:B------:R-:W-:Y:S01]  /*83a0*/  SEL R235, R196, 0x4, P3 ;  /* 0x00000004c4eb7807 */ /* 0x000fe20001800000 */
[----:B------:R-:W-:Y:S01]  /*83b0*/  UIADD3 UR9, UPT, UPT, UR5, 0x7e, URZ ;  /* 0x0000007e05097890 */ /* 0x000fe2000fffe0ff */
[----:B------:R-:W-:Y:S01]  /*83c0*/  I2FP.F32.S32 R196, UR7 ;  /* 0x0000000700c47c45 */ /* 0x000fe20008201400 */
[----:B------:R-:W-:Y:S01]  /*83d0*/  UIADD3 UR7, UPT, UPT, UR5, 0x1b8, URZ ;  /* 0x000001b805077890 */ /* 0x000fe2000fffe0ff */
[----:B------:R-:W-:-:S02]  /*83e0*/  FSETP.GT.AND P3, PT, R45, R194, !P3 ;  /* 0x000000c22d00720b */ /* 0x000fc40005f64000 */
[----:B------:R-:W-:Y:S02]  /*83f0*/  SEL R187, R187, RZ, P1 ;  /* 0x000000ffbbbb7207 */ /* 0x000fe40000800000 */
[----:B------:R-:W-:Y:S02]  /*8400*/  SEL R194, RZ, 0x1, !P3 ;  /* 0x00000001ffc27807 */ /* 0x000fe40005800000 */
[----:B------:R-:W-:Y:S01]  /*8410*/  I2FP.F32.S32 R188, UR7 ;  /* 0x0000000700bc7c45 */ /* 0x000fe20008201400 */
[----:B------:R-:W-:Y:S01]  /*8420*/  UIADD3 UR7, UPT, UPT, UR5, 0x7d, URZ ;  /* 0x0000007d05077890 */ /* 0x000fe2000fffe0ff */
[C---:B------:R-:W-:Y:S01]  /*8430*/  FSETP.GT.AND P3, PT, R45.reuse, R196, PT ;  /* 0x000000c42d00720b */ /* 0x040fe20003f64000 */
[----:B------:R-:W-:Y:S01]  /*8440*/  @P6 IMAD.IADD R17, R194, 0x1, R235 ;  /* 0x00000001c2116824 */ /* 0x000fe200078e02eb */
[----:B------:R-:W-:Y:S02]  /*8450*/  FSETP.GT.AND P1, PT, R45, R188, !P1 ;  /* 0x000000bc2d00720b */ /* 0x000fe40004f24000 */
[----:B------:R-:W-:Y:S01]  /*8460*/  I2FP.F32.S32 R194, UR9 ;  /* 0x0000000900c27c45 */ /* 0x000fe20008201400 */
[----:B------:R-:W-:Y:S01]  /*8470*/  UIADD3 UR9, UPT, UPT, UR5, 0x86, URZ ;  /* 0x0000008605097890 */ /* 0x000fe2000fffe0ff */
[----:B------:R-:W-:Y:S01]  /*8480*/  I2FP.F32.S32 R196, UR4 ;  /* 0x0000000400c47c45 */ /* 0x000fe20008201400 */
[----:B------:R-:W-:Y:S01]  /*8490*/  UIADD3 UR4, UPT, UPT, UR5, 0x7c, URZ ;  /* 0x0000007c05047890 */ /* 0x000fe2000fffe0ff */
        /* <DEDUP_REMOVED lines=9> */
[----:B------:R-:W-:Y:S01]  /*8530*/  UIADD3 UR4, UPT, UPT, UR10, 0x83, URZ ;  /* 0x000000830a047890 */ /* 0x000fe2000fffe0ff */
        /* <DEDUP_REMOVED lines=23> */
[----:B------:R-:W-:Y:S02]  /*86b0*/  FSETP.GT.AND P5, PT, R45, R194, PT ;  /* 0x000000c22d00720b */ /* 0x000fe40003fa4000 */
[----:B------:R-:W-:Y:S01]  /*86c0*/  I2FP.F32.S32 R194, UR4 ;  /* 0x0000000400c27c45 */ /* 0x000fe20008201400 */
[----:B------:R-:W0:Y:S01]  /*86d0*/  LDCU UR4, c[0x0][0x38c] ;  /* 0x00007180ff0477ac */ /* 0x000e220008000800 */
[----:B------:R-:W-:-:S02]  /*86e0*/  SEL R235, R196, 0x4, P5 ;  /* 0x00000004c4eb7807 */ /* 0x000fc40002800000 */
[----:B------:R-:W-:Y:S01]  /*86f0*/  I2FP.F32.S32 R196, UR7 ;  /* 0x0000000700c47c45 */ /* 0x000fe20008201400 */
[----:B------:R-:W-:Y:S01]  /*8700*/  UIADD3 UR7, UPT, UPT, UR5, 0x1c8, URZ ;  /* 0x000001c805077890 */ /* 0x000fe2000fffe0ff */
[----:B------:R-:W-:Y:S02]  /*8710*/  FSETP.GT.AND P5, PT, R45, R194, !P5 ;  /* 0x000000c22d00720b */ /* 0x000fe40006fa4000 */
[----:B------:R-:W-:Y:S02]  /*8720*/  SEL R191, R191, RZ, P0 ;  /* 0x000000ffbfbf7207 */ /* 0x000fe40000000000 */
[----:B------:R-:W-:Y:S02]  /*8730*/  SEL R194, RZ, 0x1, !P5 ;  /* 0x00000001ffc27807 */ /* 0x000fe40006800000 */
[----:B------:R-:W-:Y:S01]  /*8740*/  I2FP.F32.S32 R192, UR7 ;  /* 0x0000000700c07c45 */ /* 0x000fe20008201400 */
[----:B------:R-:W-:Y:S01]  /*8750*/  UIADD3 UR7, UPT, UPT, UR5, 0x8d, URZ ;  /* 0x0000008d05077890 */ /* 0x000fe2000fffe0ff */
[C---:B------:R-:W-:Y:S01]  /*8760*/  FSETP.GT.AND P5, PT, R45.reuse, R196, PT ;  /* 0x000000c42d00720b */ /* 0x040fe20003fa4000 */
[----:B------:R-:W-:Y:S01]  /*8770*/  @P6 IMAD.IADD R11, R194, 0x1, R235 ;  /* 0x00000001c20b6824 */ /* 0x000fe200078e02eb */
[----:B------:R-:W-:-:S02]  /*8780*/  FSETP.GT.AND P0, PT, R45, R192, !P0 ;  /* 0x000000c02d00720b */ /* 0x000fc40004704000 */
[----:B------:R-:W-:Y:S01]  /*8790*/  I2FP.F32.S32 R194, UR9 ;  /* 0x0000000900c27c45 */ /* 0x000fe20008201400 */
[----:B------:R-:W3:Y:S01]  /*87a0*/  LDCU UR9, c[0x0][0x38c] ;  /* 0x00007180ff0977ac */ /* 0x000ee20008000800 */
[----:B------:R-:W-:Y:S02]  /*87b0*/  I2FP.F32.S32 R196, UR6 ;  /* 0x0000000600c47c45 */ /* 0x000fe40008201400 */
[----:B------:R-:W-:Y:S01]  /*87c0*/  SEL R192, RZ, 0x1, !P0 ;  /* 0x00000001ffc07807 */ /* 0x000fe20004000000 */
[----:B------:R-:W-:Y:S01]  /*87d0*/  UIADD3 UR6, UPT, UPT, UR5, 0x8c, URZ ;  /* 0x0000008c05067890 */ /* 0x000fe2000fffe0ff */
[C---:B------:R-:W-:Y:S02]  /*87e0*/  FSETP.GT.AND P0, PT, R45.reuse, R194, PT ;  /* 0x000000c22d00720b */ /* 0x040fe40003f04000 */
[----:B------:R-:W-:Y:S01]  /*87f0*/  I2FP.F32.S32 R194, UR7 ;  /* 0x0000000700c27c45 */ /* 0x000fe20008201400 */
[----:B------:R-:W-:Y:S01]  /*8800*/  UIADD3 UR7, UPT, UPT, UR5, 0x1f9, URZ ;  /* 0x000001f905077890 */ /* 0x000fe2000fffe0ff */
[----:B------:R-:W-:Y:S01]  /*8810*/  FSETP.GT.AND P6, PT, R45, R196, PT ;  /* 0x000000c42d00720b */ /* 0x000fe20003fc4000 */
[----:B------:R-:W-:Y:S01]  /*8820*/  IMAD.IADD R191, R191, 0x1, R192 ;  /* 0x00000001bfbf7824 */ /* 0x000fe200078e02c0 */
[----:B------:R-:W-:-:S02]  /*8830*/  SEL R196, R47, 0x6, P0 ;  /* 0x000000062fc47807 */ /* 0x000fc40000000000 */
[C---:B------:R-:W-:Y:S02]  /*8840*/  FSETP.GT.AND P0, PT, R45.reuse, R194, PT ;  /* 0x000000c22d00720b */ /* 0x040fe40003f04000 */
[----:B------:R-:W-:Y:S01]  /*8850*/  I2FP.F32.S32 R194, UR6 ;  /* 0x0000000600c27c45 */ /* 0x000fe20008201400 */
[----:B------:R-:W-:Y:S01]  /*8860*/  UIADD3 UR6, UPT, UPT, UR11, 0x93, URZ ;  /* 0x000000930b067890 */ /* 0x000fe2000fffe0ff */
[----:B------:R-:W-:Y:S01]  /*8870*/  SEL R235, R196, 0x4, P0 ;  /* 0x00000004c4eb7807 */ /* 0x000fe20000000000 */
[----:B------:R-:W-:Y:S01]  /*8880*/  UIADD3 UR11, UPT, UPT, UR5, 0x9e, URZ ;  /* 0x0000009e050b7890 */ /* 0x000fe2000fffe0ff */
[----:B------:R-:W-:Y:S01]  /*8890*/  I2FP.F32.S32 R196, UR7 ;  /* 0x0000000700c47c45 */ /* 0x000fe20008201400 */
[----:B------:R-:W-:Y:S01]  /*88a0*/  UIADD3 UR7, UPT, UPT, UR5, 0x1d0, URZ ;  /* 0x000001d005077890 */ /* 0x000fe2000fffe0ff */
[----:B------:R-:W-:Y:S01]  /*88b0*/  FSETP.GT.AND P0, PT, R45, R194, !P0 ;  /* 0x000000c22d00720b */ /* 0x000fe20004704000 */
[----:B---3--:R-:W-:Y:S01]  /*88c0*/  UIADD3 UR9, UPT, UPT, UR9, 0x10b, URZ ;  /* 0x0000010b09097890 */ /* 0x008fe2000fffe0ff */
[----:B------:R-:W-:-:S02]  /*88d0*/  SEL R193, R193, RZ, P4 ;  /* 0x000000ffc1c17207 */ /* 0x000fc40002000000 */
        /* <DEDUP_REMOVED lines=11> */
[----:B------:R-:W-:Y:S02]  /*8990*/  FSETP.GT.AND P4, PT, R45, R196, PT ;  /* 0x000000c42d00720b */ /* 0x000fe40003f84000 */
[----:B------:R-:W-:Y:S01]  /*89a0*/  I2FP.F32.S32 R196, UR7 ;  /* 0x0000000700c47c45 */ /* 0x000fe20008201400 */
[----:B------:R-:W-:Y:S01]  /*89b0*/  UIADD3 UR7, UPT, UPT, UR5, 0x201, URZ ;  /* 0x0000020105077890 */ /* 0x000fe2000fffe0ff */
[----:B------:R-:W-:Y:S01]  /*89c0*/  SEL R233, R47, 0x6, P4 ;  /* 0x000000062fe97807 */ /* 0x000fe20002000000 */
[----:B------:R-:W-:Y:S01]  /*89d0*/  IMAD.IADD R193, R193, 0x1, R194 ;  /* 0x00000001c1c17824 */ /* 0x000fe200078e02c2 */
[----:B------:R-:W-:Y:S02]  /*89e0*/  FSETP.GT.AND P4, PT, R45, R196, PT ;  /* 0x000000c42d00720b */ /* 0x000fe40003f84000 */
[----:B------:R-:W-:Y:S01]  /*89f0*/  I2FP.F32.S32 R196, UR6 ;  /* 0x0000000600c47c45 */ /* 0x000fe20008201400 */
[----:B------:R-:W5:Y:S01]  /*8a00*/  LDCU UR6, c[0x0][0x38c] ;  /* 0x00007180ff0677ac */ /* 0x000f620008000800 */
[----:B------:R-:W-:-:S02]  /*8a10*/  SEL R233, R233, 0x4, P4 ;  /* 0x00000004e9e97807 */ /* 0x000fc40002000000 */
[C---:B------:R-:W-:Y:S02]  /*8a20*/  FSETP.GT.AND P6, PT, R45.reuse, R234, PT ;  /* 0x000000ea2d00720b */ /* 0x040fe40003fc4000 */
[C---:B------:R-:W-:Y:S01]  /*8a30*/  FSETP.GT.AND P4, PT, R45.reuse, R196, !P4 ;  /* 0x000000c42d00720b */ /* 0x040fe20006784000 */
[----:B---3--:R-:W-:Y:S01]  /*8a40*/  UIADD3 UR10, UPT, UPT, UR10, 0x1c3, URZ ;  /* 0x000001c30a0a7890 */ /* 0x008fe2000fffe0ff */
[----:B------:R-:W-:Y:S01]  /*8a50*/  I2FP.F32.S32 R234, UR7 ;  /* 0x0000000700ea7c45 */ /* 0x000fe20008201400 */
[----:B------:R-:W-:Y:S01]  /*8a60*/  UIADD3 UR7, UPT, UPT, UR14, 0x9b, URZ ;  /* 0x0000009b0e077890 */ /* 0x000fe2000fffe0ff */
[----:B------:R-:W-:Y:S01]  /*8a70*/  SEL R196, RZ, 0x1, !P4 ;  /* 0x00000001ffc47807 */ /* 0x000fe20006000000 */
[----:B------:R-:W-:Y:S01]  /*8a80*/  UIADD3 UR14, UPT, UPT, UR5, 0x9d, URZ ;  /* 0x0000009d050e7890 */ /* 0x000fe2000fffe0ff */
[----:B------:R-:W-:Y:S02]  /*8a90*/  FSETP.GT.AND P4, PT, R45, R234, PT ;  /* 0x000000ea2d00720b */ /* 0x000fe40003f84000 */
[----:B------:R-:W-:Y:S01]  /*8aa0*/  I2FP.F32.S32 R234, UR28 ;  /* 0x0000001c00ea7c45 */ /* 0x000fe20008201400 */
[----:B------:R-:W-:Y:S01]  /*8ab0*/  UIADD3 UR28, UPT, UPT, UR5, 0x209, URZ ;  /* 0x00000209051c7890 */ /* 0x000fe2000fffe0ff */
[----:B------:R-:W-:Y:S01]  /*8ac0*/  SEL R195, R195, RZ, P2 ;  /* 0x000000ffc3c37207 */ /* 0x000fe20001000000 */
[----:B------:R-:W-:Y:S01]  /*8ad0*/  @P6 IMAD.IADD R18, R196, 0x1, R233 ;  /* 0x00000001c4126824 */ /* 0x000fe200078e02e9 */
[----:B------:R-:W-:Y:S01]  /*8ae0*/  FSETP.GT.AND P2, PT, R45, R234, !P2 ;  /* 0x000000ea2d00720b */ /* 0x000fe20005744000 */
[----:B-----5:R-:W-:Y:S01]  /*8af0*/  UIADD3 UR6, UPT, UPT, UR6, 0x1bb, URZ ;  /* 0x000001bb06067890 */ /* 0x020fe2000fffe0ff */
[----:B------:R-:W-:Y:S01]  /*8b00*/  I2FP.F32.S32 R234, UR11 ;  /* 0x0000000b00ea7c45 */ /* 0x000fe20008201400 */
[----:B------:R-:W3:Y:S01]  /*8b10*/  LDCU UR11, c[0x0][0x38c] ;  /* 0x00007180ff0b77ac */ /* 0x000ee20008000800 */
[----:B------:R-:W-:-:S02]  /*8b20*/  I2FP.F32.S32 R236, UR7 ;  /* 0x0000000700ec7c45 */ /* 0x000fc40008201400 */
[----:B------:R-:W-:Y:S01]  /*8b30*/  SEL R196, RZ, 0x1, !P2 ;  /* 0x00000001ffc47807 */ /* 0x000fe20005000000 */
[----:B------:R-:W-:Y:S01]  /*8b40*/  UIADD3 UR7, UPT, UPT, UR5, 0x9c, URZ ;  /* 0x0000009c05077890 */ /* 0x000fe2000fffe0ff */
[----:B------:R-:W-:Y:S02]  /*8b50*/  FSETP.GT.AND P2, PT, R45, R234, PT ;  /* 0x000000ea2d00720b */ /* 0x000fe40003f44000 */
[----:B------:R-:W-:Y:S01]  /*8b60*/  I2FP.F32.S32 R234, UR14 ;  /* 0x0000000e00ea7c45 */ /* 0x000fe20008201400 */
[----:B------:R-:W5:Y:S01]  /*8b70*/  LDCU UR14, c[0x0][0x38c] ;  /* 0x00007180ff0e77ac */ /* 0x000f620008000800 */
[----:B------:R-:W-:Y:S01]  /*8b80*/  SEL R231, R47, 0x6, P2 ;  /* 0x000000062fe77807 */ /* 0x000fe20001000000 */
[----:B------:R-:W-:Y:S01]  /*8b90*/  IMAD.IADD R195, R195, 0x1, R196 ;  /* 0x00000001c3c37824 */ /* 0x000fe200078e02c4 */
[----:B------:R-:W-:Y:S02]  /*8ba0*/  FSETP.GT.AND P2, PT, R45, R234, PT ;  /* 0x000000ea2d00720b */ /* 0x000fe40003f44000 */
[----:B------:R-:W-:-:S02]  /*8bb0*/  I2FP.F32.S32 R234, UR7 ;  /* 0x0000000700ea7c45 */ /* 0x000fc40008201400 */
[----:B------:R-:W-:Y:S01]  /*8bc0*/  FSETP.GT.AND P6, PT, R45, R236, PT ;  /* 0x000000ec2d00720b */ /* 0x000fe20003fc4000 */
[----:B------:R-:W2:Y:S01]  /*8bd0*/  LDCU UR7, c[0x0][0x38c] ;  /* 0x00007180ff0777ac */ /* 0x000ea20008000800 */
[----:B------:R-:W-:Y:S02]  /*8be0*/  SEL R236, R231, 0x4, P2 ;  /* 0x00000004e7ec7807 */ /* 0x000fe40001000000 */
[----:B------:R-:W-:Y:S01]  /*8bf0*/  FSETP.GT.AND P2, PT, R45, R234, !P2 ;  /* 0x000000ea2d00720b */ /* 0x000fe20005744000 */
[----:B---3--:R-:W-:Y:S01]  /*8c00*/  UIADD3 UR11, UPT, UPT, UR11, 0x1d3, URZ ;  /* 0x000001d30b0b7890 */ /* 0x008fe2000fffe0ff */
[----:B------:R-:W-:Y:S01]  /*8c10*/  I2FP.F32.S32 R234, UR28 ;  /* 0x0000001c00ea7c45 */ /* 0x000fe20008201400 */
[----:B------:R-:W-:Y:S01]  /*8c20*/  UIADD3 UR28, UPT, UPT, UR5, 0x1e0, URZ ;  /* 0x000001e0051c7890 */ /* 0x000fe2000fffe0ff */
[----:B------:R-:W-:Y:S02]  /*8c30*/  SEL R231, RZ, 0x1, !P2 ;  /* 0x00000001ffe77807 */ /* 0x000fe40005000000 */
[----:B------:R-:W-:Y:S01]  /*8c40*/  SEL R197, R197, RZ, P3 ;  /* 0x000000ffc5c57207 */ /* 0x000fe20001800000 */
[----:B-----5:R-:W-:Y:S01]  /*8c50*/  UIADD3 UR14, UPT, UPT, UR14, 0x1e3, URZ ;  /* 0x000001e30e0e7890 */ /* 0x020fe2000fffe0ff */
[----:B------:R-:W-:Y:S01]  /*8c60*/  FSETP.GT.AND P2, PT, R45, R234, PT ;  /* 0x000000ea2d00720b */ /* 0x000fe20003f44000 */
[----:B------:R-:W-:Y:S01]  /*8c70*/  @P6 IMAD.IADD R29, R231, 0x1, R236 ;  /* 0x00000001e71d6824 */ /* 0x000fe200078e02ec */
[----:B------:R-:W-:Y:S01]  /*8c80*/  I2FP.F32.S32 R198, UR28 ;  /* 0x0000001c00c67c45 */ /* 0x000fe20008201400 */
[----:B------:R-:W-:Y:S01]  /*8c90*/  UIADD3 UR28, UPT, UPT, UR5, 0xa5, URZ ;  /* 0x000000a5051c7890 */ /* 0x000fe2000fffe0ff */
[----:B------:R-:W-:Y:S01]  /*8ca0*/  I2FP.F32.S32 R234, UR29 ;  /* 0x0000001d00ea7c45 */ /* 0x000fe20008201400 */
[----:B------:R-:W-:Y:S01]  /*8cb0*/  UIADD3 UR29, UPT, UPT, UR5, 0xb6, URZ ;  /* 0x000000b6051d7890 */ /* 0x000fe2000fffe0ff */
[----:B------:R-:W-:Y:S01]  /*8cc0*/  FSETP.GT.AND P3, PT, R45, R198, !P3 ;  /* 0x000000c62d00720b */ /* 0x000fe20005f64000 */
[----:B--2---:R-:W-:Y:S01]  /*8cd0*/  UIADD3 UR7, UPT, UPT, UR7, 0x1db, URZ ;  /* 0x000001db07077890 */ /* 0x004fe2000fffe0ff */
[----:B------:R-:W-:Y:S01]  /*8ce0*/  I2FP.F32.S32 R236, UR22 ;  /* 0x0000001600ec7c45 */ /* 0x000fe20008201400 */
[----:B------:R-:W-:Y:S01]  /*8cf0*/  UIADD3 UR22, UPT, UPT, UR5, 0xa4, URZ ;  /* 0x000000a405167890 */ /* 0x000fe2000fffe0ff */
[----:B------:R-:W-:-:S02]  /*8d00*/  SEL R198, RZ, 0x1, !P3 ;  /* 0x00000001ffc67807 */ /* 0x000fc40005800000 */
[----:B------:R-:W-:Y:S02]  /*8d10*/  FSETP.GT.AND P3, PT, R45, R234, PT ;  /* 0x000000ea2d00720b */ /* 0x000fe40003f64000 */
[----:B------:R-:W-:Y:S01]  /*8d20*/  I2FP.F32.S32 R234, UR28 ;  /* 0x0000001c00ea7c45 */ /* 0x000fe20008201400 */
[----:B------:R-:W-:Y:S01]  /*8d30*/  UIADD3 UR28, UPT, UPT, UR5, 0x211, URZ ;  /* 0x00000211051c7890 */ /* 0x000fe2000fffe0ff */
[----:B------:R-:W-:Y:S01]  /*8d40*/  SEL R231, R47, 0x6, P3 ;  /* 0x000000062fe77807 */ /* 0x000fe20001800000 */
[----:B------:R-:W-:Y:S01]  /*8d50*/  IMAD.IADD R197, R197, 0x1, R198 ;  /* 0x00000001c5c57824 */ /* 0x000fe200078e02c6 */
[C---:B------:R-:W-:Y:S02]  /*8d60*/  FSETP.GT.AND P3, PT, R45.reuse, R234, PT ;  /* 0x000000ea2d00720b */ /* 0x040fe40003f64000 */
[----:B------:R-:W-:Y:S01]  /*8d70*/  I2FP.F32.S32 R234, UR22 ;  /* 0x0000001600ea7c45 */ /* 0x000fe20008201400 */
[----:B------:R-:W-:Y:S01]  /*8d80*/  UIADD3 UR22, UPT, UPT, UR5, 0x1e8, URZ ;  /* 0x000001e805167890 */ /* 0x000fe2000fffe0ff */
[----:B------:R-:W-:-:S02]  /*8d90*/  FSETP.GT.AND P6, PT, R45, R236, PT ;  /* 0x000000ec2d00720b */ /* 0x000fc40003fc4000 */
[----:B------:R-:W-:Y:S02]  /*8da0*/  SEL R236, R231, 0x4, P3 ;  /* 0x00000004e7ec7807 */ /* 0x000fe40001800000 */
[----:B------:R-:W-:Y:S02]  /*8db0*/  FSETP.GT.AND P3, PT, R45, R234, !P3 ;  /* 0x000000ea2d00720b */ /* 0x000fe40005f64000 */
[----:B------:R-:W-:Y:S01]  /*8dc0*/  I2FP.F32.S32 R234, UR28 ;  /* 0x0000001c00ea7c45 */ /* 0x000fe20008201400 */
[----:B------:R-:W-:Y:S01]  /*8dd0*/  UIADD3 UR28, UPT, UPT, UR5, 0xae, URZ ;  /* 0x000000ae051c7890 */ /* 0x000fe2000fffe0ff */
[----:B------:R-:W-:Y:S01]  /*8de0*/  I2FP.F32.S32 R200, UR22 ;  /* 0x0000001600c87c45 */ /* 0x000fe20008201400 */
[----:B------:R-:W-:Y:S01]  /*8df0*/  UIADD3 UR22, UPT, UPT, UR5, 0xad, URZ ;  /* 0x000000ad05167890 */ /* 0x000fe2000fffe0ff */
[----:B------:R-:W-:Y:S02]  /*8e00*/  SEL R231, RZ, 0x1, !P3 ;  /* 0x00000001ffe77807 */ /* 0x000fe40005800000 */
[----:B------:R-:W-:-:S02]  /*8e10*/  SEL R199, R199, RZ, P1 ;  /* 0x000000ffc7c77207 */ /* 0x000fc40000800000 */
[----:B------:R-:W-:Y:S01]  /*8e20*/  FSETP.GT.AND P3, PT, R45, R234, PT ;  /* 0x000000ea2d00720b */ /* 0x000fe20003f64000 */
[----:B------:R-:W-:Y:S01]  /*8e30*/  @P6 IMAD.IADD R7, R231, 0x1, R236 ;  /* 0x00000001e7076824 */ /* 0x000fe200078e02ec */
[C---:B------:R-:W-:Y:S02]  /*8e40*/  FSETP.GT.AND P1, PT, R45.reuse, R200, !P1 ;  /* 0x000000c82d00720b */ /* 0x040fe40004f24000 */
[----:B------:R-:W-:Y:S01]  /*8e50*/  I2FP.F32.S32 R234, UR28 ;  /* 0x0000001c00ea7c45 */ /* 0x000fe20008201400 */
[----:B------:R-:W-:Y:S01]  /*8e60*/  UIADD3 UR28, UPT, UPT, UR5, 0x219, URZ ;  /* 0x00000219051c7890 */ /* 0x000fe2000fffe0ff */
[----:B------:R-:W-:Y:S01]  /*8e70*/  I2FP.F32.S32 R236, UR21 ;  /* 0x0000001500ec7c45 */ /* 0x000fe20008201400 */
[----:B------:R-:W-:Y:S01]  /*8e80*/  UIADD3 UR21, UPT, UPT, UR5, 0xac, URZ ;  /* 0x000000ac05157890 */ /* 0x000fe2000fffe0ff */
[----:B------:R-:W-:Y:S02]  /*8e90*/  SEL R200, RZ, 0x1, !P1 ;  /* 0x00000001ffc87807 */ /* 0x000fe40004800000 */
[----:B------:R-:W-:-:S02]  /*8ea0*/  FSETP.GT.AND P1, PT, R45, R234, PT ;  /* 0x000000ea2d00720b */ /* 0x000fc40003f24000 */
[----:B------:R-:W-:Y:S01]  /*8eb0*/  I2FP.F32.S32 R234, UR22 ;  /* 0x0000001600ea7c45 */ /* 0x000fe20008201400 */
[----:B------:R-:W-:Y:S01]  /*8ec0*/  IMAD.IADD R199, R199, 0x1, R200 ;  /* 0x00000001c7c77824 */ /* 0x000fe200078e02c8 */
[----:B------:R-:W-:Y:S01]  /*8ed0*/  SEL R231, R47, 0x6, P1 ;  /* 0x000000062fe77807 */ /* 0x000fe20000800000 */
[----:B------:R-:W2:Y:S01]  /*8ee0*/  LDCU UR22, c[0x0][0x38c] ;  /* 0x00007180ff1677ac */ /* 0x000ea20008000800 */
[C---:B------:R-:W-:Y:S02]  /*8ef0*/  FSETP.GT.AND P1, PT, R45.reuse, R234, PT ;  /* 0x000000ea2d00720b */ /* 0x040fe40003f24000 */
[----:B------:R-:W-:Y:S01]  /*8f00*/  I2FP.F32.S32 R234, UR21 ;  /* 0x0000001500ea7c45 */ /* 0x000fe20008201400 */
[----:B------:R-:W3:Y:S01]  /*8f10*/  LDCU UR21, c[0x0][0x38c] ;  /* 0x00007180ff1577ac */ /* 0x000ee20008000800 */
[----:B------:R-:W-:Y:S02]  /*8f20*/  FSETP.GT.AND P6, PT, R45, R236, PT ;  /* 0x000000ec2d00720b */ /* 0x000fe40003fc4000 */
[----:B------:R-:W-:-:S02]  /*8f30*/  SEL R236, R231, 0x4, P1 ;  /* 0x00000004e7ec7807 */ /* 0x000fc40000800000 */
[----:B------:R-:W-:Y:S02]  /*8f40*/  FSETP.GT.AND P1, PT, R45, R234, !P1 ;  /* 0x000000ea2d00720b */ /* 0x000fe40004f24000 */
        /* <DEDUP_REMOVED lines=11> */
[----:B------:R-:W-:Y:S01]  /*9000*/  I2FP.F32.S32 R236, UR16 ;  /* 0x0000001000ec7c45 */ /* 0x000fe20008201400 */
[----:B------:R-:W-:Y:S01]  /*9010*/  UIADD3 UR16, UPT, UPT, UR5, 0xb4, URZ ;  /* 0x000000b405107890 */ /* 0x000fe2000fffe0ff */
[----:B------:R-:W-:Y:S02]  /*9020*/  SEL R232, RZ, 0x1, !P5 ;  /* 0x00000001ffe87807 */ /* 0x000fe40006800000 */
[----:B------:R-:W-:Y:S02]  /*9030*/  FSETP.GT.AND P5, PT, R45, R234, PT ;  /* 0x000000ea2d00720b */ /* 0x000fe40003fa4000 */
[----:B------:R-:W-:Y:S01]  /*9040*/  I2FP.F32.S32 R234, UR28 ;  /* 0x0000001c00ea7c45 */ /* 0x000fe20008201400 */
[----:B------:R-:W-:Y:S01]  /*9050*/  UIADD3 UR28, UPT, UPT, UR74, 0x1a5, URZ ;  /* 0x000001a54a1c7890 */ /* 0x000fe2000fffe0ff */
[----:B------:R-:W-:Y:S01]  /*9060*/  SEL R231, R47, 0x6, P5 ;  /* 0x000000062fe77807 */ /* 0x000fe20002800000 */
[----:B------:R-:W-:Y:S01]  /*9070*/  IMAD.IADD R229, R229, 0x1, R232 ;  /* 0x00000001e5e57824 */ /* 0x000fe200078e02e8 */
[----:B------:R-:W-:-:S02]  /*9080*/  FSETP.GT.AND P5, PT, R45, R234, PT ;  /* 0x000000ea2d00720b */ /* 0x000fc40003fa4000 */
[----:B------:R-:W-:Y:S01]  /*9090*/  I2FP.F32.S32 R234, UR16 ;  /* 0x0000001000ea7c45 */ /* 0x000fe20008201400 */
[----:B----4-:R-:W-:Y:S01]  /*90a0*/  UIADD3 UR16, UPT, UPT, UR8, 0xbb, URZ ;  /* 0x000000bb08107890 */ /* 0x010fe2000fffe0ff */
[----:B------:R-:W-:Y:S01]  /*90b0*/  FSETP.GT.AND P6, PT, R45, R236, PT ;  /* 0x000000ec2d00720b */ /* 0x000fe20003fc4000 */
[----:B------:R-:W-:Y:S01]  /*90c0*/  UIADD3 UR8, UPT, UPT, UR5, 0xbe, URZ ;  /* 0x000000be05087890 */ /* 0x000fe2000fffe0ff */
[----:B------:R-:W-:Y:S02]  /*90d0*/  SEL R236, R231, 0x4, P5 ;  /* 0x00000004e7ec7807 */ /* 0x000fe40002800000 */
[----:B------:R-:W-:Y:S02]  /*90e0*/  FSETP.GT.AND P5, PT, R45, R234, !P5 ;  /* 0x000000ea2d00720b */ /* 0x000fe40006fa4000 */
[----:B------:R-:W-:Y:S01]  /*90f0*/  I2FP.F32.S32 R234, UR28 ;  /* 0x0000001c00ea7c45 */ /* 0x000fe20008201400 */
[----:B------:R-:W-:Y:S01]  /*9100*/  UIADD3 UR28, UPT, UPT, UR5, 0x1f8, URZ ;  /* 0x000001f8051c7890 */ /* 0x000fe2000fffe0ff */
[----:B------:R-:W-:-:S02]  /*9110*/  SEL R231, RZ, 0x1, !P5 ;  /* 0x00000001ffe77807 */ /* 0x000fc40006800000 */
[----:B------:R-:W-:Y:S02]  /*9120*/  SEL R228, R228, RZ, P0 ;  /* 0x000000ffe4e47207 */ /* 0x000fe40000000000 */
[----:B------:R-:W-:Y:S01]  /*9130*/  FSETP.GT.AND P5, PT, R45, R234, PT ;  /* 0x000000ea2d00720b */ /* 0x000fe20003fa4000 */
[----:B------:R-:W-:Y:S01]  /*9140*/  @P6 IMAD.IADD R19, R231, 0x1, R236 ;  /* 0x00000001e7136824 */ /* 0x000fe200078e02ec */
[----:B------:R-:W-:Y:S01]  /*9150*/  I2FP.F32.S32 R230, UR28 ;  /* 0x0000001c00e67c45 */ /* 0x000fe20008201400 */
[----:B------:R-:W-:Y:S01]  /*9160*/  UIADD3 UR28, UPT, UPT, UR5, 0xbd, URZ ;  /* 0x000000bd051c7890 */ /* 0x000fe2000fffe0ff */
[----:B------:R-:W-:Y:S01]  /*9170*/  I2FP.F32.S32 R234, UR16 ;  /* 0x0000001000ea7c45 */ /* 0x000fe20008201400 */
[----:B------:R-:W-:Y:S01]  /*9180*/  UIADD3 UR16, UPT, UPT, UR5, 0xbc, URZ ;  /* 0x000000bc05107890 */ /* 0x000fe2000fffe0ff */
[----:B------:R-:W-:Y:S02]  /*9190*/  FSETP.GT.AND P0, PT, R45, R230, !P0 ;  /* 0x000000e62d00720b */ /* 0x000fe40004704000 */
[----:B------:R-:W-:Y:S01]  /*91a0*/  I2FP.F32.S32 R230, UR8 ;  /* 0x0000000800e67c45 */ /* 0x000fe20008201400 */
[----:B------:R-:W4:Y:S01]  /*91b0*/  LDCU UR8, c[0x0][0x38c] ;  /* 0x00007180ff0877ac */ /* 0x000f220008000800 */
[----:B------:R-:W-:-:S02]  /*91c0*/  SEL R231, RZ, 0x1, !P0 ;  /* 0x00000001ffe77807 */ /* 0x000fc40004000000 */
[----:B------:R-:W-:Y:S02]  /*91d0*/  FSETP.GT.AND P0, PT, R45, R230, PT ;  /* 0x000000e62d00720b */ /* 0x000fe40003f04000 */
[----:B------:R-:W-:Y:S01]  /*91e0*/  I2FP.F32.S32 R230, UR28 ;  /* 0x0000001c00e67c45 */ /* 0x000fe20008201400 */
[----:B------:R-:W-:Y:S01]  /*91f0*/  UIADD3 UR28, UPT, UPT, UR74, 0x1ad, URZ ;  /* 0x000001ad4a1c7890 */ /* 0x000fe2000fffe0ff */
[----:B------:R-:W-:Y:S01]  /*9200*/  SEL R233, R47, 0x6, P0 ;  /* 0x000000062fe97807 */ /* 0x000fe20000000000 */
[----:B------:R-:W-:Y:S01]  /*9210*/  IMAD.IADD R228, R228, 0x1, R231 ;  /* 0x00000001e4e47824 */ /* 0x000fe200078e02e7 */
[C---:B------:R-:W-:Y:S02]  /*9220*/  FSETP.GT.AND P0, PT, R45.reuse, R230, PT ;  /* 0x000000e62d00720b */ /* 0x040fe40003f04000 */
[----:B------:R-:W-:Y:S02]  /*9230*/  FSETP.GT.AND P6, PT, R45, R234, PT ;  /* 0x000000ea2d00720b */ /* 0x000fe40003fc4000 */
[----:B------:R-:W-:Y:S01]  /*9240*/  I2FP.F32.S32 R230, UR16 ;  /* 0x0000001000e67c45 */ /* 0x000fe20008201400 */
[----:B------:R-:W5:Y:S01]  /*9250*/  LDCU UR16, c[0x0][0x38c] ;  /* 0x00007180ff1077ac */ /* 0x000f620008000800 */
[----:B------:R-:W-:-:S02]  /*9260*/  SEL R233, R233, 0x4, P0 ;  /* 0x00000004e9e97807 */ /* 0x000fc40000000000 */
[C---:B------:R-:W-:Y:S02]  /*9270*/  FSETP.GT.AND P0, PT, R45.reuse, R230, !P0 ;  /* 0x000000e62d00720b */ /* 0x040fe40004704000 */
[----:B------:R-:W-:Y:S01]  /*9280*/  I2FP.F32.S32 R234, UR28 ;  /* 0x0000001c00ea7c45 */ /* 0x000fe20008201400 */
[----:B------:R-:W-:Y:S01]  /*9290*/  UIADD3 UR28, UPT, UPT, UR5, 0x200, URZ ;  /* 0x00000200051c7890 */ /* 0x000fe2000fffe0ff */
[----:B------:R-:W-:Y:S02]  /*92a0*/  SEL R230, RZ, 0x1, !P0 ;  /* 0x00000001ffe67807 */ /* 0x000fe40004000000 */
[C---:B------:R-:W-:Y:S02]  /*92b0*/  FSETP.GT.AND P0, PT, R45.reuse, R234, PT ;  /* 0x000000ea2d00720b */ /* 0x040fe40003f04000 */
[----:B------:R-:W-:Y:S01]  /*92c0*/  SEL R226, R226, RZ, P4 ;  /* 0x000000ffe2e27207 */ /* 0x000fe20002000000 */
[----:B------:R-:W-:Y:S01]  /*92d0*/  @P6 IMAD.IADD R202, R230, 0x1, R233 ;  /* 0x00000001e6ca6824 */ /* 0x000fe200078e02e9 */
[----:B------:R-:W-:Y:S01]  /*92e0*/  I2FP.F32.S32 R234, UR28 ;  /* 0x0000001c00ea7c45 */ /* 0x000fe20008201400 */
[----:B------:R-:W-:Y:S01]  /*92f0*/  UIADD3 UR28, UPT, UPT, UR5, 0xc5, URZ ;  /* 0x000000c5051c7890 */ /* 0x000fe2000fffe0ff */
[----:B------:R-:W-:Y:S01]  /*9300*/  I2FP.F32.S32 R230, UR29 ;  /* 0x0000001d00e67c45 */ /* 0x000fe20008201400 */
[----:B------:R-:W-:Y:S01]  /*9310*/  UIADD3 UR29, UPT, UPT, UR5, 0xd5, URZ ;  /* 0x000000d5051d7890 */ /* 0x000fe2000fffe0ff */
[C---:B------:R-:W-:Y:S01]  /*9320*/  FSETP.GT.AND P4, PT, R45.reuse, R234, !P4 ;  /* 0x000000ea2d00720b */ /* 0x040fe20006784000 */
[----:B-----5:R-:W-:Y:S01]  /*9330*/  UIADD3 UR16, UPT, UPT, UR16, 0x236, URZ ;  /* 0x0000023610107890 */ /* 0x020fe2000fffe0ff */
[----:B------:R-:W-:Y:S01]  /*9340*/  I2FP.F32.S32 R234, UR20 ;  /* 0x0000001400ea7c45 */ /* 0x000fe20008201400 */
[----:B------:R-:W-:Y:S01]  /*9350*/  UIADD3 UR20, UPT, UPT, UR5, 0xc4, URZ ;  /* 0x000000c405147890 */ /* 0x000fe2000fffe0ff */
[----:B------:R-:W-:-:S02]  /*9360*/  FSETP.GT.AND P6, PT, R45, R230, PT ;  /* 0x000000e62d00720b */ /* 0x000fc40003fc4000 */
[----:B------:R-:W-:Y:S01]  /*9370*/  I2FP.F32.S32 R230, UR28 ;  /* 0x0000001c00e67c45 */ /* 0x000fe20008201400 */
[----:B------:R-:W-:Y:S01]  /*9380*/  UIADD3 UR28, UPT, UPT, UR5, 0xcc, URZ ;  /* 0x000000cc051c7890 */ /* 0x000fe2000fffe0ff */
[----:B------:R-:W-:Y:S02]  /*9390*/  SEL R233, R47, 0x6, P6 ;  /* 0x000000062fe97807 */ /* 0x000fe40003000000 */
[----:B------:R-:W-:Y:S02]  /*93a0*/  FSETP.GT.AND P6, PT, R45, R230, PT ;  /* 0x000000e62d00720b */ /* 0x000fe40003fc4000 */
[----:B------:R-:W-:Y:S01]  /*93b0*/  I2FP.F32.S32 R230, UR20 ;  /* 0x0000001400e67c45 */ /* 0x000fe20008201400 */
[----:B------:R-:W-:Y:S01]  /*93c0*/  UIADD3 UR20, UPT, UPT, UR5, 0x208, URZ ;  /* 0x0000020805147890 */ /* 0x000fe2000fffe0ff */
[----:B------:R-:W-:Y:S02]  /*93d0*/  SEL R227, RZ, 0x1, !P4 ;  /* 0x00000001ffe37807 */ /* 0x000fe40006000000 */
[----:B------:R-:W-:-:S02]  /*93e0*/  SEL R233, R233, 0x4, P6 ;  /* 0x00000004e9e97807 */ /* 0x000fc40003000000 */
[C---:B------:R-:W-:Y:S02]  /*93f0*/  FSETP.GT.AND P4, PT, R45.reuse, R234, PT ;  /* 0x000000ea2d00720b */ /* 0x040fe40003f84000 */
[C---:B------:R-:W-:Y:S02]  /*9400*/  FSETP.GT.AND P6, PT, R45.reuse, R230, !P6 ;  /* 0x000000e62d00720b */ /* 0x040fe400077c4000 */
[----:B------:R-:W-:Y:S01]  /*9410*/  I2FP.F32.S32 R234, UR15 ;  /* 0x0000000f00ea7c45 */ /* 0x000fe20008201400 */
[----:B------:R-:W-:Y:S01]  /*9420*/  UIADD3 UR15, UPT, UPT, UR5, 0xcd, URZ ;  /* 0x000000cd050f7890 */ /* 0x000fe2000fffe0ff */
[----:B------:R-:W-:Y:S02]  /*9430*/  SEL R230, RZ, 0x1, !P6 ;  /* 0x00000001ffe67807 */ /* 0x000fe40007000000 */
[C---:B------:R-:W-:Y:S02]  /*9440*/  FSETP.GT.AND P6, PT, R45.reuse, R234, PT ;  /* 0x000000ea2d00720b */ /* 0x040fe40003fc4000 */
[----:B------:R-:W-:Y:S01]  /*9450*/  I2FP.F32.S32 R234, UR20 ;  /* 0x0000001400ea7c45 */ /* 0x000fe20008201400 */
[----:B------:R-:W-:Y:S01]  /*9460*/  UIADD3 UR20, UPT, UPT, UR5, 0xce, URZ ;  /* 0x000000ce05147890 */ /* 0x000fe2000fffe0ff */
[----:B------:R-:W-:Y:S01]  /*9470*/  SEL R224, R224, RZ, P2 ;  /* 0x000000ffe0e07207 */ /* 0x000fe20001000000 */
[----:B------:R-:W-:Y:S01]  /*9480*/  @P4 IMAD.IADD R20, R230, 0x1, R233 ;  /* 0x00000001e6144824 */ /* 0x000fe200078e02e9 */
[----:B------:R-:W-:-:S02]  /*9490*/  FSETP.GT.AND P2, PT, R45, R234, !P2 ;  /* 0x000000ea2d00720b */ /* 0x000fc40005744000 */
[----:B------:R-:W-:Y:S01]  /*94a0*/  I2FP.F32.S32 R230, UR15 ;  /* 0x0000000f00e67c45 */ /* 0x000fe20008201400 */
[----:B------:R-:W5:Y:S01]  /*94b0*/  LDCU UR15, c[0x0][0x38c] ;  /* 0x00007180ff0f77ac */ /* 0x000f620008000800 */
[----:B------:R-:W-:Y:S02]  /*94c0*/  I2FP.F32.S32 R234, UR20 ;  /* 0x0000001400ea7c45 */ /* 0x000fe40008201400 */
[----:B------:R-:W-:Y:S02]  /*94d0*/  SEL R225, RZ, 0x1, !P2 ;  /* 0x00000001ffe17807 */ /* 0x000fe40005000000 */
[C---:B------:R-:W-:Y:S01]  /*94e0*/  FSETP.GT.AND P4, PT, R45.reuse, R234, PT ;  /* 0x000000ea2d00720b */ /* 0x040fe20003f84000 */
[----:B------:R-:W1:Y:S01]  /*94f0*/  LDCU UR20, c[0x0][0x38c] ;  /* 0x00007180ff1477ac */ /* 0x000e620008000800 */
[----:B------:R-:W-:Y:S01]  /*9500*/  I2FP.F32.S32 R234, UR29 ;  /* 0x0000001d00ea7c45 */ /* 0x000fe20008201400 */
[----:B------:R-:W-:Y:S01]  /*9510*/  IMAD.IADD R224, R224, 0x1, R225 ;  /* 0x00000001e0e07824 */ /* 0x000fe200078e02e1 */
[----:B------:R-:W-:Y:S01]  /*9520*/  FSETP.GT.AND P2, PT, R45, R230, PT ;  /* 0x000000e62d00720b */ /* 0x000fe20003f44000 */
[----:B------:R-:W1:Y:S01]  /*9530*/  LDCU UR29, c[0x0][0x38c] ;  /* 0x00007180ff1d77ac */ /* 0x000e620008000800 */
[----:B------:R-:W-:-:S02]  /*9540*/  SEL R233, R47, 0x6, P4 ;  /* 0x000000062fe97807 */ /* 0x000fc40002000000 */
[----:B------:R-:W-:Y:S01]  /*9550*/  I2FP.F32.S32 R230, UR28 ;  /* 0x0000001c00e67c45 */ /* 0x000fe20008201400 */
[----:B------:R-:W-:Y:S01]  /*9560*/  UIADD3 UR28, UPT, UPT, UR5, 0xd6, URZ ;  /* 0x000000d6051c7890 */ /* 0x000fe2000fffe0ff */
[----:B------:R-:W-:Y:S02]  /*9570*/  FSETP.GT.AND P4, PT, R45, R234, PT ;  /* 0x000000ea2d00720b */ /* 0x000fe40003f84000 */
[----:B------:R-:W-:Y:S02]  /*9580*/  SEL R234, R233, 0x4, P2 ;  /* 0x00000004e9ea7807 */ /* 0x000fe40001000000 */
[----:B------:R-:W-:Y:S02]  /*9590*/  FSETP.GT.AND P2, PT, R45, R230, !P2 ;  /* 0x000000e62d00720b */ /* 0x000fe40005744000 */
[----:B------:R-:W-:Y:S01]  /*95a0*/  I2FP.F32.S32 R230, UR28 ;  /* 0x0000001c00e67c45 */ /* 0x000fe20008201400 */
[----:B------:R-:W-:Y:S01]  /*95b0*/  UIADD3 UR28, UPT, UPT, UR5, 0xd4, URZ ;  /* 0x000000d4051c7890 */ /* 0x000fe2000fffe0ff */
[----:B------:R-:W-:-:S02]  /*95c0*/  SEL R223, RZ, 0x1, !P2 ;  /* 0x00000001ffdf7807 */ /* 0x000fc40005000000 */
[----:B------:R-:W-:Y:S02]  /*95d0*/  FSETP.GT.AND P2, PT, R45, R230, PT ;  /* 0x000000e62d00720b */ /* 0x000fe40003f44000 */
[----:B------:R-:W-:Y:S01]  /*95e0*/  I2FP.F32.S32 R236, UR36 ;  /* 0x0000002400ec7c45 */ /* 0x000fe20008201400 */
[----:B------:R-:W-:Y:S01]  /*95f0*/  @P6 IMAD.IADD R222, R223, 0x1, R234 ;  /* 0x00000001dfde6824 */ /* 0x000fe200078e02ea */
[----:B------:R-:W-:Y:S01]  /*9600*/  I2FP.F32.S32 R234, UR18 ;  /* 0x0000001200ea7c45 */ /* 0x000fe20008201400 */
[----:B------:R-:W-:Y:S01]  /*9610*/  UIADD3 UR18, UPT, UPT, UR74, 0x1b5, URZ ;  /* 0x000001b54a127890 */ /* 0x000fe2000fffe0ff */
[----:B------:R-:W-:Y:S01]  /*9620*/  I2FP.F32.S32 R230, UR28 ;  /* 0x0000001c00e67c45 */ /* 0x000fe20008201400 */
[----:B------:R-:W-:Y:S01]  /*9630*/  UIADD3 UR36, UPT, UPT, UR5, 0xdd, URZ ;  /* 0x000000dd05247890 */ /* 0x000fe2000fffe0ff */
[----:B------:R-:W-:Y:S01]  /*9640*/  FSETP.GT.AND P6, PT, R45, R234, PT ;  /* 0x000000ea2d00720b */ /* 0x000fe20003fc4000 */
[----:B------:R-:W1:Y:S01]  /*9650*/  LDCU UR28, c[0x0][0x38c] ;  /* 0x00007180ff1c77ac */ /* 0x000e620008000800 */
[----:B------:R-:W-:-:S02]  /*9660*/  SEL R223, R47, 0x6, P2 ;  /* 0x000000062fdf7807 */ /* 0x000fc40001000000 */
[----:B------:R-:W-:Y:S02]  /*9670*/  FSETP.GT.AND P2, PT, R45, R230, !P4 ;  /* 0x000000e62d00720b */ /* 0x000fe40006744000 */
[----:B------:R-:W-:Y:S01]  /*9680*/  I2FP.F32.S32 R230, UR18 ;  /* 0x0000001200e67c45 */ /* 0x000fe20008201400 */
[----:B------:R-:W-:Y:S01]  /*9690*/  UIADD3 UR18, UPT, UPT, UR5, 0x210, URZ ;  /* 0x0000021005127890 */ /* 0x000fe2000fffe0ff */
[----:B------:R-:W-:Y:S02]  /*96a0*/  SEL R234, R223, 0x4, P4 ;  /* 0x00000004dfea7807 */ /* 0x000fe40002000000 */
[C---:B------:R-:W-:Y:S02]  /*96b0*/  FSETP.GT.AND P4, PT, R45.reuse, R230, PT ;  /* 0x000000e62d00720b */ /* 0x040fe40003f84000 */
[----:B------:R-:W-:Y:S02]  /*96c0*/  SEL R223, RZ, 0x1, !P2 ;  /* 0x00000001ffdf7807 */ /* 0x000fe40005000000 */
[----:B------:R-:W-:-:S02]  /*96d0*/  FSETP.GT.AND P2, PT, R45, R236, PT ;  /* 0x000000ec2d00720b */ /* 0x000fc40003f44000 */
[----:B------:R-:W-:Y:S01]  /*96e0*/  I2FP.F32.S32 R230, UR18 ;  /* 0x0000001200e67c45 */ /* 0x000fe20008201400 */
[----:B------:R-:W-:Y:S01]  /*96f0*/  @P6 IMAD.IADD R182, R223, 0x1, R234 ;  /* 0x00000001dfb66824 */ /* 0x000fe200078e02ea */
[----:B------:R-:W-:Y:S01]  /*9700*/  I2FP.F32.S32 R236, UR38 ;  /* 0x0000002600ec7c45 */ /* 0x000fe20008201400 */
[----:B------:R-:W-:Y:S01]  /*9710*/  UIADD3 UR38, UPT, UPT, UR5, 0xdc, URZ ;  /* 0x000000dc05267890 */ /* 0x000fe2000fffe0ff */
[----:B------:R-:W-:Y:S01]  /*9720*/  SEL R219, R219, RZ, P3 ;  /* 0x000000ffdbdb7207 */ /* 0x000fe20001800000 */
[----:B------:R-:W0:Y:S01]  /*9730*/  LDCU UR18, c[0x0][0x38c] ;  /* 0x00007180ff1277ac */ /* 0x000e220008000800 */
[C---:B------:R-:W-:Y:S02]  /*9740*/  FSETP.GT.AND P3, PT, R45.reuse, R230, !P3 ;  /* 0x000000e62d00720b */ /* 0x040fe40005f64000 */
[----:B------:R-:W-:Y:S01]  /*9750*/  I2FP.F32.S32 R234, UR36 ;  /* 0x0000002400ea7c45 */ /* 0x000fe20008201400 */
[----:B------:R-:W-:Y:S01]  /*9760*/  UIADD3 UR36, UPT, UPT, UR74, 0x1a4, URZ ;  /* 0x000001a44a247890 */ /* 0x000fe2000fffe0ff */
[----:B------:R-:W-:-:S02]  /*9770*/  FSETP.GT.AND P6, PT, R45, R236, PT ;  /* 0x000000ec2d00720b */ /* 0x000fc40003fc4000 */
[----:B------:R-:W-:Y:S01]  /*9780*/  I2FP.F32.S32 R236, UR30 ;  /* 0x0000001e00ec7c45 */ /* 0x000fe20008201400 */
[----:B------:R-:W-:Y:S01]  /*9790*/  UIADD3 UR30, UPT, UPT, UR5, 0xe5, URZ ;  /* 0x000000e5051e7890 */ /* 0x000fe2000fffe0ff */
[----:B------:R-:W-:Y:S02]  /*97a0*/  SEL R230, RZ, 0x1, !P3 ;  /* 0x00000001ffe67807 */ /* 0x000fe40005800000 */
[----:B------:R-:W-:Y:S02]  /*97b0*/  FSETP.GT.AND P3, PT, R45, R234, PT ;  /* 0x000000ea2d00720b */ /* 0x000fe40003f64000 */
[----:B------:R-:W-:Y:S01]  /*97c0*/  SEL R221, R47, 0x6, P6 ;  /* 0x000000062fdd7807 */ /* 0x000fe20003000000 */
[----:B------:R-:W-:Y:S01]  /*97d0*/  IMAD.IADD R219, R219, 0x1, R230 ;  /* 0x00000001dbdb7824 */ /* 0x000fe200078e02e6 */
[----:B------:R-:W-:Y:S01]  /*97e0*/  I2FP.F32.S32 R234, UR38 ;  /* 0x0000002600ea7c45 */ /* 0x000fe20008201400 */
[----:B------:R-:W-:Y:S01]  /*97f0*/  UIADD3 UR38, UPT, UPT, UR74, 0x1c5, URZ ;  /* 0x000001c54a267890 */ /* 0x000fe2000fffe0ff */
[----:B------:R-:W-:Y:S01]  /*9800*/  FSETP.GT.AND P6, PT, R45, R236, PT ;  /* 0x000000ec2d00720b */ /* 0x000fe20003fc4000 */
[----:B0-----:R-:W-:Y:S01]  /*9810*/  UIADD3 UR18, UPT, UPT, UR18, 0x24e, URZ ;  /* 0x0000024e12127890 */ /* 0x001fe2000fffe0ff */
[----:B------:R-:W-:-:S02]  /*9820*/  SEL R221, R221, 0x4, P3 ;  /* 0x00000004dddd7807 */ /* 0x000fc40001800000 */
[C---:B------:R-:W-:Y:S02]  /*9830*/  FSETP.GT.AND P3, PT, R45.reuse, R234, !P3 ;  /* 0x000000ea2d00720b */ /* 0x040fe40005f64000 */
[----:B------:R-:W-:Y:S01]  /*9840*/  I2FP.F32.S32 R234, UR36 ;  /* 0x0000002400ea7c45 */ /* 0x000fe20008201400 */
[----:B------:R-:W-:Y:S01]  /*9850*/  UIADD3 UR36, UPT, UPT, UR5, 0xe6, URZ ;  /* 0x000000e605247890 */ /* 0x000fe2000fffe0ff */
[----:B------:R-:W-:Y:S01]  /*9860*/  I2FP.F32.S32 R236, UR38 ;  /* 0x0000002600ec7c45 */ /* 0x000fe20008201400 */
[----:B------:R-:W-:Y:S01]  /*9870*/  UIADD3 UR38, UPT, UPT, UR74, 0x21d, URZ ;  /* 0x0000021d4a267890 */ /* 0x000fe2000fffe0ff */
[----:B------:R-:W-:Y:S02]  /*9880*/  SEL R220, RZ, 0x1, !P3 ;  /* 0x00000001ffdc7807 */ /* 0x000fe40005800000 */
[C---:B------:R-:W-:Y:S02]  /*9890*/  FSETP.GT.AND P3, PT, R45.reuse, R236, PT ;  /* 0x000000ec2d00720b */ /* 0x040fe40003f64000 */
[----:B------:R-:W-:Y:S01]  /*98a0*/  FSETP.GT.AND P5, PT, R45, R234, !P5 ;  /* 0x000000ea2d00720b */ /* 0x000fe20006fa4000 */
[----:B------:R-:W-:Y:S01]  /*98b0*/  @P6 IMAD.IADD R217, R220, 0x1, R221 ;  /* 0x00000001dcd96824 */ /* 0x000fe200078e02dd */
[----:B------:R-:W-:Y:S01]  /*98c0*/  I2FP.F32.S32 R236, UR36 ;  /* 0x0000002400ec7c45 */ /* 0x000fe20008201400 */
[----:B------:R-:W-:Y:S01]  /*98d0*/  UIADD3 UR36, UPT, UPT, UR5, 0xe4, URZ ;  /* 0x000000e405247890 */ /* 0x000fe2000fffe0ff */
[----:B------:R-:W-:-:S02]  /*98e0*/  SEL R220, RZ, 0x1, !P5 ;  /* 0x00000001ffdc7807 */ /* 0x000fc40006800000 */
[----:B------:R-:W-:Y:S01]  /*98f0*/  I2FP.F32.S32 R234, UR30 ;  /* 0x0000001e00ea7c45 */ /* 0x000fe20008201400 */
[----:B------:R-:W-:Y:S01]  /*9900*/  UIADD3 UR30, UPT, UPT, UR74, 0x1ac, URZ ;  /* 0x000001ac4a1e7890 */ /* 0x000fe2000fffe0ff */
[C---:B------:R-:W-:Y:S02]  /*9910*/  FSETP.GT.AND P5, PT, R45.reuse, R236, PT ;  /* 0x000000ec2d00720b */ /* 0x040fe40003fa4000 */
[----:B------:R-:W-:Y:S01]  /*9920*/  I2FP.F32.S32 R236, UR27 ;  /* 0x0000001b00ec7c45 */ /* 0x000fe20008201400 */
[----:B------:R-:W-:Y:S01]  /*9930*/  UIADD3 UR27, UPT, UPT, UR5, 0xed, URZ ;  /* 0x000000ed051b7890 */ /* 0x000fe2000fffe0ff */
[----:B------:R-:W-:Y:S02]  /*9940*/  FSETP.GT.AND P6, PT, R45, R234, PT ;  /* 0x000000ea2d00720b */ /* 0x000fe40003fc4000 */
[----:B------:R-:W-:Y:S02]  /*9950*/  SEL R221, R47, 0x6, P5 ;  /* 0x000000062fdd7807 */ /* 0x000fe40002800000 */
[----:B------:R-:W-:Y:S01]  /*9960*/  I2FP.F32.S32 R234, UR36 ;  /* 0x0000002400ea7c45 */ /* 0x000fe20008201400 */
[----:B------:R-:W-:Y:S01]  /*9970*/  UIADD3 UR36, UPT, UPT, UR74, 0x1b4, URZ ;  /* 0x000001b44a247890 */ /* 0x000fe2000fffe0ff */
[----:B------:R-:W-:-:S02]  /*9980*/  FSETP.GT.AND P5, PT, R45, R236, PT ;  /* 0x000000ec2d00720b */ /* 0x000fc40003fa4000 */
[----:B------:R-:W-:Y:S02]  /*9990*/  SEL R221, R221, 0x4, P6 ;  /* 0x00000004dddd7807 */ /* 0x000fe40003000000 */
[C---:B------:R-:W-:Y:S02]  /*99a0*/  FSETP.GT.AND P6, PT, R45.reuse, R234, !P6 ;  /* 0x000000ea2d00720b */ /* 0x040fe400077c4000 */
[----:B------:R-:W-:Y:S01]  /*99b0*/  I2FP.F32.S32 R234, UR26 ;  /* 0x0000001a00ea7c45 */ /* 0x000fe20008201400 */
[----:B------:R-:W-:Y:S01]  /*99c0*/  UIADD3 UR26, UPT, UPT, UR5, 0xee, URZ ;  /* 0x000000ee051a7890 */ /* 0x000fe2000fffe0ff */
[----:B------:R-:W-:Y:S01]  /*99d0*/  I2FP.F32.S32 R236, UR30 ;  /* 0x0000001e00ec7c45 */ /* 0x000fe20008201400 */
[----:B------:R-:W0:Y:S01]  /*99e0*/  LDCU UR30, c[0x0][0x38c] ;  /* 0x00007180ff1e77ac */ /* 0x000e220008000800 */
[----:B------:R-:W-:Y:S02]  /*99f0*/  SEL R218, RZ, 0x1, !P6 ;  /* 0x00000001ffda7807 */ /* 0x000fe40007000000 */
[----:B------:R-:W-:-:S02]  /*9a00*/  FSETP.GT.AND P0, PT, R45, R236, !P0 ;  /* 0x000000ec2d00720b */ /* 0x000fc40004704000 */
[----:B------:R-:W-:Y:S01]  /*9a10*/  I2FP.F32.S32 R236, UR26 ;  /* 0x0000001a00ec7c45 */ /* 0x000fe20008201400 */
[----:B------:R-:W-:Y:S01]  /*9a20*/  @P5 IMAD.IADD R201, R218, 0x1, R221 ;  /* 0x00000001dac95824 */ /* 0x000fe200078e02dd */
[C---:B------:R-:W-:Y:S01]  /*9a30*/  FSETP.GT.AND P6, PT, R45.reuse, R234, PT ;  /* 0x000000ea2d00720b */ /* 0x040fe20003fc4000 */
[----:B------:R-:W-:Y:S01]  /*9a40*/  UIADD3 UR26, UPT, UPT, UR5, 0xec, URZ ;  /* 0x000000ec051a7890 */ /* 0x000fe2000fffe0ff */
[----:B------:R-:W-:Y:S01]  /*9a50*/  I2FP.F32.S32 R234, UR27 ;  /* 0x0000001b00ea7c45 */ /* 0x000fe20008201400 */
[----:B------:R-:W0:Y:S01]  /*9a60*/  LDCU UR27, c[0x0][0x38c] ;  /* 0x00007180ff1b77ac */ /* 0x000e220008000800 */
[C---:B------:R-:W-:Y:S02]  /*9a70*/  FSETP.GT.AND P5, PT, R45.reuse, R236, PT ;  /* 0x000000ec2d00720b */ /* 0x040fe40003fa4000 */
[----:B------:R-:W-:Y:S02]  /*9a80*/  SEL R218, RZ, 0x1, !P0 ;  /* 0x00000001ffda7807 */ /* 0x000fe40004000000 */
[----:B------:R-:W-:Y:S01]  /*9a90*/  I2FP.F32.S32 R236, UR25 ;  /* 0x0000001900ec7c45 */ /* 0x000fe20008201400 */
[----:B------:R-:W-:Y:S01]  /*9aa0*/  UIADD3 UR25, UPT, UPT, UR4, 0x103, URZ ;  /* 0x0000010304197890 */ /* 0x000fe2000fffe0ff */
[----:B------:R-:W-:Y:S01]  /*9ab0*/  FSETP.GT.AND P0, PT, R45, R234, PT ;  /* 0x000000ea2d00720b */ /* 0x000fe20003f04000 */
[----:B------:R-:W0:Y:S01]  /*9ac0*/  LDCU UR4, c[0x0][0x38c] ;  /* 0x00007180ff0477ac */ /* 0x000e220008000800 */
[----:B------:R-:W-:-:S02]  /*9ad0*/  SEL R221, R47, 0x6, P5 ;  /* 0x000000062fdd7807 */ /* 0x000fc40002800000 */
[----:B------:R-:W-:Y:S01]  /*9ae0*/  I2FP.F32.S32 R234, UR26 ;  /* 0x0000001a00ea7c45 */ /* 0x000fe20008201400 */
[----:B------:R-:W-:Y:S01]  /*9af0*/  UIADD3 UR26, UPT, UPT, UR5, 0xf5, URZ ;  /* 0x000000f5051a7890 */ /* 0x000fe2000fffe0ff */
[----:B------:R-:W-:Y:S02]  /*9b00*/  FSETP.GT.AND P5, PT, R45, R236, PT ;  /* 0x000000ec2d00720b */ /* 0x000fe40003fa4000 */
[----:B------:R-:W-:Y:S02]  /*9b10*/  SEL R221, R221, 0x4, P0 ;  /* 0x00000004dddd7807 */ /* 0x000fe40000000000 */
[----:B------:R-:W-:Y:S01]  /*9b20*/  I2FP.F32.S32 R236, UR36 ;  /* 0x0000002400ec7c45 */ /* 0x000fe20008201400 */
[----:B------:R-:W-:Y:S01]  /*9b30*/  UIADD3 UR36, UPT, UPT, UR5, 0xf6, URZ ;  /* 0x000000f605247890 */ /* 0x000fe2000fffe0ff */
[----:B------:R-:W-:Y:S02]  /*9b40*/  FSETP.GT.AND P0, PT, R45, R234, !P0 ;  /* 0x000000ea2d00720b */ /* 0x000fe40004704000 */
[----:B------:R-:W-:Y:S01]  /*9b50*/  I2FP.F32.S32 R234, UR24 ;  /* 0x0000001800ea7c45 */ /* 0x000fe20008201400 */
[----:B------:R-:W0:Y:S01]  /*9b60*/  LDCU UR24, c[0x0][0x38c] ;  /* 0x00007180ff1877ac */ /* 0x000e220008000800 */
[----:B------:R-:W-:-:S02]  /*9b70*/  SEL R216, RZ, 0x1, !P0 ;  /* 0x00000001ffd87807 */ /* 0x000fc40004000000 */
[C---:B------:R-:W-:Y:S02]  /*9b80*/  FSETP.GT.AND P4, PT, R45.reuse, R236, !P4 ;  /* 0x000000ec2d00720b */ /* 0x040fe40006784000 */
[----:B------:R-:W-:Y:S01]  /*9b90*/  I2FP.F32.S32 R236, UR36 ;  /* 0x0000002400ec7c45 */ /* 0x000fe20008201400 */
[----:B------:R-:W-:Y:S01]  /*9ba0*/  @P6 IMAD.IADD R215, R216, 0x1, R221 ;  /* 0x00000001d8d76824 */ /* 0x000fe200078e02dd */
[C---:B------:R-:W-:Y:S01]  /*9bb0*/  FSETP.GT.AND P0, PT, R45.reuse, R234, PT ;  /* 0x000000ea2d00720b */ /* 0x040fe20003f04000 */
[----:B------:R-:W-:Y:S01]  /*9bc0*/  UIADD3 UR36, UPT, UPT, UR5, 0xf4, URZ ;  /* 0x000000f405247890 */ /* 0x000fe2000fffe0ff */
[----:B------:R-:W-:Y:S01]  /*9bd0*/  I2FP.F32.S32 R234, UR26 ;  /* 0x0000001a00ea7c45 */ /* 0x000fe20008201400 */
[----:B------:R-:W-:Y:S01]  /*9be0*/  UIADD3 UR26, UPT, UPT, UR74, 0x1bc, URZ ;  /* 0x000001bc4a1a7890 */ /* 0x000fe2000fffe0ff */
[----:B------:R-:W-:Y:S02]  /*9bf0*/  FSETP.GT.AND P6, PT, R45, R236, PT ;  /* 0x000000ec2d00720b */ /* 0x000fe40003fc4000 */
[----:B------:R-:W-:-:S02]  /*9c00*/  SEL R216, RZ, 0x1, !P4 ;  /* 0x00000001ffd87807 */ /* 0x000fc40006000000 */
[----:B------:R-:W-:Y:S01]  /*9c10*/  I2FP.F32.S32 R236, UR25 ;  /* 0x0000001900ec7c45 */ /* 0x000fe20008201400 */
[----:B------:R-:W-:Y:S01]  /*9c20*/  UIADD3 UR25, UPT, UPT, UR5, 0xfd, URZ ;  /* 0x000000fd05197890 */ /* 0x000fe2000fffe0ff */
[----:B------:R-:W-:Y:S02]  /*9c30*/  FSETP.GT.AND P4, PT, R45, R234, PT ;  /* 0x000000ea2d00720b */ /* 0x000fe40003f84000 */
[----:B------:R-:W-:Y:S02]  /*9c40*/  SEL R221, R47, 0x6, P6 ;  /* 0x000000062fdd7807 */ /* 0x000fe40003000000 */
[----:B------:R-:W-:Y:S01]  /*9c50*/  I2FP.F32.S32 R234, UR36 ;  /* 0x0000002400ea7c45 */ /* 0x000fe20008201400 */
[----:B------:R-:W-:Y:S01]  /*9c60*/  UIADD3 UR36, UPT, UPT, UR74, 0x1d5, URZ ;  /* 0x000001d54a247890 */ /* 0x000fe2000fffe0ff */
[----:B------:R-:W-:Y:S02]  /*9c70*/  FSETP.GT.AND P6, PT, R45, R236, PT ;  /* 0x000000ec2d00720b */ /* 0x000fe40003fc4000 */
[----:B------:R-:W-:-:S02]  /*9c80*/  SEL R221, R221, 0x4, P4 ;  /* 0x00000004dddd7807 */ /* 0x000fc40002000000 */
[----:B------:R-:W-:Y:S01]  /*9c90*/  I2FP.F32.S32 R236, UR26 ;  /* 0x0000001a00ec7c45 */ /* 0x000fe20008201400 */
[----:B------:R-:W-:Y:S01]  /*9ca0*/  UIADD3 UR26, UPT, UPT, UR5, 0xfe, URZ ;  /* 0x000000fe051a7890 */ /* 0x000fe2000fffe0ff */
[C---:B------:R-:W-:Y:S02]  /*9cb0*/  FSETP.GT.AND P4, PT, R45.reuse, R234, !P4 ;  /* 0x000000ea2d00720b */ /* 0x040fe40006784000 */
[----:B------:R-:W-:Y:S01]  /*9cc0*/  I2FP.F32.S32 R234, UR9 ;  /* 0x0000000900ea7c45 */ /* 0x000fe20008201400 */
[----:B------:R-:W2:Y:S01]  /*9cd0*/  LDCU UR9, c[0x0][0x38c] ;  /* 0x00007180ff0977ac */ /* 0x000ea20008000800 */
[----:B------:R-:W-:Y:S02]  /*9ce0*/  SEL R214, RZ, 0x1, !P4 ;  /* 0x00000001ffd67807 */ /* 0x000fe40006000000 */
[C---:B------:R-:W-:Y:S02]  /*9cf0*/  FSETP.GT.AND P2, PT, R45.reuse, R236, !P2 ;  /* 0x000000ec2d00720b */ /* 0x040fe40005744000 */
[----:B------:R-:W-:Y:S01]  /*9d00*/  I2FP.F32.S32 R236, UR26 ;  /* 0x0000001a00ec7c45 */ /* 0x000fe20008201400 */
[----:B------:R-:W-:Y:S01]  /*9d10*/  @P5 IMAD.IADD R213, R214, 0x1, R221 ;  /* 0x00000001d6d55824 */ /* 0x000fe200078e02dd */
[C---:B------:R-:W-:Y:S01]  /*9d20*/  FSETP.GT.AND P4, PT, R45.reuse, R234, PT ;  /* 0x000000ea2d00720b */ /* 0x040fe20003f84000 */
[----:B------:R-:W-:Y:S01]  /*9d30*/  UIADD3 UR26, UPT, UPT, UR5, 0xfc, URZ ;  /* 0x000000fc051a7890 */ /* 0x000fe2000fffe0ff */
[----:B------:R-:W-:Y:S01]  /*9d40*/  I2FP.F32.S32 R234, UR25 ;  /* 0x0000001900ea7c45 */ /* 0x000fe20008201400 */
[----:B------:R-:W-:Y:S01]  /*9d50*/  UIADD3 UR25, UPT, UPT, UR5, 0x105, URZ ;  /* 0x0000010505197890 */ /* 0x000fe2000fffe0ff */
[----:B------:R-:W-:-:S02]  /*9d60*/  FSETP.GT.AND P5, PT, R45, R236, PT ;  /* 0x000000ec2d00720b */ /* 0x000fc40003fa4000 */
[----:B------:R-:W-:Y:S02]  /*9d70*/  SEL R214, RZ, 0x1, !P2 ;  /* 0x00000001ffd67807 */ /* 0x000fe40005000000 */
[----:B------:R-:W-:Y:S02]  /*9d80*/  FSETP.GT.AND P2, PT, R45, R234, PT ;  /* 0x000000ea2d00720b */ /* 0x000fe40003f44000 */
[----:B------:R-:W-:Y:S01]  /*9d90*/  SEL R221, R47, 0x6, P5 ;  /* 0x000000062fdd7807 */ /* 0x000fe20002800000 */
[----:B--2---:R-:W-:Y:S01]  /*9da0*/  UIADD3 UR9, UPT, UPT, UR9, 0x266, URZ ;  /* 0x0000026609097890 */ /* 0x004fe2000fffe0ff */
[----:B------:R-:W-:Y:S01]  /*9db0*/  I2FP.F32.S32 R234, UR26 ;  /* 0x0000001a00ea7c45 */ /* 0x000fe20008201400 */
[----:B------:R-:W2:Y:S01]  /*9dc0*/  LDCU UR26, c[0x0][0x38c] ;  /* 0x00007180ff1a77ac */ /* 0x000ea20008000800 */
[----:B------:R-:W-:Y:S02]  /*9dd0*/  I2FP.F32.S32 R236, UR23 ;  /* 0x0000001700ec7c45 */ /* 0x000fe40008201400 */
[----:B------:R-:W-:Y:S01]  /*9de0*/  SEL R221, R221, 0x4, P2 ;  /* 0x00000004dddd7807 */ /* 0x000fe20001000000 */
[----:B------:R-:W-:Y:S01]  /*9df0*/  UIADD3 UR23, UPT, UPT, UR5, 0x106, URZ ;  /* 0x0000010605177890 */ /* 0x000fe2000fffe0ff */
[----:B------:R-:W-:-:S02]  /*9e00*/  FSETP.GT.AND P2, PT, R45, R234, !P2 ;  /* 0x000000ea2d00720b */ /* 0x000fc40005744000 */
[C---:B------:R-:W-:Y:S02]  /*9e10*/  FSETP.GT.AND P5, PT, R45.reuse, R236, PT ;  /* 0x000000ec2d00720b */ /* 0x040fe40003fa4000 */
[----:B------:R-:W-:Y:S02]  /*9e20*/  SEL R212, RZ, 0x1, !P2 ;  /* 0x00000001ffd47807 */ /* 0x000fe40005000000 */
[----:B------:R-:W-:Y:S01]  /*9e30*/  I2FP.F32.S32 R236, UR23 ;  /* 0x0000001700ec7c45 */ /* 0x000fe20008201400 */
[----:B------:R-:W-:Y:S01]  /*9e40*/  UIADD3 UR23, UPT, UPT, UR5, 0x104, URZ ;  /* 0x0000010405177890 */ /* 0x000fe2000fffe0ff */
[----:B------:R-:W-:Y:S01]  /*9e50*/  I2FP.F32.S32 R234, UR25 ;  /* 0x0000001900ea7c45 */ /* 0x000fe20008201400 */
[----:B------:R-:W-:Y:S01]  /*9e60*/  @P0 IMAD.IADD R211, R212, 0x1, R221 ;  /* 0x00000001d4d30824 */ /* 0x000fe200078e02dd */
[C---:B------:R-:W-:Y:S01]  /*9e70*/  FSETP.GT.AND P0, PT, R45.reuse, R236, PT ;  /* 0x000000ec2d00720b */ /* 0x040fe20003f04000 */
[----:B------:R-:W-:Y:S01]  /*9e80*/  UIADD3 UR25, UPT, UPT, UR5, 0x10e, URZ ;  /* 0x0000010e05197890 */ /* 0x000fe2000fffe0ff */
[----:B------:R-:W-:Y:S01]  /*9e90*/  FSETP.GT.AND P2, PT, R45, R234, PT ;  /* 0x000000ea2d00720b */ /* 0x000fe20003f44000 */
[----:B--2---:R-:W-:Y:S01]  /*9ea0*/  UIADD3 UR26, UPT, UPT, UR26, 0x27e, URZ ;  /* 0x0000027e1a1a7890 */ /* 0x004fe2000fffe0ff */
[----:B------:R-:W-:-:S02]  /*9eb0*/  SEL R221, R47, 0x6, P0 ;  /* 0x000000062fdd7807 */ /* 0x000fc40000000000 */
[----:B------:R-:W-:Y:S01]  /*9ec0*/  I2FP.F32.S32 R212, UR23 ;  /* 0x0000001700d47c45 */ /* 0x000fe20008201400 */
[----:B------:R-:W-:Y:S01]  /*9ed0*/  UIADD3 UR23, UPT, UPT, UR74, 0x1c4, URZ ;  /* 0x000001c44a177890 */ /* 0x000fe2000fffe0ff */
[----:B------:R-:W-:Y:S01]  /*9ee0*/  I2FP.F32.S32 R234, UR19 ;  /* 0x0000001300ea7c45 */ /* 0x000fe20008201400 */
[----:B------:R-:W-:Y:S01]  /*9ef0*/  UIADD3 UR19, UPT, UPT, UR5, 0x10d, URZ ;  /* 0x0000010d05137890 */ /* 0x000fe2000fffe0ff */
[----:B------:R-:W-:Y:S02]  /*9f00*/  SEL R221, R221, 0x4, P2 ;  /* 0x00000004dddd7807 */ /* 0x000fe40001000000 */
[C---:B------:R-:W-:Y:S02]  /*9f10*/  FSETP.GT.AND P2, PT, R45.reuse, R212, !P2 ;  /* 0x000000d42d00720b */ /* 0x040fe40005744000 */
[----:B------:R-:W-:Y:S02]  /*9f20*/  FSETP.GT.AND P0, PT, R45, R234, PT ;  /* 0x000000ea2d00720b */ /* 0x000fe40003f04000 */
[----:B------:R-:W-:Y:S01]  /*9f30*/  I2FP.F32.S32 R234, UR25 ;  /* 0x0000001900ea7c45 */ /* 0x000fe20008201400 */
[----:B------:R-:W-:Y:S01]  /*9f40*/  UIADD3 UR25, UPT, UPT, UR5, 0x21e, URZ ;  /* 0x0000021e05197890 */ /* 0x000fe2000fffe0ff */
[----:B------:R-:W-:-:S02]  /*9f50*/  SEL R210, RZ, 0x1, !P2 ;  /* 0x00000001ffd27807 */ /* 0x000fc40005000000 */
[----:B------:R-:W-:Y:S01]  /*9f60*/  I2FP.F32.S32 R212, UR19 ;  /* 0x0000001300d47c45 */ /* 0x000fe20008201400 */
[----:B------:R-:W-:Y:S01]  /*9f70*/  UIADD3 UR19, UPT, UPT, UR5, 0x10c, URZ ;  /* 0x0000010c05137890 */ /* 0x000fe2000fffe0ff */
[C---:B------:R-:W-:Y:S01]  /*9f80*/  FSETP.GT.AND P2, PT, R45.reuse, R234, PT ;  /* 0x000000ea2d00720b */ /* 0x040fe20003f44000 */
[----:B------:R-:W-:Y:S01]  /*9f90*/  @P6 IMAD.IADD R209, R210, 0x1, R221 ;  /* 0x00000001d2d16824 */ /* 0x000fe200078e02dd */
[----:B------:R-:W-:Y:S02]  /*9fa0*/  FSETP.GT.AND P6, PT, R45, R212, PT ;  /* 0x000000d42d00720b */ /* 0x000fe40003fc4000 */
[----:B------:R-:W-:Y:S02]  /*9fb0*/  SEL R212, R47, 0x6, P2 ;  /* 0x000000062fd47807 */ /* 0x000fe40001000000 */
[----:B------:R-:W-:Y:S01]  /*9fc0*/  I2FP.F32.S32 R210, UR19 ;  /* 0x0000001300d27c45 */ /* 0x000fe20008201400 */
[----:B------:R-:W-:Y:S01]  /*9fd0*/  UIADD3 UR19, UPT, UPT, UR5, 0x114, URZ ;  /* 0x0000011405137890 */ /* 0x000fe2000fffe0ff */
[----:B------:R-:W-:Y:S01]  /*9fe0*/  I2FP.F32.S32 R234, UR17 ;  /* 0x0000001100ea7c45 */ /* 0x000fe20008201400 */
[----:B------:R-:W-:Y:S01]  /*9ff0*/  UIADD3 UR17, UPT, UPT, UR5, 0x116, URZ ;  /* 0x0000011605117890 */ /* 0x000fe2000fffe0ff */
[----:B------:R-:W-:-:S02]  /*a000*/  SEL R221, R212, 0x4, P6 ;  /* 0x00000004d4dd7807 */ /* 0x000fc40003000000 */
[C---:B------:R-:W-:Y:S02]  /*a010*/  FSETP.GT.AND P6, PT, R45.reuse, R210, !P6 ;  /* 0x000000d22d00720b */ /* 0x040fe400077c4000 */
[----:B------:R-:W-:Y:S01]  /*a020*/  I2FP.F32.S32 R212, UR13 ;  /* 0x0000000d00d47c45 */ /* 0x000fe20008201400 */
[----:B------:R-:W-:Y:S01]  /*a030*/  UIADD3 UR13, UPT, UPT, UR5, 0x115, URZ ;  /* 0x00000115050d7890 */ /* 0x000fe2000fffe0ff */
[----:B------:R-:W-:Y:S02]  /*a040*/  SEL R208, RZ, 0x1, !P6 ;  /* 0x00000001ffd07807 */ /* 0x000fe40007000000 */
[----:B------:R-:W-:Y:S02]  /*a050*/  I2FP.F32.S32 R210, UR17 ;  /* 0x0000001100d27c45 */ /* 0x000fe40008201400 */
[C---:B------:R-:W-:Y:S01]  /*a060*/  FSETP.GT.AND P6, PT, R45.reuse, R212, PT ;  /* 0x000000d42d00720b */ /* 0x040fe20003fc4000 */
[----:B------:R-:W-:Y:S01]  /*a070*/  @P4 IMAD.IADD R205, R208, 0x1, R221 ;  /* 0x00000001d0cd4824 */ /* 0x000fe200078e02dd */
[----:B------:R-:W-:Y:S01]  /*a080*/  FSETP.GT.AND P4, PT, R45, R210, PT ;  /* 0x000000d22d00720b */ /* 0x000fe20003f84000 */
[----:B------:R-:W2:Y:S01]  /*a090*/  LDCU UR17, c[0x0][0x38c] ;  /* 0x00007180ff1177ac */ /* 0x000ea20008000800 */
[----:B------:R-:W-:-:S02]  /*a0a0*/  I2FP.F32.S32 R208, UR13 ;  /* 0x0000000d00d07c45 */ /* 0x000fc40008201400 */
[----:B------:R-:W-:Y:S01]  /*a0b0*/  SEL R210, R47, 0x6, P4 ;  /* 0x000000062fd27807 */ /* 0x000fe20002000000 */
[----:B------:R-:W-:Y:S01]  /*a0c0*/  UIADD3 UR13, UPT, UPT, UR5, 0x1a5, URZ ;  /* 0x000001a5050d7890 */ /* 0x000fe2000fffe0ff */
[C---:B------:R-:W-:Y:S02]  /*a0d0*/  FSETP.GT.AND P4, PT, R45.reuse, R208, PT ;  /* 0x000000d02d00720b */ /* 0x040fe40003f84000 */
[----:B------:R-:W-:Y:S01]  /*a0e0*/  I2FP.F32.S32 R208, UR19 ;  /* 0x0000001300d07c45 */ /* 0x000fe20008201400 */
[----:B------:R-:W-:Y:S01]  /*a0f0*/  UIADD3 UR19, UPT, UPT, UR5, 0x1a6, URZ ;  /* 0x000001a605137890 */ /* 0x000fe2000fffe0ff */
[----:B------:R-:W-:Y:S02]  /*a100*/  SEL R221, R210, 0x4, P4 ;  /* 0x00000004d2dd7807 */ /* 0x000fe40002000000 */
[----:B------:R-:W-:Y:S02]  /*a110*/  FSETP.GT.AND P4, PT, R45, R208, !P4 ;  /* 0x000000d02d00720b */ /* 0x000fe40006784000 */
[----:B------:R-:W-:Y:S01]  /*a120*/  I2FP.F32.S32 R212, UR23 ;  /* 0x0000001700d47c45 */ /* 0x000fe20008201400 */
[----:B------:R-:W-:Y:S01]  /*a130*/  UIADD3 UR23, UPT, UPT, UR5, 0x1be, URZ ;  /* 0x000001be05177890 */ /* 0x000fe2000fffe0ff */
[----:B------:R-:W-:-:S02]  /*a140*/  I2FP.F32.S32 R210, UR19 ;  /* 0x0000001300d27c45 */ /* 0x000fc40008201400 */
[----:B------:R-:W-:Y:S02]  /*a150*/  SEL R208, RZ, 0x1, !P4 ;  /* 0x00000001ffd07807 */ /* 0x000fe40006000000 */
[C---:B------:R-:W-:Y:S01]  /*a160*/  FSETP.GT.AND P4, PT, R45.reuse, R210, PT ;  /* 0x000000d22d00720b */ /* 0x040fe20003f84000 */
[----:B------:R-:W2:Y:S01]  /*a170*/  LDCU UR19, c[0x0][0x38c] ;  /* 0x00007180ff1377ac */ /* 0x000ea20008000800 */
[----:B------:R-:W-:Y:S01]  /*a180*/  I2FP.F32.S32 R210, UR10 ;  /* 0x0000000a00d27c45 */ /* 0x000fe20008201400 */
[----:B------:R-:W-:Y:S01]  /*a190*/  @P5 IMAD.IADD R206, R208, 0x1, R221 ;  /* 0x00000001d0ce5824 */ /* 0x000fe200078e02dd */
[----:B------:R-:W-:Y:S01]  /*a1a0*/  I2FP.F32.S32 R208, UR13 ;  /* 0x0000000d00d07c45 */ /* 0x000fe20008201400 */
[----:B------:R-:W-:Y:S01]  /*a1b0*/  UIADD3 UR10, UPT, UPT, UR5, 0x1ae, URZ ;  /* 0x000001ae050a7890 */ /* 0x000fe2000fffe0ff */
[C---:B------:R-:W-:Y:S01]  /*a1c0*/  FSETP.GT.AND P3, PT, R45.reuse, R212, !P3 ;  /* 0x000000d42d00720b */ /* 0x040fe20005f64000 */
[----:B------:R-:W-:Y:S01]  /*a1d0*/  UIADD3 UR13, UPT, UPT, UR5, 0x1b5, URZ ;  /* 0x000001b5050d7890 */ /* 0x000fe2000fffe0ff */
[----:B------:R-:W-:-:S02]  /*a1e0*/  FSETP.GT.AND P5, PT, R45, R210, PT ;  /* 0x000000d22d00720b */ /* 0x000fc40003fa4000 */
[----:B------:R-:W-:Y:S01]  /*a1f0*/  I2FP.F32.S32 R212, UR6 ;  /* 0x0000000600d47c45 */ /* 0x000fe20008201400 */
[----:B------:R-:W-:Y:S01]  /*a200*/  UIADD3 UR6, UPT, UPT, UR5, 0x1ad, URZ ;  /* 0x000001ad05067890 */ /* 0x000fe2000fffe0ff */
[----:B------:R-:W-:Y:S02]  /*a210*/  SEL R210, R47, 0x6, P4 ;  /* 0x000000062fd27807 */ /* 0x000fe40002000000 */
[C---:B------:R-:W-:Y:S02]  /*a220*/  FSETP.GT.AND P4, PT, R45.reuse, R208, PT ;  /* 0x000000d02d00720b */ /* 0x040fe40003f84000 */
[----:B------:R-:W-:Y:S01]  /*a230*/  I2FP.F32.S32 R208, UR10 ;  /* 0x0000000a00d07c45 */ /* 0x000fe20008201400 */
[----:B------:R-:W2:Y:S01]  /*a240*/  LDCU UR10, c[0x0][0x38c] ;  /* 0x00007180ff0a77ac */ /* 0x000ea20008000800 */
[----:B------:R-:W-:Y:S02]  /*a250*/  SEL R221, R210, 0x4, P4 ;  /* 0x00000004d2dd7807 */ /* 0x000fe40002000000 */
[----:B------:R-:W-:Y:S01]  /*a260*/  I2FP.F32.S32 R204, UR6 ;  /* 0x0000000600cc7c45 */ /* 0x000fe20008201400 */
[----:B------:R-:W-:Y:S01]  /*a270*/  UIADD3 UR6, UPT, UPT, UR5, 0x1b6, URZ ;  /* 0x000001b605067890 */ /* 0x000fe2000fffe0ff */
[C---:B------:R-:W-:Y:S01]  /*a280*/  FSETP.GT.AND P2, PT, R45.reuse, R234, PT ;  /* 0x000000ea2d00720b */ /* 0x040fe20003f44000 */
[----:B------:R-:W-:Y:S01]  /*a290*/  @P0 IMAD.IADD R203, R220, 0x1, R221 ;  /* 0x00000001dccb0824 */ /* 0x000fe200078e02dd */
[----:B------:R-:W-:-:S02]  /*a2a0*/  FSETP.GT.AND P4, PT, R45, R204, PT ;  /* 0x000000cc2d00720b */ /* 0x000fc40003f84000 */
[----:B------:R-:W-:Y:S02]  /*a2b0*/  FSETP.GT.AND P0, PT, R45, R208, PT ;  /* 0x000000d02d00720b */ /* 0x000fe40003f04000 */
[----:B------:R-:W-:Y:S01]  /*a2c0*/  I2FP.F32.S32 R204, UR13 ;  /* 0x0000000d00cc7c45 */ /* 0x000fe20008201400 */
[----:B------:R-:W-:Y:S01]  /*a2d0*/  UIADD3 UR13, UPT, UPT, UR5, 0x1bd, URZ ;  /* 0x000001bd050d7890 */ /* 0x000fe2000fffe0ff */
[----:B------:R-:W-:Y:S02]  /*a2e0*/  SEL R210, R47, 0x6, P0 ;  /* 0x000000062fd27807 */ /* 0x000fe40000000000 */
        /* <DEDUP_REMOVED lines=8> */
[----:B------:R-:W-:Y:S01]  /*a370*/  I2FP.F32.S32 R204, UR23 ;  /* 0x0000001700cc7c45 */ /* 0x000fe20008201400 */
[----:B------:R-:W-:Y:S01]  /*a380*/  UIADD3 UR23, UPT, UPT, UR5, 0x1c6, URZ ;  /* 0x000001c605177890 */ /* 0x000fe2000fffe0ff */
[----:B------:R-:W-:Y:S02]  /*a390*/  FSETP.GT.AND P2, PT, R45, R184, PT ;  /* 0x000000b82d00720b */ /* 0x000fe40003f44000 */
[----:B------:R-:W-:Y:S02]  /*a3a0*/  SEL R208, R47, 0x6, P4 ;  /* 0x000000062fd07807 */ /* 0x000fe40002000000 */
[----:B------:R-:W-:Y:S01]  /*a3b0*/  I2FP.F32.S32 R184, UR13 ;  /* 0x0000000d00b87c45 */ /* 0x000fe20008201400 */
[----:B------:R-:W-:Y:S01]  /*a3c0*/  UIADD3 UR13, UPT, UPT, UR5, 0x1cd, URZ ;  /* 0x000001cd050d7890 */ /* 0x000fe2000fffe0ff */
[----:B------:R-:W-:Y:S02]  /*a3d0*/  SEL R221, R208, 0x4, P0 ;  /* 0x00000004d0dd7807 */ /* 0x000fe40000000000 */
[----:B------:R-:W-:-:S02]  /*a3e0*/  SEL R207, RZ, 0x1, !P3 ;  /* 0x00000001ffcf7807 */ /* 0x000fc40005800000 */
[C---:B------:R-:W-:Y:S01]  /*a3f0*/  FSETP.GT.AND P0, PT, R45.reuse, R184, PT ;  /* 0x000000b82d00720b */ /* 0x040fe20003f04000 */
[----:B------:R-:W-:Y:S01]  /*a400*/  @P6 IMAD.IADD R185, R216, 0x1, R221 ;  /* 0x00000001d8b96824 */ /* 0x000fe200078e02dd */
[C---:B------:R-:W-:Y:S02]  /*a410*/  FSETP.GT.AND P3, PT, R45.reuse, R212, PT ;  /* 0x000000d42d00720b */ /* 0x040fe40003f64000 */
[----:B------:R-:W-:Y:S02]  /*a420*/  FSETP.GT.AND P4, PT, R45, R204, PT ;  /* 0x000000cc2d00720b */ /* 0x000fe40003f84000 */
[----:B------:R-:W-:Y:S01]  /*a430*/  I2FP.F32.S32 R184, UR23 ;  /* 0x0000001700b87c45 */ /* 0x000fe20008201400 */
[----:B------:R-:W-:Y:S01]  /*a440*/  UIADD3 UR23, UPT, UPT, UR5, 0x1ce, URZ ;  /* 0x000001ce05177890 */ /* 0x000fe2000fffe0ff */
[----:B------:R-:W-:Y:S02]  /*a450*/  SEL R204, R47, 0x6, P4 ;  /* 0x000000062fcc7807 */ /* 0x000fe40002000000 */
[----:B------:R-:W-:-:S02]  /*a460*/  FSETP.GT.AND P6, PT, R45, R184, PT ;  /* 0x000000b82d00720b */ /* 0x000fc40003fc4000 */
[----:B------:R-:W-:Y:S01]  /*a470*/  I2FP.F32.S32 R184, UR13 ;  /* 0x0000000d00b87c45 */ /* 0x000fe20008201400 */
[----:B------:R-:W-:Y:S01]  /*a480*/  UIADD3 UR13, UPT, UPT, UR5, 0x1d5, URZ ;  /* 0x000001d5050d7890 */ /* 0x000fe2000fffe0ff */
[----:B------:R-:W-:Y:S01]  /*a490*/  I2FP.F32.S32 R186, UR25 ;  /* 0x0000001900ba7c45 */ /* 0x000fe20008201400 */
[----:B------:R-:W-:Y:S01]  /*a4a0*/  UIADD3 UR25, UPT, UPT, UR74, 0x1cd, URZ ;  /* 0x000001cd4a197890 */ /* 0x000fe2000fffe0ff */
[----:B------:R-:W-:Y:S02]  /*a4b0*/  SEL R221, R204, 0x4, P2 ;  /* 0x00000004ccdd7807 */ /* 0x000fe40001000000 */
[C---:B------:R-:W-:Y:S02]  /*a4c0*/  FSETP.GT.AND P2, PT, R45.reuse, R184, PT ;  /* 0x000000b82d00720b */ /* 0x040fe40003f44000 */
[----:B------:R-:W-:Y:S01]  /*a4d0*/  I2FP.F32.S32 R184, UR23 ;  /* 0x0000001700b87c45 */ /* 0x000fe20008201400 */
[----:B------:R-:W-:Y:S01]  /*a4e0*/  @P3 IMAD.IADD R187, R214, 0x1, R221 ;  /* 0x00000001d6bb3824 */ /* 0x000fe200078e02dd */
[----:B------:R-:W-:Y:S01]  /*a4f0*/  FSETP.GT.AND P4, PT, R45, R186, PT ;  /* 0x000000ba2d00720b */ /* 0x000fe20003f84000 */
[----:B------:R-:W2:Y:S01]  /*a500*/  LDCU UR23, c[0x0][0x38c] ;  /* 0x00007180ff1777ac */ /* 0x000ea20008000800 */
[----:B------:R-:W-:-:S02]  /*a510*/  I2FP.F32.S32 R186, UR25 ;  /* 0x0000001900ba7c45 */ /* 0x000fc40008201400 */
[----:B------:R-:W-:Y:S01]  /*a520*/  FSETP.GT.AND P3, PT, R45, R184, PT ;  /* 0x000000b82d00720b */ /* 0x000fe20003f64000 */
[----:B------:R-:W-:Y:S01]  /*a530*/  UIADD3 UR25, UPT, UPT, UR5, 0x1d6, URZ ;  /* 0x000001d605197890 */ /* 0x000fe2000fffe0ff */
[----:B------:R-:W-:Y:S02]  /*a540*/  SEL R184, R47, 0x6, P6 ;  /* 0x000000062fb87807 */ /* 0x000fe40003000000 */
[----:B------:R-:W-:Y:S02]  /*a550*/  FSETP.GT.AND P6, PT, R45, R186, PT ;  /* 0x000000ba2d00720b */ /* 0x000fe40003fc4000 */
[----:B------:R-:W-:Y:S02]  /*a560*/  SEL R186, R184, 0x4, P0 ;  /* 0x00000004b8ba7807 */ /* 0x000fe40000000000 */
[----:B------:R-:W-:Y:S01]  /*a570*/  I2FP.F32.S32 R188, UR12 ;  /* 0x0000000c00bc7c45 */ /* 0x000fe20008201400 */
[----:B------:R-:W-:Y:S01]  /*a580*/  UIADD3 UR12, UPT, UPT, UR5, 0x218, URZ ;  /* 0x00000218050c7890 */ /* 0x000fe2000fffe0ff */
[----:B------:R-:W-:Y:S01]  /*a590*/  I2FP.F32.S32 R184, UR13 ;  /* 0x0000000d00b87c45 */ /* 0x000fe20008201400 */
[----:B------:R-:W-:Y:S01]  /*a5a0*/  @P5 IMAD.IADD R189, R207, 0x1, R186 ;  /* 0x00000001cfbd5824 */ /* 0x000fe200078e02ba */
[----:B------:R-:W-:Y:S01]  /*a5b0*/  SEL R186, R47, 0x6, P3 ;  /* 0x000000062fba7807 */ /* 0x000fe20001800000 */
[----:B------:R-:W-:Y:S01]  /*a5c0*/  UIADD3 UR13, UPT, UPT, UR74, 0x1cc, URZ ;  /* 0x000001cc4a0d7890 */ /* 0x000fe2000fffe0ff */
[----:B------:R-:W-:-:S02]  /*a5d0*/  FSETP.GT.AND P0, PT, R45, R188, PT ;  /* 0x000000bc2d00720b */ /* 0x000fc40003f04000 */
[C---:B------:R-:W-:Y:S02]  /*a5e0*/  FSETP.GT.AND P5, PT, R45.reuse, R184, PT ;  /* 0x000000b82d00720b */ /* 0x040fe40003fa4000 */
[----:B------:R-:W-:Y:S01]  /*a5f0*/  I2FP.F32.S32 R190, UR36 ;  /* 0x0000002400be7c45 */ /* 0x000fe20008201400 */
[----:B------:R-:W-:Y:S01]  /*a600*/  UIADD3 UR36, UPT, UPT, UR74, 0x20d, URZ ;  /* 0x0000020d4a247890 */ /* 0x000fe2000fffe0ff */
[----:B------:R-:W-:Y:S02]  /*a610*/  SEL R188, R186, 0x4, P2 ;  /* 0x00000004babc7807 */ /* 0x000fe40001000000 */
[----:B------:R-:W-:Y:S01]  /*a620*/  I2FP.F32.S32 R184, UR25 ;  /* 0x0000001900b87c45 */ /* 0x000fe20008201400 */
[----:B------:R-:W-:Y:S01]  /*a630*/  UIADD3 UR25, UPT, UPT, UR74, 0x1e5, URZ ;  /* 0x000001e54a197890 */ /* 0x000fe2000fffe0ff */
[----:B------:R-:W-:Y:S01]  /*a640*/  I2FP.F32.S32 R186, UR12 ;  /* 0x0000000c00ba7c45 */ /* 0x000fe20008201400 */
[----:B------:R-:W-:Y:S01]  /*a650*/  UIADD3 UR12, UPT, UPT, UR5, 0x1dd, URZ ;  /* 0x000001dd050c7890 */ /* 0x000fe2000fffe0ff */
[----:B------:R-:W-:-:S02]  /*a660*/  FSETP.GT.AND P2, PT, R45, R190, PT ;  /* 0x000000be2d00720b */ /* 0x000fc40003f44000 */
[C---:B------:R-:W-:Y:S02]  /*a670*/  FSETP.GT.AND P3, PT, R45.reuse, R184, PT ;  /* 0x000000b82d00720b */ /* 0x040fe40003f64000 */
[----:B------:R-:W-:Y:S01]  /*a680*/  I2FP.F32.S32 R190, UR13 ;  /* 0x0000000d00be7c45 */ /* 0x000fe20008201400 */
[----:B------:R-:W-:Y:S01]  /*a690*/  UIADD3 UR13, UPT, UPT, UR5, 0x1de, URZ ;  /* 0x000001de050d7890 */ /* 0x000fe2000fffe0ff */
[----:B------:R-:W-:Y:S02]  /*a6a0*/  SEL R184, R114, RZ, P1 ;  /* 0x000000ff72b87207 */ /* 0x000fe40000800000 */
[C---:B------:R-:W-:Y:S02]  /*a6b0*/  FSETP.GT.AND P1, PT, R45.reuse, R186, !P1 ;  /* 0x000000ba2d00720b */ /* 0x040fe40004f24000 */
[----:B------:R-:W-:Y:S01]  /*a6c0*/  I2FP.F32.S32 R114, UR12 ;  /* 0x0000000c00727c45 */ /* 0x000fe20008201400 */
[----:B------:R-:W2:Y:S01]  /*a6d0*/  LDCU UR12, c[0x0][0x38c] ;  /* 0x00007180ff0c77ac */ /* 0x000ea20008000800 */
[----:B------:R-:W-:-:S02]  /*a6e0*/  FSETP.GT.AND P6, PT, R45, R190, !P6 ;  /* 0x000000be2d00720b */ /* 0x000fc400077c4000 */
[----:B------:R-:W-:Y:S02]  /*a6f0*/  SEL R207, RZ, 0x1, !P1 ;  /* 0x00000001ffcf7807 */ /* 0x000fe40004800000 */
[----:B------:R-:W-:Y:S01]  /*a700*/  I2FP.F32.S32 R186, UR11 ;  /* 0x0000000b00ba7c45 */ /* 0x000fe20008201400 */
[----:B------:R-:W-:Y:S01]  /*a710*/  UIADD3 UR11, UPT, UPT, UR74, 0x1d4, URZ ;  /* 0x000001d44a0b7890 */ /* 0x000fe2000fffe0ff */
[C---:B------:R-:W-:Y:S01]  /*a720*/  FSETP.GT.AND P1, PT, R45.reuse, R114, PT ;  /* 0x000000722d00720b */ /* 0x040fe20003f24000 */
[----:B------:R-:W-:Y:S01]  /*a730*/  IMAD.IADD R184, R184, 0x1, R207 ;  /* 0x00000001b8b87824 */ /* 0x000fe200078e02cf */
[----:B------:R-:W-:Y:S02]  /*a740*/  SEL R221, RZ, 0x1, !P6 ;  /* 0x00000001ffdd7807 */ /* 0x000fe40007000000 */
[----:B------:R-:W-:Y:S01]  /*a750*/  I2FP.F32.S32 R114, UR13 ;  /* 0x0000000d00727c45 */ /* 0x000fe20008201400 */
[----:B------:R-:W-:Y:S01]  /*a760*/  UIADD3 UR13, UPT, UPT, UR74, 0x1ed, URZ ;  /* 0x000001ed4a0d7890 */ /* 0x000fe2000fffe0ff */
[----:B------:R-:W-:Y:S01]  /*a770*/  FSETP.GT.AND P6, PT, R45, R186, PT ;  /* 0x000000ba2d00720b */ /* 0x000fe20003fc4000 */
[----:B------:R-:W-:Y:S01]  /*a780*/  @P0 IMAD.IADD R191, R221, 0x1, R188 ;  /* 0x00000001ddbf0824 */ /* 0x000fe200078e02bc */
[----:B------:R-:W-:Y:S01]  /*a790*/  I2FP.F32.S32 R186, UR25 ;  /* 0x0000001900ba7c45 */ /* 0x000fe20008201400 */
[----:B------:R-:W2:Y:S01]  /*a7a0*/  LDCU UR25, c[0x0][0x38c] ;  /* 0x00007180ff1977ac */ /* 0x000ea20008000800 */
[----:B------:R-:W-:-:S02]  /*a7b0*/  FSETP.GT.AND P0, PT, R45, R114, PT ;  /* 0x000000722d00720b */ /* 0x000fc40003f04000 */
[----:B------:R-:W-:Y:S02]  /*a7c0*/  SEL R114, R47, 0x6, P3 ;  /* 0x000000062f727807 */ /* 0x000fe40001800000 */
[----:B------:R-:W-:Y:S01]  /*a7d0*/  I2FP.F32.S32 R188, UR13 ;  /* 0x0000000d00bc7c45 */ /* 0x000fe20008201400 */
[----:B------:R-:W-:Y:S01]  /*a7e0*/  UIADD3 UR13, UPT, UPT, UR74, 0x1f5, URZ ;  /* 0x000001f54a0d7890 */ /* 0x000fe2000fffe0ff */
[C---:B------:R-:W-:Y:S02]  /*a7f0*/  FSETP.GT.AND P3, PT, R45.reuse, R186, PT ;  /* 0x000000ba2d00720b */ /* 0x040fe40003f64000 */
[----:B------:R-:W-:Y:S01]  /*a800*/  I2FP.F32.S32 R186, UR11 ;  /* 0x0000000b00ba7c45 */ /* 0x000fe20008201400 */
[----:B------:R-:W-:Y:S01]  /*a810*/  UIADD3 UR11, UPT, UPT, UR74, 0x1fd, URZ ;  /* 0x000001fd4a0b7890 */ /* 0x000fe2000fffe0ff */
[----:B------:R-:W-:Y:S02]  /*a820*/  SEL R114, R114, 0x4, P5 ;  /* 0x0000000472727807 */ /* 0x000fe40002800000 */
[----:B------:R-:W-:-:S02]  /*a830*/  FSETP.GT.AND P2, PT, R45, R186, !P2 ;  /* 0x000000ba2d00720b */ /* 0x000fc40005744000 */
[----:B------:R-:W-:Y:S01]  /*a840*/  I2FP.F32.S32 R186, UR13 ;  /* 0x0000000d00ba7c45 */ /* 0x000fe20008201400 */
[----:B------:R-:W-:Y:S01]  /*a850*/  UIADD3 UR13, UPT, UPT, UR74, 0x205, URZ ;  /* 0x000002054a0d7890 */ /* 0x000fe2000fffe0ff */
[----:B------:R-:W-:Y:S02]  /*a860*/  SEL R221, RZ, 0x1, !P2 ;  /* 0x00000001ffdd7807 */ /* 0x000fe40005000000 */
[C---:B------:R-:W-:Y:S02]  /*a870*/  FSETP.GT.AND P5, PT, R45.reuse, R188, PT ;  /* 0x000000bc2d00720b */ /* 0x040fe40003fa4000 */
[----:B------:R-:W-:Y:S01]  /*a880*/  FSETP.GT.AND P2, PT, R45, R186, PT ;  /* 0x000000ba2d00720b */ /* 0x000fe20003f44000 */
[----:B------:R-:W-:Y:S01]  /*a890*/  @P6 IMAD.IADD R193, R221, 0x1, R114 ;  /* 0x00000001ddc16824 */ /* 0x000fe200078e0272 */
[----:B------:R-:W-:Y:S01]  /*a8a0*/  I2FP.F32.S32 R186, UR11 ;  /* 0x0000000b00ba7c45 */ /* 0x000fe20008201400 */
[----:B------:R-:W-:Y:S01]  /*a8b0*/  UIADD3 UR11, UPT, UPT, UR74, 0x1e4, URZ ;  /* 0x000001e44a0b7890 */ /* 0x000fe2000fffe0ff */
[----:B------:R-:W-:Y:S01]  /*a8c0*/  I2FP.F32.S32 R188, UR13 ;  /* 0x0000000d00bc7c45 */ /* 0x000fe20008201400 */
[----:B------:R-:W-:Y:S01]  /*a8d0*/  UIADD3 UR13, UPT, UPT, UR74, 0x1ec, URZ ;  /* 0x000001ec4a0d7890 */ /* 0x000fe2000fffe0ff */
[----:B------:R-:W-:-:S02]  /*a8e0*/  SEL R114, R47, 0x6, P0 ;  /* 0x000000062f727807 */ /* 0x000fc40000000000 */
[C---:B------:R-:W-:Y:S02]  /*a8f0*/  FSETP.GT.AND P0, PT, R45.reuse, R188, PT ;  /* 0x000000bc2d00720b */ /* 0x040fe40003f04000 */
[----:B------:R-:W-:Y:S01]  /*a900*/  I2FP.F32.S32 R188, UR36 ;  /* 0x0000002400bc7c45 */ /* 0x000fe20008201400 */
[----:B------:R-:W-:Y:S01]  /*a910*/  UIADD3 UR36, UPT, UPT, UR74, 0x215, URZ ;  /* 0x000002154a247890 */ /* 0x000fe2000fffe0ff */
[C---:B------:R-:W-:Y:S02]  /*a920*/  FSETP.GT.AND P6, PT, R45.reuse, R186, PT ;  /* 0x000000ba2d00720b */ /* 0x040fe40003fc4000 */
[----:B------:R-:W-:Y:S01]  /*a930*/  I2FP.F32.S32 R186, UR11 ;  /* 0x0000000b00ba7c45 */ /* 0x000fe20008201400 */
[----:B------:R-:W2:Y:S01]  /*a940*/  LDCU UR11, c[0x0][0x38c] ;  /* 0x00007180ff0b77ac */ /* 0x000ea20008000800 */
[----:B------:R-:W-:Y:S02]  /*a950*/  SEL R194, R114, 0x4, P1 ;  /* 0x0000000472c27807 */ /* 0x000fe40000800000 */
[----:B------:R-:W-:-:S02]  /*a960*/  FSETP.GT.AND P3, PT, R45, R186, !P3 ;  /* 0x000000ba2d00720b */ /* 0x000fc40005f64000 */
[----:B------:R-:W-:Y:S01]  /*a970*/  I2FP.F32.S32 R186, UR36 ;  /* 0x0000002400ba7c45 */ /* 0x000fe20008201400 */
[----:B------:R-:W-:Y:S01]  /*a980*/  UIADD3 UR36, UPT, UPT, UR74, 0x204, URZ ;  /* 0x000002044a247890 */ /* 0x000fe2000fffe0ff */
[----:B------:R-:W-:Y:S01]  /*a990*/  I2FP.F32.S32 R114, UR13 ;  /* 0x0000000d00727c45 */ /* 0x000fe20008201400 */
[----:B------:R-:W-:Y:S01]  /*a9a0*/  UIADD3 UR13, UPT, UPT, UR74, 0x1fc, URZ ;  /* 0x000001fc4a0d7890 */ /* 0x000fe2000fffe0ff */
[----:B------:R-:W-:Y:S02]  /*a9b0*/  SEL R221, RZ, 0x1, !P3 ;  /* 0x00000001ffdd7807 */ /* 0x000fe40005800000 */
[C---:B------:R-:W-:Y:S02]  /*a9c0*/  FSETP.GT.AND P3, PT, R45.reuse, R186, PT ;  /* 0x000000ba2d00720b */ /* 0x040fe40003f64000 */
[----:B------:R-:W-:Y:S02]  /*a9d0*/  FSETP.GT.AND P5, PT, R45, R114, !P5 ;  /* 0x000000722d00720b */ /* 0x000fe40006fa4000 */
[----:B------:R-:W-:Y:S01]  /*a9e0*/  I2FP.F32.S32 R186, UR38 ;  /* 0x0000002600ba7c45 */ /* 0x000fe20008201400 */
[----:B------:R-:W-:Y:S01]  /*a9f0*/  UIADD3 UR38, UPT, UPT, UR74, 0x1dd, URZ ;  /* 0x000001dd4a267890 */ /* 0x000fe2000fffe0ff */
[----:B------:R-:W-:Y:S01]  /*aa00*/  I2FP.F32.S32 R114, UR75 ;  /* 0x0000004b00727c45 */ /* 0x000fe20008201400 */
[----:B------:R-:W-:Y:S01]  /*aa10*/  UIADD3 UR75, UPT, UPT, UR5, 0x1e5, URZ ;  /* 0x000001e5054b7890 */ /* 0x000fe2000fffe0ff */
[----:B------:R-:W-:-:S02]  /*aa20*/  SEL R223, RZ, 0x1, !P5 ;  /* 0x00000001ffdf7807 */ /* 0x000fc40006800000 */
[C---:B------:R-:W-:Y:S02]  /*aa30*/  FSETP.GT.AND P5, PT, R45.reuse, R186, PT ;  /* 0x000000ba2d00720b */ /* 0x040fe40003fa4000 */
[C---:B------:R-:W-:Y:S02]  /*aa40*/  FSETP.GT.AND P2, PT, R45.reuse, R114, !P2 ;  /* 0x000000722d00720b */ /* 0x040fe40005744000 */
[----:B------:R-:W-:Y:S01]  /*aa50*/  I2FP.F32.S32 R114, UR13 ;  /* 0x0000000d00727c45 */ /* 0x000fe20008201400 */
[----:B------:R-:W2:Y:S01]  /*aa60*/  LDCU UR13, c[0x0][0x38c] ;  /* 0x00007180ff0d77ac */ /* 0x000ea20008000800 */
[----:B------:R-:W-:Y:S02]  /*aa70*/  I2FP.F32.S32 R186, UR36 ;  /* 0x0000002400ba7c45 */ /* 0x000fe40008201400 */
[C---:B------:R-:W-:Y:S01]  /*aa80*/  FSETP.GT.AND P1, PT, R45.reuse, R188, PT ;  /* 0x000000bc2d00720b */ /* 0x040fe20003f24000 */
[----:B------:R-:W-:Y:S01]  /*aa90*/  UIADD3 UR36, UPT, UPT, UR74, 0x20c, URZ ;  /* 0x0000020c4a247890 */ /* 0x000fe2000fffe0ff */
[----:B------:R-:W-:Y:S01]  /*aaa0*/  I2FP.F32.S32 R188, UR38 ;  /* 0x0000002600bc7c45 */ /* 0x000fe20008201400 */
[----:B------:R-:W-:Y:S01]  /*aab0*/  UIADD3 UR38, UPT, UPT, UR74, 0x1dc, URZ ;  /* 0x000001dc4a267890 */ /* 0x000fe2000fffe0ff */
[----:B------:R-:W-:-:S02]  /*aac0*/  FSETP.GT.AND P6, PT, R45, R114, !P6 ;  /* 0x000000722d00720b */ /* 0x000fc400077c4000 */
[C---:B------:R-:W-:Y:S02]  /*aad0*/  FSETP.GT.AND P0, PT, R45.reuse, R186, !P0 ;  /* 0x000000ba2d00720b */ /* 0x040fe40004704000 */
[----:B------:R-:W-:Y:S02]  /*aae0*/  SEL R192, RZ, 0x1, !P2 ;  /* 0x00000001ffc07807 */ /* 0x000fe40005000000 */
[----:B------:R-:W-:Y:S01]  /*aaf0*/  I2FP.F32.S32 R186, UR7 ;  /* 0x0000000700ba7c45 */ /* 0x000fe20008201400 */
[----:B------:R-:W3:Y:S01]  /*ab00*/  LDCU UR7, c[0x0][0x38c] ;  /* 0x00007180ff0777ac */ /* 0x000ee20008000800 */
[----:B------:R-:W-:Y:S02]  /*ab10*/  FSETP.GT.AND P2, PT, R45, R188, PT ;  /* 0x000000bc2d00720b */ /* 0x000fe40003f44000 */
[----:B------:R-:W-:Y:S01]  /*ab20*/  I2FP.F32.S32 R188, UR75 ;  /* 0x0000004b00bc7c45 */ /* 0x000fe20008201400 */
[----:B------:R-:W-:Y:S01]  /*ab30*/  UIADD3 UR75, UPT, UPT, UR5, 0x1e6, URZ ;  /* 0x000001e6054b7890 */ /* 0x000fe2000fffe0ff */
[----:B------:R-:W-:-:S02]  /*ab40*/  SEL R114, RZ, 0x1, !P6 ;  /* 0x00000001ff727807 */ /* 0x000fc40007000000 */
[C---:B------:R-:W-:Y:S02]  /*ab50*/  FSETP.GT.AND P6, PT, R45.reuse, R186, PT ;  /* 0x000000ba2d00720b */ /* 0x040fe40003fc4000 */
[----:B------:R-:W-:Y:S02]  /*ab60*/  SEL R186, RZ, 0x1, !P0 ;  /* 0x00000001ffba7807 */ /* 0x000fe40004000000 */
[----:B------:R-:W-:Y:S01]  /*ab70*/  I2FP.F32.S32 R190, UR38 ;  /* 0x0000002600be7c45 */ /* 0x000fe20008201400 */
[----:B------:R-:W-:Y:S01]  /*ab80*/  UIADD3 UR38, UPT, UPT, UR5, 0x1ee, URZ ;  /* 0x000001ee05267890 */ /* 0x000fe2000fffe0ff */
[C---:B------:R-:W-:Y:S02]  /*ab90*/  FSETP.GT.AND P0, PT, R45.reuse, R188, PT ;  /* 0x000000bc2d00720b */ /* 0x040fe40003f04000 */
[----:B------:R-:W-:Y:S01]  /*aba0*/  I2FP.F32.S32 R188, UR36 ;  /* 0x0000002400bc7c45 */ /* 0x000fe20008201400 */
[----:B------:R-:W2:Y:S01]  /*abb0*/  LDCU UR36, c[0x0][0x38c] ;  /* 0x00007180ff2477ac */ /* 0x000ea20008000800 */
[----:B------:R-:W-:-:S02]  /*abc0*/  FSETP.GT.AND P2, PT, R45, R190, !P2 ;  /* 0x000000be2d00720b */ /* 0x000fc40005744000 */
[----:B------:R-:W-:Y:S01]  /*abd0*/  I2FP.F32.S32 R190, UR75 ;  /* 0x0000004b00be7c45 */ /* 0x000fe20008201400 */
[----:B------:R-:W-:Y:S01]  /*abe0*/  UIADD3 UR75, UPT, UPT, UR5, 0x1f5, URZ ;  /* 0x000001f5054b7890 */ /* 0x000fe2000fffe0ff */
[C---:B------:R-:W-:Y:S01]  /*abf0*/  FSETP.GT.AND P1, PT, R45.reuse, R188, !P1 ;  /* 0x000000bc2d00720b */ /* 0x040fe20004f24000 */
[----:B---3--:R-:W-:Y:S01]  /*ac00*/  UIADD3 UR7, UPT, UPT, UR7, 0x296, URZ ;  /* 0x0000029607077890 */ /* 0x008fe2000fffe0ff */
[----:B------:R-:W-:Y:S01]  /*ac10*/  I2FP.F32.S32 R196, UR14 ;  /* 0x0000000e00c47c45 */ /* 0x000fe20008201400 */
[----:B------:R-:W3:Y:S01]  /*ac20*/  LDCU UR14, c[0x0][0x38c] ;  /* 0x00007180ff0e77ac */ /* 0x000ee20008000800 */
[----:B------:R-:W-:Y:S02]  /*ac30*/  SEL R233, RZ, 0x1, !P2 ;  /* 0x00000001ffe97807 */ /* 0x000fe40005000000 */
[----:B------:R-:W-:Y:S02]  /*ac40*/  FSETP.GT.AND P2, PT, R45, R190, PT ;  /* 0x000000be2d00720b */ /* 0x000fe40003f44000 */
[----:B------:R-:W-:Y:S01]  /*ac50*/  SEL R188, RZ, 0x1, !P1 ;  /* 0x00000001ffbc7807 */ /* 0x000fe20004800000 */
[----:B------:R-:W-:Y:S01]  /*ac60*/  @P6 IMAD.IADD R195, R233, 0x1, R194 ;  /* 0x00000001e9c36824 */ /* 0x000fe200078e02c2 */
[----:B------:R-:W-:Y:S01]  /*ac70*/  I2FP.F32.S32 R190, UR76 ;  /* 0x0000004c00be7c45 */ /* 0x000fe20008201400 */
[----:B------:R-:W-:Y:S01]  /*ac80*/  UIADD3 UR76, UPT, UPT, UR5, 0x1f6, URZ ;  /* 0x000001f6054c7890 */ /* 0x000fe2000fffe0ff */
[----:B------:R-:W-:-:S02]  /*ac90*/  FSETP.GT.AND P1, PT, R45, R196, PT ;  /* 0x000000c42d00720b */ /* 0x000fc40003f24000 */
[----:B------:R-:W-:Y:S01]  /*aca0*/  I2FP.F32.S32 R194, UR38 ;  /* 0x0000002600c27c45 */ /* 0x000fe20008201400 */
[----:B------:R-:W4:Y:S01]  /*acb0*/  LDCU UR38, c[0x0][0x38c] ;  /* 0x00007180ff2677ac */ /* 0x000f220008000800 */
[----:B------:R-:W-:Y:S02]  /*acc0*/  FSETP.GT.AND P6, PT, R45, R190, PT ;  /* 0x000000be2d00720b */ /* 0x000fe40003fc4000 */
[----:B------:R-:W-:Y:S02]  /*acd0*/  SEL R190, R47, 0x6, P2 ;  /* 0x000000062fbe7807 */ /* 0x000fe40001000000 */
[----:B------:R-:W-:Y:S02]  /*ace0*/  FSETP.GT.AND P2, PT, R45, R194, PT ;  /* 0x000000c22d00720b */ /* 0x000fe40003f44000 */
[----:B------:R-:W-:Y:S02]  /*acf0*/  SEL R194, R190, 0x4, P0 ;  /* 0x00000004bec27807 */ /* 0x000fe40000000000 */
[----:B------:R-:W-:Y:S01]  /*ad00*/  I2FP.F32.S32 R196, UR35 ;  /* 0x0000002300c47c45 */ /* 0x000fe20008201400 */
[----:B------:R-:W5:Y:S01]  /*ad10*/  LDCU UR35, c[0x0][0x38c] ;  /* 0x00007180ff2377ac */ /* 0x000f620008000800 */
[----:B------:R-:W-:Y:S01]  /*ad20*/  I2FP.F32.S32 R190, UR75 ;  /* 0x0000004b00be7c45 */ /* 0x000fe20008201400 */
[----:B------:R-:W-:Y:S01]  /*ad30*/  @P1 IMAD.IADD R197, R221, 0x1, R194 ;  /* 0x00000001ddc51824 */ /* 0x000fe200078e02c2 */
[C---:B------:R-:W-:Y:S01]  /*ad40*/  FSETP.GT.AND P0, PT, R45.reuse, R196, PT ;  /* 0x000000c42d00720b */ /* 0x040fe20003f04000 */
[----:B------:R-:W-:Y:S01]  /*ad50*/  UIADD3 UR75, UPT, UPT, UR74, 0x214, URZ ;  /* 0x000002144a4b7890 */ /* 0x000fe2000fffe0ff */
[----:B------:R-:W-:-:S02]  /*ad60*/  FSETP.GT.AND P1, PT, R45, R190, PT ;  /* 0x000000be2d00720b */ /* 0x000fc40003f24000 */
[----:B------:R-:W-:Y:S01]  /*ad70*/  I2FP.F32.S32 R190, UR76 ;  /* 0x0000004c00be7c45 */ /* 0x000fe20008201400 */
[----:B------:R-:W-:Y:S01]  /*ad80*/  UIADD3 UR76, UPT, UPT, UR5, 0x1fd, URZ ;  /* 0x000001fd054c7890 */ /* 0x000fe2000fffe0ff */
[----:B------:R-:W-:Y:S01]  /*ad90*/  SEL R196, R47, 0x6, P2 ;  /* 0x000000062fc47807 */ /* 0x000fe20001000000 */
[----:B----4-:R-:W-:Y:S01]  /*ada0*/  UIADD3 UR38, UPT, UPT, UR38, 0x29e, URZ ;  /* 0x0000029e26267890 */ /* 0x010fe2000fffe0ff */
[----:B------:R-:W-:Y:S01]  /*adb0*/  I2FP.F32.S32 R194, UR75 ;  /* 0x0000004b00c27c45 */ /* 0x000fe20008201400 */
[----:B------:R-:W-:Y:S01]  /*adc0*/  UIADD3 UR75, UPT, UPT, UR5, 0x1fe, URZ ;  /* 0x000001fe054b7890 */ /* 0x000fe2000fffe0ff */
[----:B------:R-:W-:Y:S01]  /*add0*/  I2FP.F32.S32 R198, UR37 ;  /* 0x0000002500c67c45 */ /* 0x000fe20008201400 */
[----:B------:R-:W4:Y:S01]  /*ade0*/  LDCU UR37, c[0x0][0x38c] ;  /* 0x00007180ff2577ac */ /* 0x000f220008000800 */
[C---:B------:R-:W-:Y:S02]  /*adf0*/  FSETP.GT.AND P3, PT, R45.reuse, R194, !P3 ;  /* 0x000000c22d00720b */ /* 0x040fe40005f64000 */
[----:B------:R-:W-:Y:S01]  /*ae00*/  SEL R196, R196, 0x4, P6 ;  /* 0x00000004c4c47807 */ /* 0x000fe20003000000 */
[----:B-----5:R-:W-:Y:S01]  /*ae10*/  UIADD3 UR35, UPT, UPT, UR35, 0x29c, URZ ;  /* 0x0000029c23237890 */ /* 0x020fe2000fffe0ff */
[----:B------:R-:W-:Y:S01]  /*ae20*/  I2FP.F32.S32 R194, UR76 ;  /* 0x0000004c00c27c45 */ /* 0x000fe20008201400 */
[----:B------:R-:W-:Y:S01]  /*ae30*/  UIADD3 UR76, UPT, UPT, UR5, 0x206, URZ ;  /* 0x00000206054c7890 */ /* 0x000fe2000fffe0ff */
[----:B------:R-:W-:Y:S01]  /*ae40*/  FSETP.GT.AND P2, PT, R45, R190, PT ;  /* 0x000000be2d00720b */ /* 0x000fe20003f44000 */
[----:B------:R-:W-:Y:S01]  /*ae50*/  @P0 IMAD.IADD R199, R223, 0x1, R196 ;  /* 0x00000001dfc70824 */ /* 0x000fe200078e02c4 */
[----:B------:R-:W-:-:S02]  /*ae60*/  SEL R190, RZ, 0x1, !P3 ;  /* 0x00000001ffbe7807 */ /* 0x000fc40005800000 */
[C---:B------:R-:W-:Y:S02]  /*ae70*/  FSETP.GT.AND P3, PT, R45.reuse, R198, PT ;  /* 0x000000c62d00720b */ /* 0x040fe40003f64000 */
[----:B------:R-:W-:Y:S02]  /*ae80*/  FSETP.GT.AND P6, PT, R45, R194, PT ;  /* 0x000000c22d00720b */ /* 0x000fe40003fc4000 */
[----:B------:R-:W-:Y:S01]  /*ae90*/  I2FP.F32.S32 R194, UR75 ;  /* 0x0000004b00c27c45 */ /* 0x000fe20008201400 */
[----:B------:R-:W-:Y:S01]  /*aea0*/  UIADD3 UR75, UPT, UPT, UR5, 0x205, URZ ;  /* 0x00000205054b7890 */ /* 0x000fe2000fffe0ff */
[----:B------:R-:W-:Y:S01]  /*aeb0*/  SEL R196, R47, 0x6, P2 ;  /* 0x000000062fc47807 */ /* 0x000fe20001000000 */
[----:B----4-:R-:W-:Y:S01]  /*aec0*/  UIADD3 UR37, UPT, UPT, UR37, 0x2a5, URZ ;  /* 0x000002a525257890 */ /* 0x010fe2000fffe0ff */
[----:B------:R-:W-:Y:S02]  /*aed0*/  FSETP.GT.AND P0, PT, R45, R194, PT ;  /* 0x000000c22d00720b */ /* 0x000fe40003f04000 */
[----:B------:R-:W-:-:S02]  /*aee0*/  SEL R221, R196, 0x4, P1 ;  /* 0x00000004c4dd7807 */ /* 0x000fc40000800000 */
[----:B------:R-:W-:Y:S01]  /*aef0*/  I2FP.F32.S32 R196, UR76 ;  /* 0x0000004c00c47c45 */ /* 0x000fe20008201400 */
[----:B------:R-:W-:Y:S01]  /*af00*/  UIADD3 UR76, UPT, UPT, UR74, 0x21c, URZ ;  /* 0x0000021c4a4c7890 */ /* 0x000fe2000fffe0ff */
[----:B------:R-:W-:Y:S01]  /*af10*/  I2FP.F32.S32 R194, UR75 ;  /* 0x0000004b00c27c45 */ /* 0x000fe20008201400 */
[----:B------:R-:W-:Y:S01]  /*af20*/  @P3 IMAD.IADD R229, R192, 0x1, R221 ;  /* 0x00000001c0e53824 */ /* 0x000fe200078e02dd */
[----:B------:R-:W-:Y:S01]  /*af30*/  I2FP.F32.S32 R198, UR71 ;  /* 0x0000004700c67c45 */ /* 0x000fe20008201400 */
[----:B------:R-:W-:Y:S01]  /*af40*/  UIADD3 UR75, UPT, UPT, UR5, 0x20d, URZ ;  /* 0x0000020d054b7890 */ /* 0x000fe2000fffe0ff */
[C---:B------:R-:W-:Y:S01]  /*af50*/  FSETP.GT.AND P1, PT, R45.reuse, R194, PT ;  /* 0x000000c22d00720b */ /* 0x040fe20003f24000 */
[----:B------:R-:W4:Y:S01]  /*af60*/  LDCU UR71, c[0x0][0x38c] ;  /* 0x00007180ff4777ac */ /* 0x000f220008000800 */
[----:B------:R-:W-:Y:S02]  /*af70*/  I2FP.F32.S32 R192, UR73 ;  /* 0x0000004900c07c45 */ /* 0x000fe40008201400 */
[----:B------:R-:W-:Y:S01]  /*af80*/  I2FP.F32.S32 R194, UR76 ;  /* 0x0000004c00c27c45 */ /* 0x000fe20008201400 */
[----:B------:R-:W-:Y:S01]  /*af90*/  UIADD3 UR73, UPT, UPT, UR5, 0x20e, URZ ;  /* 0x0000020e05497890 */ /* 0x000fe2000fffe0ff */
[C---:B------:R-:W-:Y:S01]  /*afa0*/  FSETP.GT.AND P2, PT, R45.reuse, R198, PT ;  /* 0x000000c62d00720b */ /* 0x040fe20003f44000 */
[----:B------:R-:W-:Y:S01]  /*afb0*/  UIADD3 UR76, UPT, UPT, UR5, 0x215, URZ ;  /* 0x00000215054c7890 */ /* 0x000fe2000fffe0ff */
[----:B------:R-:W-:Y:S01]  /*afc0*/  FSETP.GT.AND P3, PT, R45, R196, PT ;  /* 0x000000c42d00720b */ /* 0x000fe20003f64000 */
[----:B------:R-:W5:Y:S01]  /*afd0*/  LDCU UR74, c[0x0][0x38c] ;  /* 0x00007180ff4a77ac */ /* 0x000f620008000800 */
[----:B------:R-:W-:-:S02]  /*afe0*/  SEL R196, R47, 0x6, P0 ;  /* 0x000000062fc47807 */ /* 0x000fc40000000000 */
[C---:B------:R-:W-:Y:S02]  /*aff0*/  FSETP.GT.AND P0, PT, R45.reuse, R192, PT ;  /* 0x000000c02d00720b */ /* 0x040fe40003f04000 */
[C---:B------:R-:W-:Y:S02]  /*b000*/  FSETP.GT.AND P5, PT, R45.reuse, R194, !P5 ;  /* 0x000000c22d00720b */ /* 0x040fe40006fa4000 */
[----:B------:R-:W-:Y:S01]  /*b010*/  I2FP.F32.S32 R192, UR75 ;  /* 0x0000004b00c07c45 */ /* 0x000fe20008201400 */
[----:B------:R-:W-:Y:S01]  /*b020*/  UIADD3 UR75, UPT, UPT, UR5, 0x21d, URZ ;  /* 0x0000021d054b7890 */ /* 0x000fe2000fffe0ff */
[----:B------:R-:W-:Y:S01]  /*b030*/  I2FP.F32.S32 R194, UR73 ;  /* 0x0000004900c27c45 */ /* 0x000fe20008201400 */
[----:B------:R-:W1:Y:S01]  /*b040*/  LDCU UR73, c[0x0][0x38c] ;  /* 0x00007180ff4977ac */ /* 0x000e620008000800 */
[----:B------:R-:W-:Y:S02]  /*b050*/  SEL R223, RZ, 0x1, !P5 ;  /* 0x00000001ffdf7807 */ /* 0x000fe40006800000 */
[----:B------:R-:W-:Y:S01]  /*b060*/  FSETP.GT.AND P5, PT, R45, R192, PT ;  /* 0x000000c02d00720b */ /* 0x000fe20003fa4000 */
[----:B----4-:R-:W-:Y:S01]  /*b070*/  UIADD3 UR71, UPT, UPT, UR71, 0x2a6, URZ ;  /* 0x000002a647477890 */ /* 0x010fe2000fffe0ff */
[----:B------:R-:W-:-:S02]  /*b080*/  SEL R221, R196, 0x4, P6 ;  /* 0x00000004c4dd7807 */ /* 0x000fc40003000000 */
[----:B------:R-:W-:Y:S01]  /*b090*/  I2FP.F32.S32 R192, UR72 ;  /* 0x0000004800c07c45 */ /* 0x000fe20008201400 */
[----:B------:R-:W-:Y:S01]  /*b0a0*/  UIADD3 UR72, UPT, UPT, UR5, 0x216, URZ ;  /* 0x0000021605487890 */ /* 0x000fe2000fffe0ff */
[----:B------:R-:W-:Y:S01]  /*b0b0*/  FSETP.GT.AND P6, PT, R45, R194, PT ;  /* 0x000000c22d00720b */ /* 0x000fe20003fc4000 */
[----:B------:R-:W-:Y:S01]  /*b0c0*/  @P2 IMAD.IADD R228, R114, 0x1, R221 ;  /* 0x0000000172e42824 */ /* 0x000fe200078e02dd */
[----:B------:R-:W-:Y:S01]  /*b0d0*/  SEL R194, R47, 0x6, P3 ;  /* 0x000000062fc27807 */ /* 0x000fe20001800000 */
[----:B-----5:R-:W-:Y:S01]  /*b0e0*/  UIADD3 UR74, UPT, UPT, UR74, 0x2a4, URZ ;  /* 0x000002a44a4a7890 */ /* 0x020fe2000fffe0ff */
[----:B------:R-:W-:Y:S01]  /*b0f0*/  I2FP.F32.S32 R114, UR76 ;  /* 0x0000004c00727c45 */ /* 0x000fe20008201400 */
[----:B------:R-:W-:Y:S01]  /*b100*/  UIADD3 UR76, UPT, UPT, UR32, 0x213, URZ ;  /* 0x00000213204c7890 */ /* 0x000fe2000fffe0ff */
[----:B------:R-:W-:Y:S01]  /*b110*/  FSETP.GT.AND P2, PT, R45, R192, PT ;  /* 0x000000c02d00720b */ /* 0x000fe20003f44000 */
[----:B------:R-:W4:Y:S01]  /*b120*/  LDCU UR32, c[0x0][0x38c] ;  /* 0x00007180ff2077ac */ /* 0x000f220008000800 */
[----:B------:R-:W-:-:S02]  /*b130*/  I2FP.F32.S32 R192, UR72 ;  /* 0x0000004800c07c45 */ /* 0x000fc40008201400 */
[----:B------:R-:W-:Y:S01]  /*b140*/  SEL R221, R194, 0x4, P1 ;  /* 0x00000004c2dd7807 */ /* 0x000fe20000800000 */
[----:B------:R-:W-:Y:S01]  /*b150*/  UIADD3 UR72, UPT, UPT, UR22, 0x225, URZ ;  /* 0x0000022516487890 */ /* 0x000fe2000fffe0ff */
[C---:B------:R-:W-:Y:S01]  /*b160*/  FSETP.GT.AND P3, PT, R45.reuse, R114, PT ;  /* 0x000000722d00720b */ /* 0x040fe20003f64000 */
[----:B------:R-:W-:Y:S01]  /*b170*/  IMAD.IADD R114, R226, 0x1, R227 ;  /* 0x00000001e2727824 */ /* 0x000fe200078e02e3 */
[----:B------:R-:W-:Y:S01]  /*b180*/  FSETP.GT.AND P1, PT, R45, R192, PT ;  /* 0x000000c02d00720b */ /* 0x000fe20003f24000 */
[----:B------:R-:W-:Y:S01]  /*b190*/  @P0 IMAD.IADD R114, R186, 0x1, R221 ;  /* 0x00000001ba720824 */ /* 0x000fe200078e02dd */
[----:B------:R-:W-:Y:S01]  /*b1a0*/  SEL R192, R47, 0x6, P6 ;  /* 0x000000062fc07807 */ /* 0x000fe20003000000 */
[----:B------:R-:W5:Y:S01]  /*b1b0*/  LDCU UR22, c[0x0][0x38c] ;  /* 0x00007180ff1677ac */ /* 0x000f620008000800 */
[----:B------:R-:W-:Y:S02]  /*b1c0*/  I2FP.F32.S32 R186, UR75 ;  /* 0x0000004b00ba7c45 */ /* 0x000fe40008201400 */
[----:B------:R-:W-:Y:S01]  /*b1d0*/  I2FP.F32.S32 R194, UR76 ;  /* 0x0000004c00c27c45 */ /* 0x000fe20008201400 */
[----:B------:R-:W-:Y:S01]  /*b1e0*/  UIADD3 UR76, UPT, UPT, UR21, 0x21b, URZ ;  /* 0x0000021b154c7890 */ /* 0x000fe2000fffe0ff */
[----:B------:R-:W-:Y:S01]  /*b1f0*/  SEL R221, R192, 0x4, P5 ;  /* 0x00000004c0dd7807 */ /* 0x000fe20002800000 */
[----:B------:R-:W0:Y:S01]  /*b200*/  LDCU UR21, c[0x0][0x38c] ;  /* 0x00007180ff1577ac */ /* 0x000e220008000800 */
[----:B------:R-:W-:-:S02]  /*b210*/  FSETP.GT.AND P6, PT, R45, R186, PT ;  /* 0x000000ba2d00720b */ /* 0x000fc40003fc4000 */
[----:B------:R-:W-:Y:S01]  /*b220*/  I2FP.F32.S32 R186, UR72 ;  /* 0x0000004800ba7c45 */ /* 0x000fe20008201400 */
[----:B------:R-:W-:Y:S01]  /*b230*/  @P2 IMAD.IADD R224, R188, 0x1, R221 ;  /* 0x00000001bce02824 */ /* 0x000fe200078e02dd */
[C---:B------:R-:W-:Y:S01]  /*b240*/  FSETP.GT.AND P0, PT, R45.reuse, R194, PT ;  /* 0x000000c22d00720b */ /* 0x040fe20003f04000 */
[----:B------:R-:W-:Y:S01]  /*b250*/  UIADD3 UR72, UPT, UPT, UR31, 0x223, URZ ;  /* 0x000002231f487890 */ /* 0x000fe2000fffe0ff */
[----:B------:R-:W-:Y:S01]  /*b260*/  I2FP.F32.S32 R188, UR70 ;  /* 0x0000004600bc7c45 */ /* 0x000fe20008201400 */
[----:B------:R-:W-:Y:S01]  /*b270*/  UIADD3 UR70, UPT, UPT, UR34, 0x22d, URZ ;  /* 0x0000022d22467890 */ /* 0x000fe2000fffe0ff */
[----:B------:R-:W-:Y:S01]  /*b280*/  FSETP.GT.AND P2, PT, R45, R186, PT ;  /* 0x000000ba2d00720b */ /* 0x000fe20003f44000 */
[----:B-1----:R-:W-:Y:S01]  /*b290*/  UIADD3 UR73, UPT, UPT, UR73, 0x2ad, URZ ;  /* 0x000002ad49497890 */ /* 0x002fe2000fffe0ff */
[----:B------:R-:W-:Y:S01]  /*b2a0*/  SEL R186, R47, 0x6, P1 ;  /* 0x000000062fba7807 */ /* 0x000fe20000800000 */
[----:B------:R-:W1:Y:S01]  /*b2b0*/  LDCU UR31, c[0x0][0x38c] ;  /* 0x00007180ff1f77ac */ /* 0x000e620008000800 */
[----:B------:R-:W-:-:S02]  /*b2c0*/  I2FP.F32.S32 R194, UR76 ;  /* 0x0000004c00c27c45 */ /* 0x000fc40008201400 */
[C---:B------:R-:W-:Y:S01]  /*b2d0*/  FSETP.GT.AND P1, PT, R45.reuse, R188, PT ;  /* 0x000000bc2d00720b */ /* 0x040fe20003f24000 */
[----:B----4-:R-:W-:Y:S01]  /*b2e0*/  UIADD3 UR32, UPT, UPT, UR32, 0x2ae, URZ ;  /* 0x000002ae20207890 */ /* 0x010fe2000fffe0ff */
[----:B------:R-:W-:Y:S01]  /*b2f0*/  SEL R221, R186, 0x4, P3 ;  /* 0x00000004badd7807 */ /* 0x000fe20001800000 */
[----:B------:R-:W4:Y:S01]  /*b300*/  LDCU UR34, c[0x0][0x38c] ;  /* 0x00007180ff2277ac */ /* 0x000f220008000800 */
[----:B------:R-:W-:Y:S02]  /*b310*/  I2FP.F32.S32 R188, UR72 ;  /* 0x0000004800bc7c45 */ /* 0x000fe40008201400 */
[----:B------:R-:W-:Y:S01]  /*b320*/  I2FP.F32.S32 R186, UR70 ;  /* 0x0000004600ba7c45 */ /* 0x000fe20008201400 */
[----:B------:R-:W-:Y:S01]  /*b330*/  @P0 IMAD.IADD R219, R190, 0x1, R221 ;  /* 0x00000001bedb0824 */ /* 0x000fe200078e02dd */
[C---:B------:R-:W-:Y:S01]  /*b340*/  FSETP.GT.AND P5, PT, R45.reuse, R194, PT ;  /* 0x000000c22d00720b */ /* 0x040fe20003fa4000 */
[----:B------:R-:W-:Y:S01]  /*b350*/  UIADD3 UR70, UPT, UPT, UR33, 0x22b, URZ ;  /* 0x0000022b21467890 */ /* 0x000fe2000fffe0ff */
[----:B------:R-:W-:Y:S01]  /*b360*/  FSETP.GT.AND P3, PT, R45, R188, PT ;  /* 0x000000bc2d00720b */ /* 0x000fe20003f64000 */
[----:B------:R-:W2:Y:S01]  /*b370*/  LDCU UR33, c[0x0][0x38c] ;  /* 0x00007180ff2177ac */ /* 0x000ea20008000800 */
[----:B------:R-:W-:-:S02]  /*b380*/  I2FP.F32.S32 R188, UR69 ;  /* 0x0000004500bc7c45 */ /* 0x000fc40008201400 */
[----:B------:R-:W-:Y:S01]  /*b390*/  FSETP.GT.AND P0, PT, R45, R186, PT ;  /* 0x000000ba2d00720b */ /* 0x000fe20003f04000 */
[----:B0-----:R-:W-:Y:S01]  /*b3a0*/  UIADD3 UR21, UPT, UPT, UR21, 0x2ac, URZ ;  /* 0x000002ac15157890 */ /* 0x001fe2000fffe0ff */
[----:B------:R-:W-:Y:S01]  /*b3b0*/  SEL R186, R47, 0x6, P4 ;  /* 0x000000062fba7807 */ /* 0x000fe20002000000 */
[----:B-----5:R-:W-:Y:S01]  /*b3c0*/  UIADD3 UR22, UPT, UPT, UR22, 0x2b5, URZ ;  /* 0x000002b516167890 */ /* 0x020fe2000fffe0ff */
[----:B------:R-:W-:Y:S01]  /*b3d0*/  FSETP.GT.AND P4, PT, R45, R188, PT ;  /* 0x000000bc2d00720b */ /* 0x000fe20003f84000 */
[----:B-1----:R-:W-:Y:S01]  /*b3e0*/  UIADD3 UR31, UPT, UPT, UR31, 0x2b6, URZ ;  /* 0x000002b61f1f7890 */ /* 0x002fe2000fffe0ff */
[----:B------:R-:W-:Y:S01]  /*b3f0*/  SEL R188, R186, 0x4, P6 ;  /* 0x00000004babc7807 */ /* 0x000fe20003000000 */
[----:B----4-:R-:W-:Y:S01]  /*b400*/  UIADD3 UR34, UPT, UPT, UR34, 0x2b4, URZ ;  /* 0x000002b422227890 */ /* 0x010fe2000fffe0ff */
[----:B------:R-:W-:Y:S02]  /*b410*/  I2FP.F32.S32 R190, UR70 ;  /* 0x0000004600be7c45 */ /* 0x000fe40008201400 */
[----:B------:R-:W-:Y:S01]  /*b420*/  I2FP.F32.S32 R186, UR68 ;  /* 0x0000004400ba7c45 */ /* 0x000fe20008201400 */
[----:B------:R-:W-:Y:S01]  /*b430*/  @P5 IMAD.IADD R184, R223, 0x1, R188 ;  /* 0x00000001dfb85824 */ /* 0x000fe200078e02bc */
[----:B------:R-:W-:-:S02]  /*b440*/  FSETP.GT.AND P6, PT, R45, R190, PT ;  /* 0x000000be2d00720b */ /* 0x000fc40003fc4000 */
[----:B------:R-:W-:Y:S01]  /*b450*/  FSETP.GT.AND P5, PT, R45, R186, PT ;  /* 0x000000ba2d00720b */ /* 0x000fe20003fa4000 */
[----:B--2---:R-:W-:Y:S01]  /*b460*/  UIADD3 UR33, UPT, UPT, UR33, 0x2bd, URZ ;  /* 0x000002bd21217890 */ /* 0x004fe2000fffe0ff */
[----:B------:R-:W-:Y:S02]  /*b470*/  SEL R190, R47, 0x6, P1 ;  /* 0x000000062fbe7807 */ /* 0x000fe40000800000 */
[----:B------:R-:W-:Y:S01]  /*b480*/  I2FP.F32.S32 R186, UR67 ;  /* 0x0000004300ba7c45 */ /* 0x000fe20008201400 */
[----:B------:R-:W-:Y:S01]  /*b490*/  UIADD3 UR67, UPT, UPT, UR66, 0x233, URZ ;  /* 0x0000023342437890 */ /* 0x000fe2000fffe0ff */
[----:B------:R-:W-:Y:S01]  /*b4a0*/  I2FP.F32.S32 R188, UR16 ;  /* 0x0000001000bc7c45 */ /* 0x000fe20008201400 */
[----:B------:R-:W-:Y:S01]  /*b4b0*/  UIADD3 UR66, UPT, UPT, UR64, 0x23d, URZ ;  /* 0x0000023d40427890 */ /* 0x000fe2000fffe0ff */
[----:B------:R-:W-:Y:S01]  /*b4c0*/  SEL R207, R190, 0x4, P2 ;  /* 0x00000004becf7807 */ /* 0x000fe20001000000 */
[----:B------:R-:W-:Y:S01]  /*b4d0*/  UIADD3 UR64, UPT, UPT, UR8, 0x22c, URZ ;  /* 0x0000022c08407890 */ /* 0x000fe2000fffe0ff */
[C---:B------:R-:W-:Y:S01]  /*b4e0*/  FSETP.GT.AND P2, PT, R45.reuse, R186, !P2 ;  /* 0x000000ba2d00720b */ /* 0x040fe20005744000 */
[----:B------:R-:W0:Y:S01]  /*b4f0*/  LDCU UR16, c[0x0][0x38c] ;  /* 0x00007180ff1077ac */ /* 0x000e220008000800 */
[----:B------:R-:W-:-:S02]  /*b500*/  FSETP.GT.AND P1, PT, R45, R188, PT ;  /* 0x000000bc2d00720b */ /* 0x000fc40003f24000 */
[----:B------:R-:W-:Y:S01]  /*b510*/  I2FP.F32.S32 R188, UR67 ;  /* 0x0000004300bc7c45 */ /* 0x000fe20008201400 */
[----:B------:R-:W1:Y:S01]  /*b520*/  LDCU UR8, c[0x0][0x38c] ;  /* 0x00007180ff0877ac */ /* 0x000e620008000800 */
[----:B------:R-:W-:Y:S02]  /*b530*/  SEL R86, RZ, 0x1, !P2 ;  /* 0x00000001ff567807 */ /* 0x000fe40005000000 */
[----:B------:R-:W-:Y:S02]  /*b540*/  FSETP.GT.AND P2, PT, R45, R188, PT ;  /* 0x000000bc2d00720b */ /* 0x000fe40003f44000 */
[----:B------:R-:W-:Y:S01]  /*b550*/  SEL R188, R47, 0x6, P4 ;  /* 0x000000062fbc7807 */ /* 0x000fe20002000000 */
[----:B------:R-:W-:Y:S01]  /*b560*/  @P3 IMAD.IADD R125, R86, 0x1, R207 ;  /* 0x00000001567d3824 */ /* 0x000fe200078e02cf */
[----:B------:R-:W-:Y:S01]  /*b570*/  I2FP.F32.S32 R86, UR64 ;  /* 0x0000004000567c45 */ /* 0x000fe20008201400 */
[----:B------:R-:W-:Y:S01]  /*b580*/  UIADD3 UR64, UPT, UPT, UR15, 0x246, URZ ;  /* 0x000002460f407890 */ /* 0x000fe2000fffe0ff */
[----:B------:R-:W-:Y:S01]  /*b590*/  SEL R207, R188, 0x4, P0 ;  /* 0x00000004bccf7807 */ /* 0x000fe20000000000 */
[----:B------:R-:W2:Y:S01]  /*b5a0*/  LDCU UR15, c[0x0][0x38c] ;  /* 0x00007180ff0f77ac */ /* 0x000ea20008000800 */
[----:B------:R-:W-:-:S02]  /*b5b0*/  FSETP.GT.AND P0, PT, R45, R86, !P0 ;  /* 0x000000562d00720b */ /* 0x000fc40004704000 */
[----:B------:R-:W-:Y:S02]  /*b5c0*/  SEL R127, R47, 0x6, P1 ;  /* 0x000000062f7f7807 */ /* 0x000fe40000800000 */
[----:B------:R-:W-:Y:S02]  /*b5d0*/  SEL R86, RZ, 0x1, !P0 ;  /* 0x00000001ff567807 */ /* 0x000fe40004000000 */
[----:B------:R-:W-:Y:S01]  /*b5e0*/  I2FP.F32.S32 R186, UR66 ;  /* 0x0000004200ba7c45 */ /* 0x000fe20008201400 */
[----:B------:R-:W-:Y:S01]  /*b5f0*/  UIADD3 UR66, UPT, UPT, UR20, 0x23b, URZ ;  /* 0x0000023b14427890 */ /* 0x000fe2000fffe0ff */
[----:B------:R-:W-:Y:S01]  /*b600*/  SEL R127, R127, 0x4, P5 ;  /* 0x000000047f7f7807 */ /* 0x000fe20002800000 */
[----:B------:R-:W-:Y:S01]  /*b610*/  @P6 IMAD.IADD R124, R86, 0x1, R207 ;  /* 0x00000001567c6824 */ /* 0x000fe200078e02cf */
[----:B------:R-:W-:Y:S01]  /*b620*/  I2FP.F32.S32 R86, UR62 ;  /* 0x0000003e00567c45 */ /* 0x000fe20008201400 */
[----:B------:R-:W4:Y:S01]  /*b630*/  LDCU UR20, c[0x0][0x38c] ;  /* 0x00007180ff1477ac */ /* 0x000f220008000800 */
[----:B------:R-:W-:-:S02]  /*b640*/  FSETP.GT.AND P3, PT, R45, R186, PT ;  /* 0x000000ba2d00720b */ /* 0x000fc40003f64000 */
[C---:B------:R-:W-:Y:S02]  /*b650*/  FSETP.GT.AND P5, PT, R45.reuse, R86, !P5 ;  /* 0x000000562d00720b */ /* 0x040fe40006fa4000 */
[----:B------:R-:W-:Y:S01]  /*b660*/  I2FP.F32.S32 R186, UR65 ;  /* 0x0000004100ba7c45 */ /* 0x000fe20008201400 */
[----:B--2---:R-:W-:Y:S01]  /*b670*/  UIADD3 UR15, UPT, UPT, UR15, 0x2c6, URZ ;  /* 0x000002c60f0f7890 */ /* 0x004fe2000fffe0ff */
[----:B------:R-:W-:Y:S02]  /*b680*/  SEL R86, RZ, 0x1, !P5 ;  /* 0x00000001ff567807 */ /* 0x000fe40006800000 */
[----:B------:R-:W-:Y:S02]  /*b690*/  FSETP.GT.AND P4, PT, R45, R186, PT ;  /* 0x000000ba2d00720b */ /* 0x000fe40003f84000 */
[----:B------:R-:W-:Y:S01]  /*b6a0*/  I2FP.F32.S32 R188, UR66 ;  /* 0x0000004200bc7c45 */ /* 0x000fe20008201400 */
[----:B------:R-:W-:Y:S01]  /*b6b0*/  @P2 IMAD.IADD R126, R86, 0x1, R127 ;  /* 0x00000001567e2824 */ /* 0x000fe200078e027f */
[----:B------:R-:W-:-:S02]  /*b6c0*/  SEL R127, R47, 0x6, P4 ;  /* 0x000000062f7f7807 */ /* 0x000fc40002000000 */
[----:B------:R-:W-:Y:S02]  /*b6d0*/  FSETP.GT.AND P0, PT, R45, R188, PT ;  /* 0x000000bc2d00720b */ /* 0x000fe40003f04000 */
[----:B------:R-:W-:Y:S01]  /*b6e0*/  I2FP.F32.S32 R86, UR60 ;  /* 0x0000003c00567c45 */ /* 0x000fe20008201400 */
[----:B------:R-:W-:Y:S01]  /*b6f0*/  UIADD3 UR60, UPT, UPT, UR59, 0x24b, URZ ;  /* 0x0000024b3b3c7890 */ /* 0x000fe2000fffe0ff */
[----:B------:R-:W-:Y:S01]  /*b700*/  I2FP.F32.S32 R186, UR63 ;  /* 0x0000003f00ba7c45 */ /* 0x000fe20008201400 */
[----:B------:R-:W-:Y:S01]  /*b710*/  UIADD3 UR63, UPT, UPT, UR28, 0x243, URZ ;  /* 0x000002431c3f7890 */ /* 0x000fe2000fffe0ff */
[----:B------:R-:W-:Y:S01]  /*b720*/  SEL R127, R127, 0x4, P3 ;  /* 0x000000047f7f7807 */ /* 0x000fe20001800000 */
[----:B------:R-:W-:Y:S01]  /*b730*/  UIADD3 UR59, UPT, UPT, UR57, 0x255, URZ ;  /* 0x00000255393b7890 */ /* 0x000fe2000fffe0ff */
[C---:B------:R-:W-:Y:S01]  /*b740*/  FSETP.GT.AND P3, PT, R45.reuse, R86, !P3 ;  /* 0x000000562d00720b */ /* 0x040fe20005f64000 */
[----:B------:R-:W-:Y:S01]  /*b750*/  UIADD3 UR57, UPT, UPT, UR29, 0x244, URZ ;  /* 0x000002441d397890 */ /* 0x000fe2000fffe0ff */
[----:B------:R-:W-:Y:S01]  /*b760*/  FSETP.GT.AND P6, PT, R45, R186, PT ;  /* 0x000000ba2d00720b */ /* 0x000fe20003fc4000 */
[----:B------:R-:W2:Y:S01]  /*b770*/  LDCU UR28, c[0x0][0x38c] ;  /* 0x00007180ff1c77ac */ /* 0x000ea20008000800 */
[----:B------:R-:W-:-:S02]  /*b780*/  I2FP.F32.S32 R186, UR64 ;  /* 0x0000004000ba7c45 */ /* 0x000fc40008201400 */
[----:B------:R-:W-:Y:S01]  /*b790*/  SEL R86, RZ, 0x1, !P3 ;  /* 0x00000001ff567807 */ /* 0x000fe20005800000 */
[----:B------:R-:W5:Y:S01]  /*b7a0*/  LDCU UR29, c[0x0][0x38c] ;  /* 0x00007180ff1d77ac */ /* 0x000f620008000800 */
[----:B------:R-:W-:Y:S02]  /*b7b0*/  FSETP.GT.AND P1, PT, R45, R186, PT ;  /* 0x000000ba2d00720b */ /* 0x000fe40003f24000 */
[----:B------:R-:W-:Y:S01]  /*b7c0*/  I2FP.F32.S32 R188, UR63 ;  /* 0x0000003f00bc7c45 */ /* 0x000fe20008201400 */
[----:B------:R-:W-:Y:S01]  /*b7d0*/  @P0 IMAD.IADD R128, R86, 0x1, R127 ;  /* 0x0000000156800824 */ /* 0x000fe200078e027f */
[----:B------:R-:W-:Y:S02]  /*b7e0*/  SEL R127, R47, 0x6, P1 ;  /* 0x000000062f7f7807 */ /* 0x000fe40000800000 */
[----:B------:R-:W-:Y:S02]  /*b7f0*/  FSETP.GT.AND P5, PT, R45, R188, PT ;  /* 0x000000bc2d00720b */ /* 0x000fe40003fa4000 */
[----:B------:R-:W-:Y:S01]  /*b800*/  I2FP.F32.S32 R86, UR57 ;  /* 0x0000003900567c45 */ /* 0x000fe20008201400 */
[----:B------:R-:W-:Y:S01]  /*b810*/  UIADD3 UR57, UPT, UPT, UR27, 0x25e, URZ ;  /* 0x0000025e1b397890 */ /* 0x000fe2000fffe0ff */
[----:B------:R-:W-:Y:S01]  /*b820*/  I2FP.F32.S32 R186, UR61 ;  /* 0x0000003d00ba7c45 */ /* 0x000fe20008201400 */
[----:B------:R-:W3:Y:S01]  /*b830*/  LDCU UR27, c[0x0][0x38c] ;  /* 0x00007180ff1b77ac */ /* 0x000ee20008000800 */
[----:B------:R-:W-:-:S02]  /*b840*/  SEL R127, R127, 0x4, P6 ;  /* 0x000000047f7f7807 */ /* 0x000fc40003000000 */
[C---:B------:R-:W-:Y:S01]  /*b850*/  FSETP.GT.AND P6, PT, R45.reuse, R86, !P6 ;  /* 0x000000562d00720b */ /* 0x040fe200077c4000 */
[----:B--2---:R-:W-:Y:S01]  /*b860*/  UIADD3 UR28, UPT, UPT, UR28, 0x2c4, URZ ;  /* 0x000002c41c1c7890 */ /* 0x004fe2000fffe0ff */
[C---:B------:R-:W-:Y:S01]  /*b870*/  FSETP.GT.AND P2, PT, R45.reuse, R186, PT ;  /* 0x000000ba2d00720b */ /* 0x040fe20003f44000 */
[----:B-----5:R-:W-:Y:S01]  /*b880*/  UIADD3 UR29, UPT, UPT, UR29, 0x2ce, URZ ;  /* 0x000002ce1d1d7890 */ /* 0x020fe2000fffe0ff */
[----:B------:R-:W-:Y:S01]  /*b890*/  I2FP.F32.S32 R186, UR18 ;  /* 0x0000001200ba7c45 */ /* 0x000fe20008201400 */
[----:B------:R-:W2:Y:S01]  /*b8a0*/  LDCU UR18, c[0x0][0x38c] ;  /* 0x00007180ff1277ac */ /* 0x000ea20008000800 */
[----:B------:R-:W-:Y:S02]  /*b8b0*/  SEL R86, RZ, 0x1, !P6 ;  /* 0x00000001ff567807 */ /* 0x000fe40007000000 */
[----:B------:R-:W-:Y:S02]  /*b8c0*/  FSETP.GT.AND P4, PT, R45, R186, PT ;  /* 0x000000ba2d00720b */ /* 0x000fe40003f84000 */
[----:B------:R-:W-:Y:S01]  /*b8d0*/  I2FP.F32.S32 R188, UR60 ;  /* 0x0000003c00bc7c45 */ /* 0x000fe20008201400 */
[----:B------:R-:W-:Y:S01]  /*b8e0*/  @P5 IMAD.IADD R130, R86, 0x1, R127 ;  /* 0x0000000156825824 */ /* 0x000fe200078e027f */
[----:B------:R-:W-:-:S02]  /*b8f0*/  SEL R127, R47, 0x6, P4 ;  /* 0x000000062f7f7807 */ /* 0x000fc40002000000 */
[----:B------:R-:W-:Y:S01]  /*b900*/  FSETP.GT.AND P3, PT, R45, R188, PT ;  /* 0x000000bc2d00720b */ /* 0x000fe20003f64000 */
[----:B---3--:R-:W-:Y:S01]  /*b910*/  UIADD3 UR27, UPT, UPT, UR27, 0x2d5, URZ ;  /* 0x000002d51b1b7890 */ /* 0x008fe2000fffe0ff */
[----:B------:R-:W-:Y:S02]  /*b920*/  I2FP.F32.S32 R86, UR55 ;  /* 0x0000003700567c45 */ /* 0x000fe40008201400 */
[----:B------:R-:W-:Y:S01]  /*b930*/  I2FP.F32.S32 R186, UR59 ;  /* 0x0000003b00ba7c45 */ /* 0x000fe20008201400 */
[----:B------:R-:W-:Y:S01]  /*b940*/  UIADD3 UR59, UPT, UPT, UR30, 0x253, URZ ;  /* 0x000002531e3b7890 */ /* 0x000fe2000fffe0ff */
[----:B------:R-:W-:Y:S01]  /*b950*/  SEL R127, R127, 0x4, P2 ;  /* 0x000000047f7f7807 */ /* 0x000fe20001000000 */
[----:B------:R-:W3:Y:S01]  /*b960*/  LDCU UR30, c[0x0][0x38c] ;  /* 0x00007180ff1e77ac */ /* 0x000ee20008000800 */
[C---:B------:R-:W-:Y:S02]  /*b970*/  FSETP.GT.AND P2, PT, R45.reuse, R86, !P2 ;  /* 0x000000562d00720b */ /* 0x040fe40005744000 */
[----:B------:R-:W-:-:S02]  /*b980*/  FSETP.GT.AND P0, PT, R45, R186, PT ;  /* 0x000000ba2d00720b */ /* 0x000fc40003f04000 */
[----:B------:R-:W-:Y:S02]  /*b990*/  I2FP.F32.S32 R186, UR58 ;  /* 0x0000003a00ba7c45 */ /* 0x000fe40008201400 */
[----:B------:R-:W-:Y:S02]  /*b9a0*/  SEL R86, RZ, 0x1, !P2 ;  /* 0x00000001ff567807 */ /* 0x000fe40005000000 */
[----:B------:R-:W-:Y:S02]  /*b9b0*/  FSETP.GT.AND P1, PT, R45, R186, PT ;  /* 0x000000ba2d00720b */ /* 0x000fe40003f24000 */
[----:B------:R-:W-:Y:S01]  /*b9c0*/  I2FP.F32.S32 R188, UR59 ;  /* 0x0000003b00bc7c45 */ /* 0x000fe20008201400 */
[----:B------:R-:W-:Y:S01]  /*b9d0*/  @P3 IMAD.IADD R132, R86, 0x1, R127 ;  /* 0x0000000156843824 */ /* 0x000fe200078e027f */
[----:B------:R-:W-:Y:S02]  /*b9e0*/  SEL R127, R47, 0x6, P1 ;  /* 0x000000062f7f7807 */ /* 0x000fe40000800000 */
[----:B------:R-:W-:-:S02]  /*b9f0*/  FSETP.GT.AND P6, PT, R45, R188, PT ;  /* 0x000000bc2d00720b */ /* 0x000fc40003fc4000 */
        /* <DEDUP_REMOVED lines=9> */
[----:B------:R-:W5:Y:S01]  /*ba90*/  LDCU UR4, c[0x0][0x38c] ;  /* 0x00007180ff0477ac */ /* 0x000f620008000800 */
[----:B------:R-:W-:-:S02]  /*baa0*/  I2FP.F32.S32 R186, UR57 ;  /* 0x0000003900ba7c45 */ /* 0x000fc40008201400 */
[----:B------:R-:W-:Y:S01]  /*bab0*/  SEL R86, RZ, 0x1, !P0 ;  /* 0x00000001ff567807 */ /* 0x000fe20004000000 */
[----:B------:R-:W0:Y:S01]  /*bac0*/  LDCU UR24, c[0x0][0x38c] ;  /* 0x00007180ff1877ac */ /* 0x000e220008000800 */
[----:B------:R-:W-:Y:S02]  /*bad0*/  FSETP.GT.AND P4, PT, R45, R186, PT ;  /* 0x000000ba2d00720b */ /* 0x000fe40003f84000 */
[----:B------:R-:W-:Y:S01]  /*bae0*/  I2FP.F32.S32 R188, UR56 ;  /* 0x0000003800bc7c45 */ /* 0x000fe20008201400 */
[----:B------:R-:W-:Y:S01]  /*baf0*/  @P6 IMAD.IADD R134, R86, 0x1, R127 ;  /* 0x0000000156866824 */ /* 0x000fe200078e027f */
[----:B------:R-:W-:Y:S01]  /*bb00*/  SEL R127, R47, 0x6, P4 ;  /* 0x000000062f7f7807 */ /* 0x000fe20002000000 */
[----:B---3--:R-:W-:Y:S01]  /*bb10*/  UIADD3 UR30, UPT, UPT, UR30, 0x2cc, URZ ;  /* 0x000002cc1e1e7890 */ /* 0x008fe2000fffe0ff */
[----:B------:R-:W-:Y:S02]  /*bb20*/  FSETP.GT.AND P2, PT, R45, R188, PT ;  /* 0x000000bc2d00720b */ /* 0x000fe40003f44000 */
[----:B------:R-:W-:Y:S01]  /*bb30*/  I2FP.F32.S32 R86, UR50 ;  /* 0x0000003200567c45 */ /* 0x000fe20008201400 */
[----:B------:R-:W-:Y:S01]  /*bb40*/  UIADD3 UR50, UPT, UPT, UR19, 0x276, URZ ;  /* 0x0000027613327890 */ /* 0x000fe2000fffe0ff */
[----:B------:R-:W-:Y:S01]  /*bb50*/  I2FP.F32.S32 R186, UR54 ;  /* 0x0000003600ba7c45 */ /* 0x000fe20008201400 */
[----:B------:R-:W3:Y:S01]  /*bb60*/  LDCU UR19, c[0x0][0x38c] ;  /* 0x00007180ff1377ac */ /* 0x000ee20008000800 */
[----:B------:R-:W-:-:S02]  /*bb70*/  SEL R127, R127, 0x4, P5 ;  /* 0x000000047f7f7807 */ /* 0x000fc40002800000 */
[C---:B------:R-:W-:Y:S01]  /*bb80*/  FSETP.GT.AND P5, PT, R45.reuse, R86, !P5 ;  /* 0x000000562d00720b */ /* 0x040fe20006fa4000 */
[----:B-----5:R-:W-:Y:S01]  /*bb90*/  UIADD3 UR4, UPT, UPT, UR4, 0x2d6, URZ ;  /* 0x000002d604047890 */ /* 0x020fe2000fffe0ff */
[C---:B------:R-:W-:Y:S01]  /*bba0*/  FSETP.GT.AND P3, PT, R45.reuse, R186, PT ;  /* 0x000000ba2d00720b */ /* 0x040fe20003f64000 */
[----:B0-----:R-:W-:Y:S01]  /*bbb0*/  UIADD3 UR24, UPT, UPT, UR24, 0x2dd, URZ ;  /* 0x000002dd18187890 */ /* 0x001fe2000fffe0ff */
[----:B------:R-:W-:Y:S01]  /*bbc0*/  I2FP.F32.S32 R186, UR9 ;  /* 0x0000000900ba7c45 */ /* 0x000fe20008201400 */
[----:B------:R-:W0:Y:S01]  /*bbd0*/  LDCU UR9, c[0x0][0x38c] ;  /* 0x00007180ff0977ac */ /* 0x000e220008000800 */
[----:B------:R-:W-:Y:S02]  /*bbe0*/  SEL R86, RZ, 0x1, !P5 ;  /* 0x00000001ff567807 */ /* 0x000fe40006800000 */
[----:B------:R-:W-:Y:S02]  /*bbf0*/  FSETP.GT.AND P1, PT, R45, R186, PT ;  /* 0x000000ba2d00720b */ /* 0x000fe40003f24000 */
[----:B------:R-:W-:Y:S01]  /*bc00*/  I2FP.F32.S32 R188, UR53 ;  /* 0x0000003500bc7c45 */ /* 0x000fe20008201400 */
[----:B------:R-:W-:Y:S01]  /*bc10*/  @P2 IMAD.IADD R136, R86, 0x1, R127 ;  /* 0x0000000156882824 */ /* 0x000fe200078e027f */
[----:B------:R-:W-:-:S02]  /*bc20*/  SEL R127, R47, 0x6, P1 ;  /* 0x000000062f7f7807 */ /* 0x000fc40000800000 */
[----:B------:R-:W-:Y:S01]  /*bc30*/  FSETP.GT.AND P0, PT, R45, R188, PT ;  /* 0x000000bc2d00720b */ /* 0x000fe20003f04000 */
[----:B---3--:R-:W-:Y:S01]  /*bc40*/  UIADD3 UR19, UPT, UPT, UR19, 0x2dc, URZ ;  /* 0x000002dc13137890 */ /* 0x008fe2000fffe0ff */
[----:B------:R-:W-:Y:S01]  /*bc50*/  I2FP.F32.S32 R86, UR48 ;  /* 0x0000003000567c45 */ /* 0x000fe20008201400 */
[----:B------:R-:W3:Y:S01]  /*bc60*/  LDCU UR48, c[0x0][0x38c] ;  /* 0x00007180ff3077ac */ /* 0x000ee20008000800 */
[----:B------:R-:W-:Y:S02]  /*bc70*/  I2FP.F32.S32 R186, UR52 ;  /* 0x0000003400ba7c45 */ /* 0x000fe40008201400 */
[----:B------:R-:W-:Y:S01]  /*bc80*/  SEL R127, R127, 0x4, P3 ;  /* 0x000000047f7f7807 */ /* 0x000fe20001800000 */
[----:B------:R-:W-:Y:S01]  /*bc90*/  UIADD3 UR52, UPT, UPT, UR17, 0x26b, URZ ;  /* 0x0000026b11347890 */ /* 0x000fe2000fffe0ff */
[C---:B------:R-:W-:Y:S01]  /*bca0*/  FSETP.GT.AND P3, PT, R45.reuse, R86, !P3 ;  /* 0x000000562d00720b */ /* 0x040fe20005f64000 */
[----:B------:R-:W5:Y:S01]  /*bcb0*/  LDCU UR17, c[0x0][0x38c] ;  /* 0x00007180ff1177ac */ /* 0x000f620008000800 */
[----:B------:R-:W-:-:S02]  /*bcc0*/  FSETP.GT.AND P6, PT, R45, R186, PT ;  /* 0x000000ba2d00720b */ /* 0x000fc40003fc4000 */
[----:B------:R-:W-:Y:S01]  /*bcd0*/  I2FP.F32.S32 R186, UR51 ;  /* 0x0000003300ba7c45 */ /* 0x000fe20008201400 */
[----:B0-----:R-:W-:Y:S01]  /*bce0*/  UIADD3 UR9, UPT, UPT, UR9, 0x2d4, URZ ;  /* 0x000002d409097890 */ /* 0x001fe2000fffe0ff */
[----:B------:R-:W-:Y:S02]  /*bcf0*/  SEL R86, RZ, 0x1, !P3 ;  /* 0x00000001ff567807 */ /* 0x000fe40005800000 */
[----:B------:R-:W-:Y:S02]  /*bd00*/  FSETP.GT.AND P4, PT, R45, R186, PT ;  /* 0x000000ba2d00720b */ /* 0x000fe40003f84000 */
[----:B------:R-:W-:Y:S01]  /*bd10*/  I2FP.F32.S32 R188, UR52 ;  /* 0x0000003400bc7c45 */ /* 0x000fe20008201400 */
[----:B------:R-:W-:Y:S01]  /*bd20*/  @P0 IMAD.IADD R138, R86, 0x1, R127 ;  /* 0x00000001568a0824 */ /* 0x000fe200078e027f */
[----:B------:R-:W-:Y:S01]  /*bd30*/  SEL R127, R47, 0x6, P4 ;  /* 0x000000062f7f7807 */ /* 0x000fe20002000000 */
[----:B---3--:R-:W-:Y:S01]  /*bd40*/  UIADD3 UR48, UPT, UPT, UR48, 0x3de, URZ ;  /* 0x000003de30307890 */ /* 0x008fe2000fffe0ff */
        /* <DEDUP_REMOVED lines=10> */
[----:B------:R-:W0:Y:S01]  /*bdf0*/  LDCU UR6, c[0x0][0x38c] ;  /* 0x00007180ff0677ac */ /* 0x000e220008000800 */
[----:B------:R-:W-:-:S02]  /*be00*/  I2FP.F32.S32 R186, UR50 ;  /* 0x0000003200ba7c45 */ /* 0x000fc40008201400 */
[----:B------:R-:W-:Y:S01]  /*be10*/  SEL R86, RZ, 0x1, !P6 ;  /* 0x00000001ff567807 */ /* 0x000fe20007000000 */
[----:B-----5:R-:W-:Y:S01]  /*be20*/  UIADD3 UR17, UPT, UPT, UR17, 0x2de, URZ ;  /* 0x000002de11117890 */ /* 0x020fe2000fffe0ff */
[----:B------:R-:W-:Y:S01]  /*be30*/  FSETP.GT.AND P1, PT, R45, R186, PT ;  /* 0x000000ba2d00720b */ /* 0x000fe20003f24000 */
[----:B------:R-:W3:Y:S01]  /*be40*/  LDCU UR10, c[0x0][0x38c] ;  /* 0x00007180ff0a77ac */ /* 0x000ee20008000800 */
[----:B------:R-:W-:Y:S01]  /*be50*/  I2FP.F32.S32 R188, UR49 ;  /* 0x0000003100bc7c45 */ /* 0x000fe20008201400 */
[----:B------:R-:W-:Y:S01]  /*be60*/  @P5 IMAD.IADD R140, R86, 0x1, R127 ;  /* 0x00000001568c5824 */ /* 0x000fe200078e027f */
[----:B------:R-:W-:Y:S01]  /*be70*/  SEL R127, R47, 0x6, P1 ;  /* 0x000000062f7f7807 */ /* 0x000fe20000800000 */
[----:B------:R-:W-:Y:S01]  /*be80*/  UIADD3 UR49, UPT, UPT, UR12, 0x363, URZ ;  /* 0x000003630c317890 */ /* 0x000fe2000fffe0ff */
[----:B------:R-:W-:Y:S02]  /*be90*/  FSETP.GT.AND P3, PT, R45, R188, PT ;  /* 0x000000bc2d00720b */ /* 0x000fe40003f64000 */
[----:B------:R-:W-:Y:S01]  /*bea0*/  I2FP.F32.S32 R86, UR23 ;  /* 0x0000001700567c45 */ /* 0x000fe20008201400 */
[----:B------:R-:W5:Y:S01]  /*beb0*/  LDCU UR23, c[0x0][0x38c] ;  /* 0x00007180ff1777ac */ /* 0x000f620008000800 */
[----:B------:R-:W-:-:S02]  /*bec0*/  I2FP.F32.S32 R186, UR47 ;  /* 0x0000002f00ba7c45 */ /* 0x000fc40008201400 */
[----:B------:R-:W-:Y:S01]  /*bed0*/  SEL R127, R127, 0x4, P2 ;  /* 0x000000047f7f7807 */ /* 0x000fe20001000000 */
[----:B0-----:R-:W-:Y:S01]  /*bee0*/  UIADD3 UR6, UPT, UPT, UR6, 0x2e5, URZ ;  /* 0x000002e506067890 */ /* 0x001fe2000fffe0ff */
[C---:B------:R-:W-:Y:S01]  /*bef0*/  FSETP.GT.AND P2, PT, R45.reuse, R86, !P2 ;  /* 0x000000562d00720b */ /* 0x040fe20005744000 */
[----:B------:R-:W0:Y:S01]  /*bf00*/  LDCU UR47, c[0x0][0x38c] ;  /* 0x00007180ff2f77ac */ /* 0x000e220008000800 */
[C---:B------:R-:W-:Y:S02]  /*bf10*/  FSETP.GT.AND P0, PT, R45.reuse, R186, PT ;  /* 0x000000ba2d00720b */ /* 0x040fe40003f04000 */
[----:B------:R-:W-:Y:S01]  /*bf20*/  I2FP.F32.S32 R186, UR26 ;  /* 0x0000001a00ba7c45 */ /* 0x000fe20008201400 */
[----:B------:R-:W1:Y:S01]  /*bf30*/  LDCU UR26, c[0x0][0x38c] ;  /* 0x00007180ff1a77ac */ /* 0x000e620008000800 */
[----:B------:R-:W-:Y:S02]  /*bf40*/  SEL R86, RZ, 0x1, !P2 ;  /* 0x00000001ff567807 */ /* 0x000fe40005000000 */
[----:B------:R-:W-:Y:S01]  /*bf50*/  FSETP.GT.AND P4, PT, R45, R186, PT ;  /* 0x000000ba2d00720b */ /* 0x000fe20003f84000 */
[----:B---3--:R-:W-:Y:S01]  /*bf60*/  UIADD3 UR10, UPT, UPT, UR10, 0x2e4, URZ ;  /* 0x000002e40a0a7890 */ /* 0x008fe2000fffe0ff */
[----:B------:R-:W-:Y:S01]  /*bf70*/  I2FP.F32.S32 R188, UR46 ;  /* 0x0000002e00bc7c45 */ /* 0x000fe20008201400 */
[----:B------:R-:W-:Y:S01]  /*bf80*/  @P3 IMAD.IADD R142, R86, 0x1, R127 ;  /* 0x00000001568e3824 */ /* 0x000fe200078e027f */
[----:B------:R-:W-:Y:S01]  /*bf90*/  I2FP.F32.S32 R186, UR45 ;  /* 0x0000002d00ba7c45 */ /* 0x000fe20008201400 */
[----:B------:R-:W-:Y:S01]  /*bfa0*/  UIADD3 UR45, UPT, UPT, UR12, 0x283, URZ ;  /* 0x000002830c2d7890 */ /* 0x000fe2000fffe0ff */
[----:B------:R-:W-:Y:S01]  /*bfb0*/  SEL R127, R47, 0x6, P4 ;  /* 0x000000062f7f7807 */ /* 0x000fe20002000000 */
[----:B-----5:R-:W-:Y:S01]  /*bfc0*/  UIADD3 UR23, UPT, UPT, UR23, 0x2ed, URZ ;  /* 0x000002ed17177890 */ /* 0x020fe2000fffe0ff */
[----:B------:R-:W-:Y:S01]  /*bfd0*/  FSETP.GT.AND P6, PT, R45, R188, PT ;  /* 0x000000bc2d00720b */ /* 0x000fe20003fc4000 */
[----:B------:R-:W3:Y:S01]  /*bfe0*/  LDCU UR46, c[0x0][0x38c] ;  /* 0x00007180ff2e77ac */ /* 0x000ee20008000800 */
[----:B------:R-:W-:-:S02]  /*bff0*/  I2FP.F32.S32 R86, UR42 ;  /* 0x0000002a00567c45 */ /* 0x000fc40008201400 */
[----:B------:R-:W-:Y:S01]  /*c000*/  FSETP.GT.AND P5, PT, R45, R186, PT ;  /* 0x000000ba2d00720b */ /* 0x000fe20003fa4000 */
[----:B------:R-:W-:Y:S01]  /*c010*/  UIADD3 UR42, UPT, UPT, UR13, 0x295, URZ ;  /* 0x000002950d2a7890 */ /* 0x000fe2000fffe0ff */
[----:B------:R-:W-:Y:S01]  /*c020*/  I2FP.F32.S32 R186, UR44 ;  /* 0x0000002c00ba7c45 */ /* 0x000fe20008201400 */
[----:B------:R-:W-:Y:S01]  /*c030*/  UIADD3 UR44, UPT, UPT, UR25, 0x28e, URZ ;  /* 0x0000028e192c7890 */ /* 0x000fe2000fffe0ff */
[----:B------:R-:W-:Y:S01]  /*c040*/  SEL R127, R127, 0x4, P0 ;  /* 0x000000047f7f7807 */ /* 0x000fe20000000000 */
[----:B------:R-:W5:Y:S01]  /*c050*/  LDCU UR25, c[0x0][0x38c] ;  /* 0x00007180ff1977ac */ /* 0x000f620008000800 */
[C---:B------:R-:W-:Y:S02]  /*c060*/  FSETP.GT.AND P0, PT, R45.reuse, R86, !P0 ;  /* 0x000000562d00720b */ /* 0x040fe40004704000 */
[----:B------:R-:W-:Y:S01]  /*c070*/  FSETP.GT.AND P1, PT, R45, R186, PT ;  /* 0x000000ba2d00720b */ /* 0x000fe20003f24000 */
[----:B-1----:R-:W-:Y:S01]  /*c080*/  UIADD3 UR26, UPT, UPT, UR26, 0x2e6, URZ ;  /* 0x000002e61a1a7890 */ /* 0x002fe2000fffe0ff */
[----:B------:R-:W-:Y:S01]  /*c090*/  I2FP.F32.S32 R186, UR43 ;  /* 0x0000002b00ba7c45 */ /* 0x000fe20008201400 */
[----:B------:R-:W-:Y:S01]  /*c0a0*/  UIADD3 UR43, UPT, UPT, UR12, 0x28b, URZ ;  /* 0x0000028b0c2b7890 */ /* 0x000fe2000fffe0ff */
[----:B------:R-:W-:Y:S01]  /*c0b0*/  SEL R86, RZ, 0x1, !P0 ;  /* 0x00000001ff567807 */ /* 0x000fe20004000000 */
[----:B------:R-:W1:Y:S01]  /*c0c0*/  LDCU UR13, c[0x0][0x38c] ;  /* 0x00007180ff0d77ac */ /* 0x000e620008000800 */
[----:B------:R-:W-:-:S02]  /*c0d0*/  I2FP.F32.S32 R188, UR45 ;  /* 0x0000002d00bc7c45 */ /* 0x000fc40008201400 */
[----:B------:R-:W-:Y:S01]  /*c0e0*/  FSETP.GT.AND P3, PT, R45, R186, PT ;  /* 0x000000ba2d00720b */ /* 0x000fe20003f64000 */
[----:B------:R-:W-:Y:S01]  /*c0f0*/  @P6 IMAD.IADD R144, R86, 0x1, R127 ;  /* 0x0000000156906824 */ /* 0x000fe200078e027f */
[----:B------:R-:W-:Y:S01]  /*c100*/  I2FP.F32.S32 R186, UR44 ;  /* 0x0000002c00ba7c45 */ /* 0x000fe20008201400 */
[----:B------:R-:W4:Y:S01]  /*c110*/  LDCU UR44, c[0x0][0x38c] ;  /* 0x00007180ff2c77ac */ /* 0x000f220008000800 */
[----:B------:R-:W-:Y:S02]  /*c120*/  SEL R127, R47, 0x6, P1 ;  /* 0x000000062f7f7807 */ /* 0x000fe40000800000 */
[C---:B------:R-:W-:Y:S01]  /*c130*/  FSETP.GT.AND P2, PT, R45.reuse, R188, PT ;  /* 0x000000bc2d00720b */ /* 0x040fe20003f44000 */
[----:B-----5:R-:W-:Y:S01]  /*c140*/  UIADD3 UR25, UPT, UPT, UR25, 0x2ee, URZ ;  /* 0x000002ee19197890 */ /* 0x020fe2000fffe0ff */
[----:B------:R-:W-:Y:S01]  /*c150*/  I2FP.F32.S32 R86, UR39 ;  /* 0x0000002700567c45 */ /* 0x000fe20008201400 */
[----:B------:R-:W-:Y:S01]  /*c160*/  UIADD3 UR39, UPT, UPT, UR14, 0x29d, URZ ;  /* 0x0000029d0e277890 */ /* 0x000fe2000fffe0ff */
[----:B------:R-:W-:Y:S01]  /*c170*/  FSETP.GT.AND P4, PT, R45, R186, PT ;  /* 0x000000ba2d00720b */ /* 0x000fe20003f84000 */
[----:B------:R-:W-:Y:S01]  /*c180*/  UIADD3 UR14, UPT, UPT, UR11, 0x28c, URZ ;  /* 0x0000028c0b0e7890 */ /* 0x000fe2000fffe0ff */
[----:B------:R-:W-:Y:S01]  /*c190*/  I2FP.F32.S32 R186, UR42 ;  /* 0x0000002a00ba7c45 */ /* 0x000fe20008201400 */
[----:B------:R-:W-:Y:S01]  /*c1a0*/  UIADD3 UR42, UPT, UPT, UR12, 0x293, URZ ;  /* 0x000002930c2a7890 */ /* 0x000fe2000fffe0ff */
[----:B------:R-:W-:Y:S01]  /*c1b0*/  SEL R127, R127, 0x4, P5 ;  /* 0x000000047f7f7807 */ /* 0x000fe20002800000 */
[----:B------:R-:W5:Y:S01]  /*c1c0*/  LDCU UR11, c[0x0][0x38c] ;  /* 0x00007180ff0b77ac */ /* 0x000f620008000800 */
[----:B------:R-:W-:-:S02]  /*c1d0*/  FSETP.GT.AND P5, PT, R45, R86, !P5 ;  /* 0x000000562d00720b */ /* 0x000fc40006fa4000 */
[C---:B------:R-:W-:Y:S01]  /*c1e0*/  FSETP.GT.AND P6, PT, R45.reuse, R186, PT ;  /* 0x000000ba2d00720b */ /* 0x040fe20003fc4000 */
[----:B-1----:R-:W-:Y:S01]  /*c1f0*/  UIADD3 UR13, UPT, UPT, UR13, 0x2ec, URZ ;  /* 0x000002ec0d0d7890 */ /* 0x002fe2000fffe0ff */
[----:B------:R-:W-:Y:S01]  /*c200*/  I2FP.F32.S32 R186, UR7 ;  /* 0x0000000700ba7c45 */ /* 0x000fe20008201400 */
[----:B------:R-:W1:Y:S01]  /*c210*/  LDCU UR7, c[0x0][0x38c] ;  /* 0x00007180ff0777ac */ /* 0x000e620008000800 */
[----:B------:R-:W-:Y:S02]  /*c220*/  SEL R86, RZ, 0x1, !P5 ;  /* 0x00000001ff567807 */ /* 0x000fe40006800000 */
[----:B------:R-:W-:Y:S01]  /*c230*/  I2FP.F32.S32 R188, UR43 ;  /* 0x0000002b00bc7c45 */ /* 0x000fe20008201400 */
[----:B------:R-:W2:Y:S01]  /*c240*/  LDCU UR43, c[0x0][0x38c] ;  /* 0x00007180ff2b77ac */ /* 0x000ea20008000800 */
[----:B------:R-:W-:Y:S01]  /*c250*/  FSETP.GT.AND P1, PT, R45, R186, PT ;  /* 0x000000ba2d00720b */ /* 0x000fe20003f24000 */
[----:B------:R-:W-:Y:S01]  /*c260*/  @P2 IMAD.IADD R146, R86, 0x1, R127 ;  /* 0x0000000156922824 */ /* 0x000fe200078e027f */
[----:B------:R-:W-:Y:S01]  /*c270*/  I2FP.F32.S32 R186, UR39 ;  /* 0x0000002700ba7c45 */ /* 0x000fe20008201400 */
[----:B------:R-:W-:Y:S01]  /*c280*/  UIADD3 UR39, UPT, UPT, UR12, 0x29b, URZ ;  /* 0x0000029b0c277890 */ /* 0x000fe2000fffe0ff */
[----:B------:R-:W-:Y:S01]  /*c290*/  SEL R127, R47, 0x6, P4 ;  /* 0x000000062f7f7807 */ /* 0x000fe20002000000 */
[----:B------:R-:W0:Y:S01]  /*c2a0*/  LDCU UR45, c[0x0][0x38c] ;  /* 0x00007180ff2d77ac */ /* 0x000e220008000800 */
[----:B------:R-:W-:-:S02]  /*c2b0*/  FSETP.GT.AND P0, PT, R45, R188, PT ;  /* 0x000000bc2d00720b */ /* 0x000fc40003f04000 */
[----:B------:R-:W-:Y:S01]  /*c2c0*/  I2FP.F32.S32 R86, UR14 ;  /* 0x0000000e00567c45 */ /* 0x000fe20008201400 */
[----:B------:R-:W3:Y:S01]  /*c2d0*/  LDCU UR14, c[0x0][0x38c] ;  /* 0x00007180ff0e77ac */ /* 0x000ee20008000800 */
[----:B------:R-:W-:Y:S02]  /*c2e0*/  FSETP.GT.AND P2, PT, R45, R186, PT ;  /* 0x000000ba2d00720b */ /* 0x000fe40003f44000 */
[----:B------:R-:W-:Y:S01]  /*c2f0*/  I2FP.F32.S32 R186, UR38 ;  /* 0x0000002600ba7c45 */ /* 0x000fe20008201400 */
[----:B------:R-:W-:Y:S01]  /*c300*/  UIADD3 UR38, UPT, UPT, UR12, 0x2a3, URZ ;  /* 0x000002a30c267890 */ /* 0x000fe2000fffe0ff */
[----:B------:R-:W-:Y:S01]  /*c310*/  SEL R127, R127, 0x4, P3 ;  /* 0x000000047f7f7807 */ /* 0x000fe20001800000 */
[----:B-1----:R-:W-:Y:S01]  /*c320*/  UIADD3 UR7, UPT, UPT, UR7, 0x2f5, URZ ;  /* 0x000002f507077890 */ /* 0x002fe2000fffe0ff */
[C---:B------:R-:W-:Y:S01]  /*c330*/  FSETP.GT.AND P3, PT, R45.reuse, R86, !P3 ;  /* 0x000000562d00720b */ /* 0x040fe20005f64000 */
[----:B-----5:R-:W-:Y:S01]  /*c340*/  UIADD3 UR11, UPT, UPT, UR11, 0x2f6, URZ ;  /* 0x000002f60b0b7890 */ /* 0x020fe2000fffe0ff */
[----:B------:R-:W-:Y:S01]  /*c350*/  FSETP.GT.AND P4, PT, R45, R186, PT ;  /* 0x000000ba2d00720b */ /* 0x000fe20003f84000 */
[----:B--2---:R-:W-:Y:S01]  /*c360*/  UIADD3 UR43, UPT, UPT, UR43, 0x3cc, URZ ;  /* 0x000003cc2b2b7890 */ /* 0x004fe2000fffe0ff */
[----:B------:R-:W-:Y:S01]  /*c370*/  SEL R86, RZ, 0x1, !P3 ;  /* 0x00000001ff567807 */ /* 0x000fe20005800000 */
[----:B----4-:R-:W-:Y:S01]  /*c380*/  UIADD3 UR44, UPT, UPT, UR44, 0x3d5, URZ ;  /* 0x000003d52c2c7890 */ /* 0x010fe2000fffe0ff */
[----:B------:R-:W-:Y:S01]  /*c390*/  I2FP.F32.S32 R186, UR37 ;  /* 0x0000002500ba7c45 */ /* 0x000fe20008201400 */
[----:B------:R-:W-:Y:S01]  /*c3a0*/  UIADD3 UR37, UPT, UPT, UR36, 0x294, URZ ;  /* 0x0000029424257890 */ /* 0x000fe2000fffe0ff */
[----:B------:R-:W-:Y:S01]  /*c3b0*/  I2FP.F32.S32 R188, UR42 ;  /* 0x0000002a00bc7c45 */ /* 0x000fe20008201400 */
[----:B------:R-:W-:Y:S01]  /*c3c0*/  @P0 IMAD.IADD R148, R86, 0x1, R127 ;  /* 0x0000000156940824 */ /* 0x000fe200078e027f */
[----:B------:R-:W-:Y:S01]  /*c3d0*/  SEL R127, R47, 0x6, P1 ;  /* 0x000000062f7f7807 */ /* 0x000fe20000800000 */
[----:B------:R-:W1:Y:S01]  /*c3e0*/  LDCU UR36, c[0x0][0x38c] ;  /* 0x00007180ff2477ac */ /* 0x000e620008000800 */
[----:B------:R-:W-:-:S02]  /*c3f0*/  FSETP.GT.AND P5, PT, R45, R188, PT ;  /* 0x000000bc2d00720b */ /* 0x000fc40003fa4000 */
[----:B------:R-:W-:Y:S01]  /*c400*/  I2FP.F32.S32 R86, UR37 ;  /* 0x0000002500567c45 */ /* 0x000fe20008201400 */
[----:B---3--:R-:W-:Y:S01]  /*c410*/  UIADD3 UR14, UPT, UPT, UR14, 0x2f4, URZ ;  /* 0x000002f40e0e7890 */ /* 0x008fe2000fffe0ff */
[----:B------:R-:W-:Y:S01]  /*c420*/  SEL R127, R127, 0x4, P6 ;  /* 0x000000047f7f7807 */ /* 0x000fe20003000000 */
[----:B------:R-:W2:Y:S01]  /*c430*/  LDCU UR42, c[0x0][0x38c] ;  /* 0x00007180ff2a77ac */ /* 0x000ea20008000800 */
[C---:B------:R-:W-:Y:S02]  /*c440*/  FSETP.GT.AND P6, PT, R45.reuse, R86, !P6 ;  /* 0x000000562d00720b */ /* 0x040fe400077c4000 */
[----:B------:R-:W-:Y:S01]  /*c450*/  I2FP.F32.S32 R188, UR39 ;  /* 0x0000002700bc7c45 */ /* 0x000fe20008201400 */
[----:B------:R-:W3:Y:S01]  /*c460*/  LDCU UR37, c[0x0][0x38c] ;  /* 0x00007180ff2577ac */ /* 0x000ee20008000800 */
[----:B------:R-:W-:Y:S02]  /*c470*/  SEL R86, RZ, 0x1, !P6 ;  /* 0x00000001ff567807 */ /* 0x000fe40007000000 */
[C---:B------:R-:W-:Y:S01]  /*c480*/  FSETP.GT.AND P3, PT, R45.reuse, R188, PT ;  /* 0x000000bc2d00720b */ /* 0x040fe20003f64000 */
[----:B------:R-:W4:Y:S01]  /*c490*/  LDCU UR39, c[0x0][0x38c] ;  /* 0x00007180ff2777ac */ /* 0x000f220008000800 */
[----:B------:R-:W-:Y:S01]  /*c4a0*/  FSETP.GT.AND P0, PT, R45, R186, PT ;  /* 0x000000ba2d00720b */ /* 0x000fe20003f04000 */
[----:B------:R-:W-:Y:S01]  /*c4b0*/  @P5 IMAD.IADD R150, R86, 0x1, R127 ;  /* 0x0000000156965824 */ /* 0x000fe200078e027f */
[----:B------:R-:W-:Y:S01]  /*c4c0*/  SEL R127, R47, 0x6, P4 ;  /* 0x000000062f7f7807 */ /* 0x000fe20002000000 */
[----:B-1----:R-:W-:Y:S01]  /*c4d0*/  UIADD3 UR36, UPT, UPT, UR36, 0x2fd, URZ ;  /* 0x000002fd24247890 */ /* 0x002fe2000fffe0ff */
[----:B------:R-:W-:Y:S01]  /*c4e0*/  I2FP.F32.S32 R86, UR35 ;  /* 0x0000002300567c45 */ /* 0x000fe20008201400 */
[----:B------:R-:W-:Y:S01]  /*c4f0*/  UIADD3 UR35, UPT, UPT, UR12, 0x2ab, URZ ;  /* 0x000002ab0c237890 */ /* 0x000fe2000fffe0ff */
[----:B------:R-:W-:Y:S01]  /*c500*/  SEL R127, R127, 0x4, P2 ;  /* 0x000000047f7f7807 */ /* 0x000fe20001000000 */
[----:B0-----:R-:W-:Y:S01]  /*c510*/  UIADD3 UR45, UPT, UPT, UR45, 0x3d6, URZ ;  /* 0x000003d62d2d7890 */ /* 0x001fe2000fffe0ff */
[C---:B------:R-:W-:Y:S01]  /*c520*/  FSETP.GT.AND P2, PT, R45.reuse, R86, !P2 ;  /* 0x000000562d00720b */ /* 0x040fe20005744000 */
[----:B--2---:R-:W-:Y:S01]  /*c530*/  UIADD3 UR42, UPT, UPT, UR42, 0x3ce, URZ ;  /* 0x000003ce2a2a7890 */ /* 0x004fe2000fffe0ff */
[----:B------:R-:W-:Y:S01]  /*c540*/  I2FP.F32.S32 R186, UR71 ;  /* 0x0000004700ba7c45 */ /* 0x000fe20008201400 */
[----:B------:R-:W-:Y:S01]  /*c550*/  UIADD3 UR46, UPT, UPT, UR46, 0x3d4, URZ ;  /* 0x000003d42e2e7890 */ /* 0x000fe2000fffe0ff */
[----:B------:R-:W-:Y:S01]  /*c560*/  SEL R86, RZ, 0x1, !P2 ;  /* 0x00000001ff567807 */ /* 0x000fe20005000000 */
[----:B---3--:R-:W-:Y:S01]  /*c570*/  UIADD3 UR37, UPT, UPT, UR37, 0x2fe, URZ ;  /* 0x000002fe25257890 */ /* 0x008fe2000fffe0ff */
[----:B------:R-:W-:Y:S01]  /*c580*/  FSETP.GT.AND P1, PT, R45, R186, PT ;  /* 0x000000ba2d00720b */ /* 0x000fe20003f24000 */
[----:B------:R-:W-:Y:S01]  /*c590*/  UIADD3 UR47, UPT, UPT, UR47, 0x3dd, URZ ;  /* 0x000003dd2f2f7890 */ /* 0x000fe2000fffe0ff */
[----:B------:R-:W-:Y:S01]  /*c5a0*/  I2FP.F32.S32 R188, UR38 ;  /* 0x0000002600bc7c45 */ /* 0x000fe20008201400 */
[----:B------:R-:W-:Y:S01]  /*c5b0*/  @P3 IMAD.IADD R152, R86, 0x1, R127 ;  /* 0x0000000156983824 */ /* 0x000fe200078e027f */
[----:B------:R-:W-:Y:S01]  /*c5c0*/  SEL R127, R47, 0x6, P1 ;  /* 0x000000062f7f7807 */ /* 0x000fe20000800000 */
[----:B------:R-:W-:Y:S01]  /*c5d0*/  UIADD3 UR38, UPT, UPT, UR12, 0x2b3, URZ ;  /* 0x000002b30c267890 */ /* 0x000fe2000fffe0ff */
[----:B------:R-:W-:Y:S01]  /*c5e0*/  FSETP.GT.AND P6, PT, R45, R188, PT ;  /* 0x000000bc2d00720b */ /* 0x000fe20003fc4000 */
[----:B----4-:R-:W-:Y:S01]  /*c5f0*/  UIADD3 UR39, UPT, UPT, UR39, 0x3cd, URZ ;  /* 0x000003cd27277890 */ /* 0x010fe2000fffe0ff */
[----:B------:R-:W-:-:S02]  /*c600*/  I2FP.F32.S32 R86, UR74 ;  /* 0x0000004a00567c45 */ /* 0x000fc40008201400 */
[----:B------:R-:W-:Y:S02]  /*c610*/  I2FP.F32.S32 R186, UR73 ;  /* 0x0000004900ba7c45 */ /* 0x000fe40008201400 */
[----:B------:R-:W-:Y:S02]  /*c620*/  SEL R127, R127, 0x4, P0 ;  /* 0x000000047f7f7807 */ /* 0x000fe40000000000 */
[C---:B------:R-:W-:Y:S02]  /*c630*/  FSETP.GT.AND P0, PT, R45.reuse, R86, !P0 ;  /* 0x000000562d00720b */ /* 0x040fe40004704000 */
[----:B------:R-:W-:Y:S02]  /*c640*/  FSETP.GT.AND P5, PT, R45, R186, PT ;  /* 0x000000ba2d00720b */ /* 0x000fe40003fa4000 */
[----:B------:R-:W-:Y:S01]  /*c650*/  I2FP.F32.S32 R186, UR32 ;  /* 0x0000002000ba7c45 */ /* 0x000fe20008201400 */
[----:B------:R-:W0:Y:S01]  /*c660*/  LDCU UR32, c[0x0][0x38c] ;  /* 0x00007180ff2077ac */ /* 0x000e220008000800 */
[----:B------:R-:W-:-:S02]  /*c670*/  SEL R86, RZ, 0x1, !P0 ;  /* 0x00000001ff567807 */ /* 0x000fc40004000000 */
[----:B------:R-:W-:Y:S02]  /*c680*/  FSETP.GT.AND P4, PT, R45, R186, PT ;  /* 0x000000ba2d00720b */ /* 0x000fe40003f84000 */
[----:B------:R-:W-:Y:S01]  /*c690*/  I2FP.F32.S32 R188, UR35 ;  /* 0x0000002300bc7c45 */ /* 0x000fe20008201400 */
[----:B------:R-:W-:Y:S01]  /*c6a0*/  @P6 IMAD.IADD R154, R86, 0x1, R127 ;  /* 0x00000001569a6824 */ /* 0x000fe200078e027f */
[----:B------:R-:W-:Y:S01]  /*c6b0*/  SEL R127, R47, 0x6, P4 ;  /* 0x000000062f7f7807 */ /* 0x000fe20002000000 */
[----:B------:R-:W-:Y:S01]  /*c6c0*/  UIADD3 UR35, UPT, UPT, UR16, 0x2be, URZ ;  /* 0x000002be10237890 */ /* 0x000fe2000fffe0ff */
[----:B------:R-:W-:Y:S01]  /*c6d0*/  FSETP.GT.AND P2, PT, R45, R188, PT ;  /* 0x000000bc2d00720b */ /* 0x000fe20003f44000 */
[----:B------:R-:W1:Y:S01]  /*c6e0*/  LDCU UR16, c[0x0][0x38c] ;  /* 0x00007180ff1077ac */ /* 0x000e620008000800 */
[----:B------:R-:W-:Y:S02]  /*c6f0*/  I2FP.F32.S32 R86, UR21 ;  /* 0x0000001500567c45 */ /* 0x000fe40008201400 */
[----:B------:R-:W-:Y:S01]  /*c700*/  I2FP.F32.S32 R186, UR22 ;  /* 0x0000001600ba7c45 */ /* 0x000fe20008201400 */
[----:B------:R-:W-:Y:S01]  /*c710*/  UIADD3 UR21, UPT, UPT, UR20, 0x2c5, URZ ;  /* 0x000002c514157890 */ /* 0x000fe2000fffe0ff */
[----:B------:R-:W-:Y:S01]  /*c720*/  SEL R127, R127, 0x4, P5 ;  /* 0x000000047f7f7807 */ /* 0x000fe20002800000 */
[----:B------:R-:W2:Y:S01]  /*c730*/  LDCU UR22, c[0x0][0x38c] ;  /* 0x00007180ff1677ac */ /* 0x000ea20008000800 */
[----:B------:R-:W-:-:S02]  /*c740*/  FSETP.GT.AND P5, PT, R45, R86, !P5 ;  /* 0x000000562d00720b */ /* 0x000fc40006fa4000 */
[C---:B------:R-:W-:Y:S01]  /*c750*/  FSETP.GT.AND P3, PT, R45.reuse, R186, PT ;  /* 0x000000ba2d00720b */ /* 0x040fe20003f64000 */
[----:B------:R-:W3:Y:S01]  /*c760*/  LDCU UR20, c[0x0][0x38c] ;  /* 0x00007180ff1477ac */ /* 0x000ee20008000800 */
[----:B------:R-:W-:Y:S02]  /*c770*/  I2FP.F32.S32 R186, UR31 ;  /* 0x0000001f00ba7c45 */ /* 0x000fe40008201400 */
[----:B------:R-:W-:Y:S01]  /*c780*/  SEL R86, RZ, 0x1, !P5 ;  /* 0x00000001ff567807 */ /* 0x000fe20006800000 */
[----:B------:R-:W4:Y:S01]  /*c790*/  LDCU UR31, c[0x0][0x38c] ;  /* 0x00007180ff1f77ac */ /* 0x000f220008000800 */
[----:B------:R-:W-:Y:S02]  /*c7a0*/  FSETP.GT.AND P1, PT, R45, R186, PT ;  /* 0x000000ba2d00720b */ /* 0x000fe40003f24000 */
[----:B------:R-:W-:Y:S01]  /*c7b0*/  I2FP.F32.S32 R188, UR38 ;  /* 0x0000002600bc7c45 */ /* 0x000fe20008201400 */
[----:B------:R-:W-:Y:S01]  /*c7c0*/  @P2 IMAD.IADD R156, R86, 0x1, R127 ;  /* 0x00000001569c2824 */ /* 0x000fe200078e027f */
[----:B------:R-:W-:Y:S01]  /*c7d0*/  I2FP.F32.S32 R186, UR33 ;  /* 0x0000002100ba7c45 */ /* 0x000fe20008201400 */
[----:B------:R-:W-:Y:S01]  /*c7e0*/  UIADD3 UR33, UPT, UPT, UR12, 0x2bb, URZ ;  /* 0x000002bb0c217890 */ /* 0x000fe2000fffe0ff */
[----:B------:R-:W-:Y:S01]  /*c7f0*/  SEL R127, R47, 0x6, P1 ;  /* 0x000000062f7f7807 */ /* 0x000fe20000800000 */
[----:B0-----:R-:W-:Y:S01]  /*c800*/  UIADD3 UR32, UPT, UPT, UR32, 0x2fc, URZ ;  /* 0x000002fc20207890 */ /* 0x001fe2000fffe0ff */
[C---:B------:R-:W-:Y:S01]  /*c810*/  FSETP.GT.AND P0, PT, R45.reuse, R188, PT ;  /* 0x000000bc2d00720b */ /* 0x040fe20003f04000 */
[----:B--2---:R-:W-:Y:S01]  /*c820*/  UIADD3 UR22, UPT, UPT, UR22, 0x305, URZ ;  /* 0x0000030516167890 */ /* 0x004fe2000fffe0ff */
[----:B------:R-:W-:Y:S01]  /*c830*/  I2FP.F32.S32 R86, UR34 ;  /* 0x0000002200567c45 */ /* 0x000fe20008201400 */
[----:B-1----:R-:W-:Y:S01]  /*c840*/  UIADD3 UR16, UPT, UPT, UR16, 0x304, URZ ;  /* 0x0000030410107890 */ /* 0x002fe2000fffe0ff */
[----:B------:R-:W-:Y:S01]  /*c850*/  FSETP.GT.AND P6, PT, R45, R186, PT ;  /* 0x000000ba2d00720b */ /* 0x000fe20003fc4000 */
[----:B---3--:R-:W-:Y:S01]  /*c860*/  UIADD3 UR20, UPT, UPT, UR20, 0x30d, URZ ;  /* 0x0000030d14147890 */ /* 0x008fe2000fffe0ff */
[----:B------:R-:W-:Y:S01]  /*c870*/  I2FP.F32.S32 R186, UR35 ;  /* 0x0000002300ba7c45 */ /* 0x000fe20008201400 */
[----:B------:R-:W0:Y:S01]  /*c880*/  LDCU UR34, c[0x0][0x38c] ;  /* 0x00007180ff2277ac */ /* 0x000e220008000800 */
[----:B------:R-:W-:-:S02]  /*c890*/  SEL R127, R127, 0x4, P3 ;  /* 0x000000047f7f7807 */ /* 0x000fc40001800000 */
[C---:B------:R-:W-:Y:S01]  /*c8a0*/  FSETP.GT.AND P3, PT, R45.reuse, R86, !P3 ;  /* 0x000000562d00720b */ /* 0x040fe20005f64000 */
[----:B----4-:R-:W-:Y:S01]  /*c8b0*/  UIADD3 UR31, UPT, UPT, UR31, 0x306, URZ ;  /* 0x000003061f1f7890 */ /* 0x010fe2000fffe0ff */
[C---:B------:R-:W-:Y:S01]  /*c8c0*/  FSETP.GT.AND P4, PT, R45.reuse, R186, PT ;  /* 0x000000ba2d00720b */ /* 0x040fe20003f84000 */
[----:B------:R-:W1:Y:S01]  /*c8d0*/  LDCU UR35, c[0x0][0x38c] ;  /* 0x00007180ff2377ac */ /* 0x000e620008000800 */
[----:B------:R-:W-:Y:S02]  /*c8e0*/  I2FP.F32.S32 R186, UR21 ;  /* 0x0000001500ba7c45 */ /* 0x000fe40008201400 */
[----:B------:R-:W-:Y:S01]  /*c8f0*/  SEL R86, RZ, 0x1, !P3 ;  /* 0x00000001ff567807 */ /* 0x000fe20005800000 */
[----:B------:R-:W-:Y:S01]  /*c900*/  UIADD3 UR21, UPT, UPT, UR18, 0x2cd, URZ ;  /* 0x000002cd12157890 */ /* 0x000fe2000fffe0ff */
[----:B------:R-:W-:Y:S01]  /*c910*/  I2FP.F32.S32 R188, UR33 ;  /* 0x0000002100bc7c45 */ /* 0x000fe20008201400 */
[----:B------:R-:W-:Y:S01]  /*c920*/  UIADD3 UR18, UPT, UPT, UR8, 0x2bc, URZ ;  /* 0x000002bc08127890 */ /* 0x000fe2000fffe0ff */
[----:B------:R-:W-:Y:S01]  /*c930*/  FSETP.GT.AND P2, PT, R45, R186, PT ;  /* 0x000000ba2d00720b */ /* 0x000fe20003f44000 */
[----:B------:R-:W-:Y:S01]  /*c940*/  @P0 IMAD.IADD R158, R86, 0x1, R127 ;  /* 0x00000001569e0824 */ /* 0x000fe200078e027f */
[----:B------:R-:W-:Y:S01]  /*c950*/  SEL R127, R47, 0x6, P4 ;  /* 0x000000062f7f7807 */ /* 0x000fe20002000000 */
[----:B------:R-:W-:Y:S01]  /*c960*/  UIADD3 UR33, UPT, UPT, UR12, 0x2c3, URZ ;  /* 0x000002c30c217890 */ /* 0x000fe2000fffe0ff */
[----:B------:R-:W-:Y:S01]  /*c970*/  FSETP.GT.AND P5, PT, R45, R188, PT ;  /* 0x000000bc2d00720b */ /* 0x000fe20003fa4000 */
[----:B------:R-:W2:Y:S01]  /*c980*/  LDCU UR8, c[0x0][0x38c] ;  /* 0x00007180ff0877ac */ /* 0x000ea20008000800 */
[----:B------:R-:W-:-:S02]  /*c990*/  I2FP.F32.S32 R86, UR18 ;  /* 0x0000001200567c45 */ /* 0x000fc40008201400 */
[----:B------:R-:W-:Y:S01]  /*c9a0*/  SEL R127, R127, 0x4, P6 ;  /* 0x000000047f7f7807 */ /* 0x000fe20003000000 */
[----:B------:R-:W3:Y:S01]  /*c9b0*/  LDCU UR38, c[0x0][0x38c] ;  /* 0x00007180ff2677ac */ /* 0x000ee20008000800 */
[C---:B------:R-:W-:Y:S02]  /*c9c0*/  FSETP.GT.AND P6, PT, R45.reuse, R86, !P6 ;  /* 0x000000562d00720b */ /* 0x040fe400077c4000 */
[----:B------:R-:W-:Y:S01]  /*c9d0*/  I2FP.F32.S32 R186, UR15 ;  /* 0x0000000f00ba7c45 */ /* 0x000fe20008201400 */
[----:B------:R-:W4:Y:S01]  /*c9e0*/  LDCU UR15, c[0x0][0x38c] ;  /* 0x00007180ff0f77ac */ /* 0x000f220008000800 */
[----:B------:R-:W-:Y:S02]  /*c9f0*/  SEL R86, RZ, 0x1, !P6 ;  /* 0x00000001ff567807 */ /* 0x000fe40007000000 */
[----:B------:R-:W-:Y:S01]  /*ca00*/  FSETP.GT.AND P1, PT, R45, R186, PT ;  /* 0x000000ba2d00720b */ /* 0x000fe20003f24000 */
[----:B------:R-:W5:Y:S01]  /*ca10*/  LDCU UR18, c[0x0][0x38c] ;  /* 0x00007180ff1277ac */ /* 0x000f620008000800 */
[----:B------:R-:W-:Y:S01]  /*ca20*/  I2FP.F32.S32 R188, UR33 ;  /* 0x0000002100bc7c45 */ /* 0x000fe20008201400 */
[----:B------:R-:W-:Y:S01]  /*ca30*/  @P5 IMAD.IADD R160, R86, 0x1, R127 ;  /* 0x0000000156a05824 */ /* 0x000fe200078e027f */
[----:B------:R-:W-:Y:S01]  /*ca40*/  SEL R127, R47, 0x6, P1 ;  /* 0x000000062f7f7807 */ /* 0x000fe20000800000 */
[----:B------:R-:W0:Y:S01]  /*ca50*/  LDCU UR33, c[0x0][0x38c] ;  /* 0x00007180ff2177ac */ /* 0x000e220008000800 */
[----:B------:R-:W-:-:S02]  /*ca60*/  FSETP.GT.AND P3, PT, R45, R188, PT ;  /* 0x000000bc2d00720b */ /* 0x000fc40003f64000 */
[----:B------:R-:W-:Y:S01]  /*ca70*/  I2FP.F32.S32 R86, UR28 ;  /* 0x0000001c00567c45 */ /* 0x000fe20008201400 */
[----:B--2---:R-:W-:Y:S01]  /*ca80*/  UIADD3 UR8, UPT, UPT, UR8, 0x30c, URZ ;  /* 0x0000030c08087890 */ /* 0x004fe2000fffe0ff */
[----:B------:R-:W-:Y:S01]  /*ca90*/  I2FP.F32.S32 R186, UR21 ;  /* 0x0000001500ba7c45 */ /* 0x000fe20008201400 */
[----:B------:R-:W-:Y:S01]  /*caa0*/  UIADD3 UR21, UPT, UPT, UR12, 0x2cb, URZ ;  /* 0x000002cb0c157890 */ /* 0x000fe2000fffe0ff */
[----:B------:R-:W-:Y:S01]  /*cab0*/  SEL R127, R127, 0x4, P2 ;  /* 0x000000047f7f7807 */ /* 0x000fe20001000000 */
[----:B------:R-:W2:Y:S01]  /*cac0*/  LDCU UR28, c[0x0][0x38c] ;  /* 0x00007180ff1c77ac */ /* 0x000ea20008000800 */
[C---:B------:R-:W-:Y:S02]  /*cad0*/  FSETP.GT.AND P2, PT, R45.reuse, R86, !P2 ;  /* 0x000000562d00720b */ /* 0x040fe40005744000 */
[C---:B------:R-:W-:Y:S01]  /*cae0*/  FSETP.GT.AND P0, PT, R45.reuse, R186, PT ;  /* 0x000000ba2d00720b */ /* 0x040fe20003f04000 */
[----:B----4-:R-:W-:Y:S01]  /*caf0*/  UIADD3 UR15, UPT, UPT, UR15, 0x30e, URZ ;  /* 0x0000030e0f0f7890 */ /* 0x010fe2000fffe0ff */
[----:B------:R-:W-:Y:S01]  /*cb00*/  I2FP.F32.S32 R186, UR29 ;  /* 0x0000001d00ba7c45 */ /* 0x000fe20008201400 */
[----:B-----5:R-:W-:Y:S01]  /*cb10*/  UIADD3 UR18, UPT, UPT, UR18, 0x315, URZ ;  /* 0x0000031512127890 */ /* 0x020fe2000fffe0ff */
[----:B------:R-:W-:Y:S01]  /*cb20*/  SEL R86, RZ, 0x1, !P2 ;  /* 0x00000001ff567807 */ /* 0x000fe20005000000 */
[----:B------:R-:W4:Y:S01]  /*cb30*/  LDCU UR29, c[0x0][0x38c] ;  /* 0x00007180ff1d77ac */ /* 0x000f220008000800 */
[----:B------:R-:W-:-:S02]  /*cb40*/  FSETP.GT.AND P4, PT, R45, R186, PT ;  /* 0x000000ba2d00720b */ /* 0x000fc40003f84000 */
[----:B------:R-:W-:Y:S01]  /*cb50*/  I2FP.F32.S32 R188, UR21 ;  /* 0x0000001500bc7c45 */ /* 0x000fe20008201400 */
[----:B------:R-:W-:Y:S01]  /*cb60*/  @P3 IMAD.IADD R162, R86, 0x1, R127 ;  /* 0x0000000156a23824 */ /* 0x000fe200078e027f */
[----:B------:R-:W-:Y:S01]  /*cb70*/  SEL R127, R47, 0x6, P4 ;  /* 0x000000062f7f7807 */ /* 0x000fe20002000000 */
[----:B------:R-:W5:Y:S01]  /*cb80*/  LDCU UR21, c[0x0][0x38c] ;  /* 0x00007180ff1577ac */ /* 0x000f620008000800 */
[----:B------:R-:W-:Y:S02]  /*cb90*/  FSETP.GT.AND P6, PT, R45, R188, PT ;  /* 0x000000bc2d00720b */ /* 0x000fe40003fc4000 */
[----:B------:R-:W-:Y:S01]  /*cba0*/  I2FP.F32.S32 R86, UR30 ;  /* 0x0000001e00567c45 */ /* 0x000fe20008201400 */
[----:B------:R-:W1:Y:S01]  /*cbb0*/  LDCU UR30, c[0x0][0x38c] ;  /* 0x00007180ff1e77ac */ /* 0x000e620008000800 */
[----:B------:R-:W-:Y:S02]  /*cbc0*/  I2FP.F32.S32 R186, UR27 ;  /* 0x0000001b00ba7c45 */ /* 0x000fe40008201400 */
[----:B------:R-:W-:Y:S01]  /*cbd0*/  SEL R127, R127, 0x4, P0 ;  /* 0x000000047f7f7807 */ /* 0x000fe20000000000 */
[----:B------:R-:W-:Y:S01]  /*cbe0*/  UIADD3 UR27, UPT, UPT, UR12, 0x2d3, URZ ;  /* 0x000002d30c1b7890 */ /* 0x000fe2000fffe0ff */
[C---:B------:R-:W-:Y:S01]  /*cbf0*/  FSETP.GT.AND P0, PT, R45.reuse, R86, !P0 ;  /* 0x000000562d00720b */ /* 0x040fe20004704000 */
[----:B--2---:R-:W-:Y:S01]  /*cc00*/  UIADD3 UR28, UPT, UPT, UR28, 0x3ac, URZ ;  /* 0x000003ac1c1c7890 */ /* 0x004fe2000fffe0ff */
[----:B------:R-:W-:Y:S01]  /*cc10*/  FSETP.GT.AND P5, PT, R45, R186, PT ;  /* 0x000000ba2d00720b */ /* 0x000fe20003fa4000 */
[----:B0-----:R-:W-:Y:S01]  /*cc20*/  UIADD3 UR33, UPT, UPT, UR33, 0x3bd, URZ ;  /* 0x000003bd21217890 */ /* 0x001fe2000fffe0ff */
[----:B------:R-:W-:Y:S01]  /*cc30*/  I2FP.F32.S32 R186, UR4 ;  /* 0x0000000400ba7c45 */ /* 0x000fe20008201400 */
[----:B------:R-:W0:Y:S01]  /*cc40*/  LDCU UR4, c[0x0][0x38c] ;  /* 0x00007180ff0477ac */ /* 0x000e220008000800 */
[----:B------:R-:W-:-:S02]  /*cc50*/  SEL R86, RZ, 0x1, !P0 ;  /* 0x00000001ff567807 */ /* 0x000fc40004000000 */
[----:B------:R-:W-:Y:S01]  /*cc60*/  FSETP.GT.AND P1, PT, R45, R186, PT ;  /* 0x000000ba2d00720b */ /* 0x000fe20003f24000 */
[----:B-----5:R-:W-:Y:S01]  /*cc70*/  UIADD3 UR21, UPT, UPT, UR21, 0x316, URZ ;  /* 0x0000031615157890 */ /* 0x020fe2000fffe0ff */
[----:B------:R-:W-:Y:S01]  /*cc80*/  I2FP.F32.S32 R188, UR27 ;  /* 0x0000001b00bc7c45 */ /* 0x000fe20008201400 */
[----:B------:R-:W-:Y:S01]  /*cc90*/  @P6 IMAD.IADD R164, R86, 0x1, R127 ;  /* 0x0000000156a46824 */ /* 0x000fe200078e027f */
[----:B------:R-:W-:Y:S01]  /*cca0*/  SEL R127, R47, 0x6, P1 ;  /* 0x000000062f7f7807 */ /* 0x000fe20000800000 */
[----:B------:R-:W2:Y:S01]  /*ccb0*/  LDCU UR27, c[0x0][0x38c] ;  /* 0x00007180ff1b77ac */ /* 0x000ea20008000800 */
[----:B------:R-:W-:Y:S02]  /*ccc0*/  FSETP.GT.AND P2, PT, R45, R188, PT ;  /* 0x000000bc2d00720b */ /* 0x000fe40003f44000 */
[----:B------:R-:W-:Y:S01]  /*ccd0*/  I2FP.F32.S32 R86, UR9 ;  /* 0x0000000900567c45 */ /* 0x000fe20008201400 */
[----:B------:R-:W5:Y:S01]  /*cce0*/  LDCU UR9, c[0x0][0x38c] ;  /* 0x00007180ff0977ac */ /* 0x000f620008000800 */
[----:B------:R-:W-:-:S02]  /*ccf0*/  I2FP.F32.S32 R186, UR24 ;  /* 0x0000001800ba7c45 */ /* 0x000fc40008201400 */
[----:B------:R-:W-:Y:S01]  /*cd00*/  SEL R127, R127, 0x4, P5 ;  /* 0x000000047f7f7807 */ /* 0x000fe20002800000 */
[----:B------:R-:W-:Y:S01]  /*cd10*/  UIADD3 UR24, UPT, UPT, UR12, 0x2db, URZ ;  /* 0x000002db0c187890 */ /* 0x000fe2000fffe0ff */
[C---:B------:R-:W-:Y:S01]  /*cd20*/  FSETP.GT.AND P5, PT, R45.reuse, R86, !P5 ;  /* 0x000000562d00720b */ /* 0x040fe20006fa4000 */
[----:B0-----:R-:W-:Y:S01]  /*cd30*/  UIADD3 UR4, UPT, UPT, UR4, 0x314, URZ ;  /* 0x0000031404047890 */ /* 0x001fe2000fffe0ff */
[C---:B------:R-:W-:Y:S01]  /*cd40*/  FSETP.GT.AND P3, PT, R45.reuse, R186, PT ;  /* 0x000000ba2d00720b */ /* 0x040fe20003f64000 */
[----:B-1----:R-:W-:Y:S01]  /*cd50*/  UIADD3 UR30, UPT, UPT, UR30, 0x3b5, URZ ;  /* 0x000003b51e1e7890 */ /* 0x002fe2000fffe0ff */
[----:B------:R-:W-:Y:S01]  /*cd60*/  I2FP.F32.S32 R186, UR17 ;  /* 0x0000001100ba7c45 */ /* 0x000fe20008201400 */
[----:B------:R-:W0:Y:S01]  /*cd70*/  LDCU UR17, c[0x0][0x38c] ;  /* 0x00007180ff1177ac */ /* 0x000e220008000800 */
[----:B------:R-:W-:Y:S02]  /*cd80*/  SEL R86, RZ, 0x1, !P5 ;  /* 0x00000001ff567807 */ /* 0x000fe40006800000 */
[----:B------:R-:W-:Y:S01]  /*cd90*/  FSETP.GT.AND P4, PT, R45, R186, PT ;  /* 0x000000ba2d00720b */ /* 0x000fe20003f84000 */
[----:B------:R-:W-:Y:S01]  /*cda0*/  UIADD3 UR34, UPT, UPT, UR34, 0x3be, URZ ;  /* 0x000003be22227890 */ /* 0x000fe2000fffe0ff */
[----:B------:R-:W-:Y:S01]  /*cdb0*/  I2FP.F32.S32 R188, UR24 ;  /* 0x0000001800bc7c45 */ /* 0x000fe20008201400 */
[----:B------:R-:W-:Y:S01]  /*cdc0*/  @P2 IMAD.IADD R166, R86, 0x1, R127 ;  /* 0x0000000156a62824 */ /* 0x000fe200078e027f */
[----:B------:R-:W-:Y:S01]  /*cdd0*/  SEL R127, R47, 0x6, P4 ;  /* 0x000000062f7f7807 */ /* 0x000fe20002000000 */
[----:B------:R-:W1:Y:S01]  /*cde0*/  LDCU UR24, c[0x0][0x38c] ;  /* 0x00007180ff1877ac */ /* 0x000e620008000800 */
[----:B------:R-:W-:-:S02]  /*cdf0*/  FSETP.GT.AND P0, PT, R45, R188, PT ;  /* 0x000000bc2d00720b */ /* 0x000fc40003f04000 */
[----:B------:R-:W-:Y:S01]  /*ce00*/  I2FP.F32.S32 R86, UR19 ;  /* 0x0000001300567c45 */ /* 0x000fe20008201400 */
[----:B------:R-:W5:Y:S01]  /*ce10*/  LDCU UR19, c[0x0][0x38c] ;  /* 0x00007180ff1377ac */ /* 0x000f620008000800 */
[----:B------:R-:W-:Y:S02]  /*ce20*/  I2FP.F32.S32 R186, UR6 ;  /* 0x0000000600ba7c45 */ /* 0x000fe40008201400 */
[----:B------:R-:W-:Y:S01]  /*ce30*/  SEL R127, R127, 0x4, P3 ;  /* 0x000000047f7f7807 */ /* 0x000fe20001800000 */
[----:B------:R-:W-:Y:S01]  /*ce40*/  UIADD3 UR6, UPT, UPT, UR12, 0x2e3, URZ ;  /* 0x000002e30c067890 */ /* 0x000fe2000fffe0ff */
[C---:B------:R-:W-:Y:S01]  /*ce50*/  FSETP.GT.AND P3, PT, R45.reuse, R86, !P3 ;  /* 0x000000562d00720b */ /* 0x040fe20005f64000 */
[----:B------:R-:W-:Y:S01]  /*ce60*/  UIADD3 UR35, UPT, UPT, UR35, 0x3bc, URZ ;  /* 0x000003bc23237890 */ /* 0x000fe2000fffe0ff */
[----:B------:R-:W-:Y:S01]  /*ce70*/  FSETP.GT.AND P6, PT, R45, R186, PT ;  /* 0x000000ba2d00720b */ /* 0x000fe20003fc4000 */
[----:B---3--:R-:W-:Y:S01]  /*ce80*/  UIADD3 UR38, UPT, UPT, UR38, 0x3c4, URZ ;  /* 0x000003c426267890 */ /* 0x008fe2000fffe0ff */
[----:B------:R-:W-:Y:S01]  /*ce90*/  I2FP.F32.S32 R186, UR26 ;  /* 0x0000001a00ba7c45 */ /* 0x000fe20008201400 */
[----:B------:R-:W3:Y:S01]  /*cea0*/  LDCU UR26, c[0x0][0x38c] ;  /* 0x00007180ff1a77ac */ /* 0x000ee20008000800 */
[----:B------:R-:W-:-:S02]  /*ceb0*/  SEL R86, RZ, 0x1, !P3 ;  /* 0x00000001ff567807 */ /* 0x000fc40005800000 */
[----:B------:R-:W-:Y:S01]  /*cec0*/  FSETP.GT.AND P1, PT, R45, R186, PT ;  /* 0x000000ba2d00720b */ /* 0x000fe20003f24000 */
[----:B----4-:R-:W-:Y:S01]  /*ced0*/  UIADD3 UR29, UPT, UPT, UR29, 0x3dc, URZ ;  /* 0x000003dc1d1d7890 */ /* 0x010fe2000fffe0ff */
[----:B------:R-:W-:Y:S01]  /*cee0*/  I2FP.F32.S32 R188, UR6 ;  /* 0x0000000600bc7c45 */ /* 0x000fe20008201400 */
[----:B------:R-:W-:Y:S01]  /*cef0*/  @P0 IMAD.IADD R168, R86, 0x1, R127 ;  /* 0x0000000156a80824 */ /* 0x000fe200078e027f */
[----:B------:R-:W-:Y:S01]  /*cf00*/  SEL R127, R47, 0x6, P1 ;  /* 0x000000062f7f7807 */ /* 0x000fe20000800000 */
[----:B------:R-:W-:Y:S01]  /*cf10*/  UIADD3 UR6, UPT, UPT, UR12, 0x2eb, URZ ;  /* 0x000002eb0c067890 */ /* 0x000fe2000fffe0ff */
[----:B------:R-:W-:Y:S01]  /*cf20*/  FSETP.GT.AND P5, PT, R45, R188, PT ;  /* 0x000000bc2d00720b */ /* 0x000fe20003fa4000 */
[----:B--2---:R-:W-:Y:S01]  /*cf30*/  UIADD3 UR27, UPT, UPT, UR27, 0x3e5, URZ ;  /* 0x000003e51b1b7890 */ /* 0x004fe2000fffe0ff */
[----:B------:R-:W-:Y:S01]  /*cf40*/  I2FP.F32.S32 R86, UR10 ;  /* 0x0000000a00567c45 */ /* 0x000fe20008201400 */
[----:B------:R-:W2:Y:S01]  /*cf50*/  LDCU UR10, c[0x0][0x38c] ;  /* 0x00007180ff0a77ac */ /* 0x000ea20008000800 */
[----:B------:R-:W-:-:S02]  /*cf60*/  I2FP.F32.S32 R186, UR23 ;  /* 0x0000001700ba7c45 */ /* 0x000fc40008201400 */
[----:B------:R-:W-:Y:S01]  /*cf70*/  SEL R127, R127, 0x4, P6 ;  /* 0x000000047f7f7807 */ /* 0x000fe20003000000 */
[----:B------:R-:W4:Y:S01]  /*cf80*/  LDCU UR23, c[0x0][0x38c] ;  /* 0x00007180ff1777ac */ /* 0x000f220008000800 */
[C---:B------:R-:W-:Y:S02]  /*cf90*/  FSETP.GT.AND P6, PT, R45.reuse, R86, !P6 ;  /* 0x000000562d00720b */ /* 0x040fe400077c4000 */
[C---:B------:R-:W-:Y:S01]  /*cfa0*/  FSETP.GT.AND P2, PT, R45.reuse, R186, PT ;  /* 0x000000ba2d00720b */ /* 0x040fe20003f44000 */
[----:B---3--:R-:W-:Y:S01]  /*cfb0*/  UIADD3 UR26, UPT, UPT, UR26, 0x3ae, URZ ;  /* 0x000003ae1a1a7890 */ /* 0x008fe2000fffe0ff */
[----:B------:R-:W-:Y:S01]  /*cfc0*/  I2FP.F32.S32 R186, UR25 ;  /* 0x0000001900ba7c45 */ /* 0x000fe20008201400 */
[----:B------:R-:W3:Y:S01]  /*cfd0*/  LDCU UR25, c[0x0][0x38c] ;  /* 0x00007180ff1977ac */ /* 0x000ee20008000800 */
[----:B------:R-:W-:Y:S02]  /*cfe0*/  SEL R86, RZ, 0x1, !P6 ;  /* 0x00000001ff567807 */ /* 0x000fe40007000000 */
[----:B------:R-:W-:-:S02]  /*cff0*/  FSETP.GT.AND P4, PT, R45, R186, PT ;  /* 0x000000ba2d00720b */ /* 0x000fc40003f84000 */
[----:B------:R-:W-:Y:S01]  /*d000*/  I2FP.F32.S32 R188, UR6 ;  /* 0x0000000600bc7c45 */ /* 0x000fe20008201400 */
[----:B------:R-:W-:Y:S01]  /*d010*/  @P5 IMAD.IADD R170, R86, 0x1, R127 ;  /* 0x0000000156aa5824 */ /* 0x000fe200078e027f */
[----:B------:R-:W-:Y:S01]  /*d020*/  SEL R127, R47, 0x6, P4 ;  /* 0x000000062f7f7807 */ /* 0x000fe20002000000 */
[----:B------:R-:W-:Y:S01]  /*d030*/  UIADD3 UR6, UPT, UPT, UR12, 0x2f3, URZ ;  /* 0x000002f30c067890 */ /* 0x000fe2000fffe0ff */
[----:B------:R-:W-:Y:S01]  /*d040*/  I2FP.F32.S32 R186, UR7 ;  /* 0x0000000700ba7c45 */ /* 0x000fe20008201400 */
[----:B-1----:R-:W-:Y:S01]  /*d050*/  UIADD3 UR7, UPT, UPT, UR24, 0x31e, URZ ;  /* 0x0000031e18077890 */ /* 0x002fe2000fffe0ff */
[----:B------:R-:W-:Y:S01]  /*d060*/  FSETP.GT.AND P3, PT, R45, R188, PT ;  /* 0x000000bc2d00720b */ /* 0x000fe20003f64000 */
[----:B------:R-:W1:Y:S01]  /*d070*/  LDCU UR24, c[0x0][0x38c] ;  /* 0x00007180ff1877ac */ /* 0x000e620008000800 */
[----:B------:R-:W-:Y:S02]  /*d080*/  I2FP.F32.S32 R86, UR13 ;  /* 0x0000000d00567c45 */ /* 0x000fe40008201400 */
[----:B------:R-:W-:Y:S01]  /*d090*/  SEL R127, R127, 0x4, P2 ;  /* 0x000000047f7f7807 */ /* 0x000fe20001000000 */
[----:B------:R-:W2:Y:S01]  /*d0a0*/  LDCU UR13, c[0x0][0x38c] ;  /* 0x00007180ff0d77ac */ /* 0x000ea20008000800 */
[----:B------:R-:W-:-:S02]  /*d0b0*/  FSETP.GT.AND P0, PT, R45, R186, PT ;  /* 0x000000ba2d00720b */ /* 0x000fc40003f04000 */
[C---:B------:R-:W-:Y:S01]  /*d0c0*/  FSETP.GT.AND P2, PT, R45.reuse, R86, !P2 ;  /* 0x000000562d00720b */ /* 0x040fe20005744000 */
[----:B---3--:R-:W-:Y:S01]  /*d0d0*/  UIADD3 UR25, UPT, UPT, UR25, 0x3e6, URZ ;  /* 0x000003e619197890 */ /* 0x008fe2000fffe0ff */
[----:B------:R-:W-:Y:S01]  /*d0e0*/  I2FP.F32.S32 R186, UR11 ;  /* 0x0000000b00ba7c45 */ /* 0x000fe20008201400 */
[----:B------:R-:W3:Y:S01]  /*d0f0*/  LDCU UR11, c[0x0][0x38c] ;  /* 0x00007180ff0b77ac */ /* 0x000ee20008000800 */
[----:B------:R-:W-:Y:S02]  /*d100*/  SEL R86, RZ, 0x1, !P2 ;  /* 0x00000001ff567807 */ /* 0x000fe40005000000 */
[C---:B------:R-:W-:Y:S02]  /*d110*/  FSETP.GT.AND P1, PT, R45.reuse, R186, PT ;  /* 0x000000ba2d00720b */ /* 0x040fe40003f24000 */
[----:B------:R-:W-:Y:S01]  /*d120*/  I2FP.F32.S32 R186, UR36 ;  /* 0x0000002400ba7c45 */ /* 0x000fe20008201400 */
[----:B------:R-:W-:Y:S01]  /*d130*/  @P3 IMAD.IADD R172, R86, 0x1, R127 ;  /* 0x0000000156ac3824 */ /* 0x000fe200078e027f */
[----:B------:R-:W-:Y:S01]  /*d140*/  I2FP.F32.S32 R188, UR6 ;  /* 0x0000000600bc7c45 */ /* 0x000fe20008201400 */
[----:B------:R-:W-:Y:S01]  /*d150*/  UIADD3 UR6, UPT, UPT, UR12, 0x2fb, URZ ;  /* 0x000002fb0c067890 */ /* 0x000fe2000fffe0ff */
[----:B------:R-:W-:Y:S01]  /*d160*/  FSETP.GT.AND P5, PT, R45, R186, PT ;  /* 0x000000ba2d00720b */ /* 0x000fe20003fa4000 */
[----:B------:R-:W0:Y:S01]  /*d170*/  LDCU UR36, c[0x0][0x38c] ;  /* 0x00007180ff2477ac */ /* 0x000e220008000800 */
[----:B------:R-:W-:-:S02]  /*d180*/  SEL R127, R47, 0x6, P1 ;  /* 0x000000062f7f7807 */ /* 0x000fc40000800000 */
[----:B------:R-:W-:Y:S01]  /*d190*/  FSETP.GT.AND P6, PT, R45, R188, PT ;  /* 0x000000bc2d00720b */ /* 0x000fe20003fc4000 */
[----:B-1----:R-:W-:Y:S01]  /*d1a0*/  UIADD3 UR24, UPT, UPT, UR24, 0x3ad, URZ ;  /* 0x000003ad18187890 */ /* 0x002fe2000fffe0ff */
[----:B------:R-:W-:Y:S01]  /*d1b0*/  I2FP.F32.S32 R186, UR37 ;  /* 0x0000002500ba7c45 */ /* 0x000fe20008201400 */
[----:B------:R-:W1:Y:S01]  /*d1c0*/  LDCU UR37, c[0x0][0x38c] ;  /* 0x00007180ff2577ac */ /* 0x000e620008000800 */
[----:B------:R-:W-:Y:S02]  /*d1d0*/  I2FP.F32.S32 R86, UR14 ;  /* 0x0000000e00567c45 */ /* 0x000fe40008201400 */
[----:B------:R-:W-:Y:S01]  /*d1e0*/  SEL R127, R127, 0x4, P0 ;  /* 0x000000047f7f7807 */ /* 0x000fe20000000000 */
[----:B------:R-:W3:Y:S01]  /*d1f0*/  LDCU UR14, c[0x0][0x38c] ;  /* 0x00007180ff0e77ac */ /* 0x000ee20008000800 */
[C---:B------:R-:W-:Y:S02]  /*d200*/  FSETP.GT.AND P4, PT, R45.reuse, R186, PT ;  /* 0x000000ba2d00720b */ /* 0x040fe40003f84000 */
[----:B------:R-:W-:-:S02]  /*d210*/  FSETP.GT.AND P0, PT, R45, R86, !P0 ;  /* 0x000000562d00720b */ /* 0x000fc40004704000 */
[----:B------:R-:W-:Y:S01]  /*d220*/  I2FP.F32.S32 R186, UR22 ;  /* 0x0000001600ba7c45 */ /* 0x000fe20008201400 */
[----:B------:R-:W3:Y:S01]  /*d230*/  LDCU UR22, c[0x0][0x38c] ;  /* 0x00007180ff1677ac */ /* 0x000ee20008000800 */
[----:B------:R-:W-:Y:S02]  /*d240*/  SEL R86, RZ, 0x1, !P0 ;  /* 0x00000001ff567807 */ /* 0x000fe40004000000 */
[C---:B------:R-:W-:Y:S01]  /*d250*/  FSETP.GT.AND P3, PT, R45.reuse, R186, PT ;  /* 0x000000ba2d00720b */ /* 0x040fe20003f64000 */
[----:B0-----:R-:W-:Y:S01]  /*d260*/  UIADD3 UR36, UPT, UPT, UR36, 0x3c5, URZ ;  /* 0x000003c524247890 */ /* 0x001fe2000fffe0ff */
        /* <DEDUP_REMOVED lines=10> */
[----:B------:R-:W-:Y:S01]  /*d310*/  UIADD3 UR20, UPT, UPT, UR12, 0x313, URZ ;  /* 0x000003130c147890 */ /* 0x000fe2000fffe0ff */
[----:B------:R-:W-:Y:S01]  /*d320*/  I2FP.F32.S32 R86, UR32 ;  /* 0x0000002000567c45 */ /* 0x000fe20008201400 */
[----:B------:R-:W1:Y:S01]  /*d330*/  LDCU UR32, c[0x0][0x38c] ;  /* 0x00007180ff2077ac */ /* 0x000e620008000800 */
[----:B------:R-:W-:Y:S02]  /*d340*/  SEL R127, R127, 0x4, P5 ;  /* 0x000000047f7f7807 */ /* 0x000fe40002800000 */
        /* <DEDUP_REMOVED lines=13> */
[----:B------:R-:W-:-:S02]  /*d420*/  I2FP.F32.S32 R186, UR21 ;  /* 0x0000001500ba7c45 */ /* 0x000fc40008201400 */
[----:B------:R-:W-:Y:S01]  /*d430*/  SEL R127, R47, 0x6, P1 ;  /* 0x000000062f7f7807 */ /* 0x000fe20000800000 */
[----:B------:R-:W5:Y:S01]  /*d440*/  LDCU UR21, c[0x0][0x38c] ;  /* 0x00007180ff1577ac */ /* 0x000f620008000800 */
[C---:B------:R-:W-:Y:S02]  /*d450*/  FSETP.GT.AND P0, PT, R45.reuse, R188, PT ;  /* 0x000000bc2d00720b */ /* 0x040fe40003f04000 */
[----:B------:R-:W-:Y:S01]  /*d460*/  I2FP.F32.S32 R86, UR16 ;  /* 0x0000001000567c45 */ /* 0x000fe20008201400 */
[----:B------:R-:W0:Y:S01]  /*d470*/  LDCU UR16, c[0x0][0x38c] ;  /* 0x00007180ff1077ac */ /* 0x000e220008000800 */
[----:B------:R-:W-:Y:S02]  /*d480*/  FSETP.GT.AND P1, PT, R45, R186, PT ;  /* 0x000000ba2d00720b */ /* 0x000fe40003f24000 */
[----:B------:R-:W-:Y:S01]  /*d490*/  I2FP.F32.S32 R188, UR6 ;  /* 0x0000000600bc7c45 */ /* 0x000fe20008201400 */
[----:B------:R-:W-:Y:S01]  /*d4a0*/  UIADD3 UR6, UPT, UPT, UR17, 0x31d, URZ ;  /* 0x0000031d11067890 */ /* 0x000fe2000fffe0ff */
[----:B------:R-:W-:Y:S01]  /*d4b0*/  SEL R186, R127, 0x4, P3 ;  /* 0x000000047fba7807 */ /* 0x000fe20001800000 */
[----:B------:R-:W0:Y:S01]  /*d4c0*/  LDCU UR17, c[0x0][0x38c] ;  /* 0x00007180ff1177ac */ /* 0x000e220008000800 */
[C---:B------:R-:W-:Y:S01]  /*d4d0*/  FSETP.GT.AND P3, PT, R45.reuse, R86, !P3 ;  /* 0x000000562d00720b */ /* 0x040fe20005f64000 */
[----:B------:R-:W-:Y:S01]  /*d4e0*/  IMAD.IADD R86, R178, 0x1, R181 ;  /* 0x00000001b2567824 */ /* 0x000fe200078e02b5 */
[----:B------:R-:W-:Y:S01]  /*d4f0*/  FSETP.GT.AND P5, PT, R45, R188, PT ;  /* 0x000000bc2d00720b */ /* 0x000fe20003fa4000 */
[----:B-1----:R-:W-:Y:S01]  /*d500*/  UIADD3 UR32, UPT, UPT, UR32, 0x3b4, URZ ;  /* 0x000003b420207890 */ /* 0x002fe2000fffe0ff */
[----:B------:R-:W-:-:S02]  /*d510*/  SEL R127, RZ, 0x1, !P3 ;  /* 0x00000001ff7f7807 */ /* 0x000fc40005800000 */
[----:B------:R-:W-:Y:S01]  /*d520*/  I2FP.F32.S32 R178, UR6 ;  /* 0x0000000600b27c45 */ /* 0x000fe20008201400 */
[----:B----4-:R-:W-:Y:S01]  /*d530*/  UIADD3 UR6, UPT, UPT, UR23, 0x325, URZ ;  /* 0x0000032517067890 */ /* 0x010fe2000fffe0ff */
[----:B------:R-:W-:Y:S01]  /*d540*/  I2FP.F32.S32 R188, UR20 ;  /* 0x0000001400bc7c45 */ /* 0x000fe20008201400 */
[----:B------:R-:W-:Y:S01]  /*d550*/  @P0 IMAD.IADD R86, R127, 0x1, R186 ;  /* 0x000000017f560824 */ /* 0x000fe200078e02ba */
[----:B------:R-:W-:Y:S01]  /*d560*/  FSETP.GT.AND P0, PT, R45, R178, PT ;  /* 0x000000b22d00720b */ /* 0x000fe20003f04000 */
[----:B------:R-:W1:Y:S01]  /*d570*/  LDCU UR20, c[0x0][0x38c] ;  /* 0x00007180ff1477ac */ /* 0x000e620008000800 */
[----:B------:R-:W-:Y:S02]  /*d580*/  SEL R127, R47, 0x6, P4 ;  /* 0x000000062f7f7807 */ /* 0x000fe40002000000 */
[----:B------:R-:W-:Y:S01]  /*d590*/  I2FP.F32.S32 R178, UR8 ;  /* 0x0000000800b27c45 */ /* 0x000fe20008201400 */
[----:B------:R-:W4:Y:S01]  /*d5a0*/  LDCU UR8, c[0x0][0x38c] ;  /* 0x00007180ff0877ac */ /* 0x000f220008000800 */
[----:B------:R-:W-:-:S02]  /*d5b0*/  SEL R127, R127, 0x4, P6 ;  /* 0x000000047f7f7807 */ /* 0x000fc40003000000 */
[----:B------:R-:W-:Y:S01]  /*d5c0*/  I2FP.F32.S32 R186, UR7 ;  /* 0x0000000700ba7c45 */ /* 0x000fe20008201400 */
[----:B------:R-:W-:Y:S01]  /*d5d0*/  UIADD3 UR7, UPT, UPT, UR12, 0x31b, URZ ;  /* 0x0000031b0c077890 */ /* 0x000fe2000fffe0ff */
[C---:B------:R-:W-:Y:S01]  /*d5e0*/  FSETP.GT.AND P6, PT, R45.reuse, R178, !P6 ;  /* 0x000000b22d00720b */ /* 0x040fe200077c4000 */
[----:B------:R-:W0:Y:S01]  /*d5f0*/  LDCU UR23, c[0x0][0x38c] ;  /* 0x00007180ff1777ac */ /* 0x000e220008000800 */
[----:B------:R-:W-:Y:S02]  /*d600*/  FSETP.GT.AND P4, PT, R45, R186, PT ;  /* 0x000000ba2d00720b */ /* 0x000fe40003f84000 */
[----:B------:R-:W-:Y:S01]  /*d610*/  SEL R100, RZ, 0x1, !P6 ;  /* 0x00000001ff647807 */ /* 0x000fe20007000000 */
[----:B-----5:R-:W-:Y:S01]  /*d620*/  UIADD3 UR21, UPT, UPT, UR21, 0x3ed, URZ ;  /* 0x000003ed15157890 */ /* 0x020fe2000fffe0ff */
[----:B------:R-:W-:Y:S01]  /*d630*/  I2FP.F32.S32 R186, UR7 ;  /* 0x0000000700ba7c45 */ /* 0x000fe20008201400 */
[----:B------:R-:W-:Y:S01]  /*d640*/  UIADD3 UR7, UPT, UPT, UR19, 0x326, URZ ;  /* 0x0000032613077890 */ /* 0x000fe2000fffe0ff */
[----:B------:R-:W-:Y:S01]  /*d650*/  I2FP.F32.S32 R178, UR6 ;  /* 0x0000000600b27c45 */ /* 0x000fe20008201400 */
[----:B------:R-:W-:Y:S01]  /*d660*/  @P5 IMAD.IADD R109, R100, 0x1, R127 ;  /* 0x00000001646d5824 */ /* 0x000fe200078e027f */
[----:B------:R-:W-:Y:S01]  /*d670*/  SEL R127, R47, 0x6, P1 ;  /* 0x000000062f7f7807 */ /* 0x000fe20000800000 */
[----:B--2---:R-:W-:Y:S01]  /*d680*/  UIADD3 UR6, UPT, UPT, UR10, 0x32d, URZ ;  /* 0x0000032d0a067890 */ /* 0x004fe2000fffe0ff */
[----:B------:R-:W-:Y:S01]  /*d690*/  FSETP.GT.AND P3, PT, R45, R188, PT ;  /* 0x000000bc2d00720b */ /* 0x000fe20003f64000 */
[----:B------:R-:W2:Y:S01]  /*d6a0*/  LDCU UR19, c[0x0][0x38c] ;  /* 0x00007180ff1377ac */ /* 0x000ea20008000800 */
        /* <DEDUP_REMOVED lines=9> */
[----:B------:R-:W4:Y:S01]  /*d740*/  LDCU UR10, c[0x0][0x38c] ;  /* 0x00007180ff0a77ac */ /* 0x000f220008000800 */
[----:B------:R-:W-:-:S02]  /*d750*/  SEL R100, RZ, 0x1, !P2 ;  /* 0x00000001ff647807 */ /* 0x000fc40005000000 */
[----:B------:R-:W-:Y:S01]  /*d760*/  I2FP.F32.S32 R186, UR7 ;  /* 0x0000000700ba7c45 */ /* 0x000fe20008201400 */
[----:B------:R-:W-:Y:S01]  /*d770*/  UIADD3 UR7, UPT, UPT, UR13, 0x32e, URZ ;  /* 0x0000032e0d077890 */ /* 0x000fe2000fffe0ff */
[----:B------:R-:W-:Y:S01]  /*d780*/  FSETP.GT.AND P1, PT, R45, R178, PT ;  /* 0x000000b22d00720b */ /* 0x000fe20003f24000 */
[----:B------:R-:W-:Y:S01]  /*d790*/  @P3 IMAD.IADD R108, R100, 0x1, R127 ;  /* 0x00000001646c3824 */ /* 0x000fe200078e027f */
[----:B------:R-:W-:Y:S01]  /*d7a0*/  I2FP.F32.S32 R178, UR6 ;  /* 0x0000000600b27c45 */ /* 0x000fe20008201400 */
[----:B---3--:R-:W-:Y:S01]  /*d7b0*/  UIADD3 UR6, UPT, UPT, UR15, 0x336, URZ ;  /* 0x000003360f067890 */ /* 0x008fe2000fffe0ff */
[----:B------:R-:W-:Y:S01]  /*d7c0*/  SEL R111, R47, 0x6, P4 ;  /* 0x000000062f6f7807 */ /* 0x000fe20002000000 */
[----:B------:R-:W-:Y:S01]  /*d7d0*/  UIADD3 UR13, UPT, UPT, UR12, 0x32b, URZ ;  /* 0x0000032b0c0d7890 */ /* 0x000fe2000fffe0ff */
[----:B------:R-:W-:Y:S01]  /*d7e0*/  I2FP.F32.S32 R100, UR4 ;  /* 0x0000000400647c45 */ /* 0x000fe20008201400 */
[----:B------:R-:W-:Y:S01]  /*d7f0*/  UIADD3 UR4, UPT, UPT, UR14, 0x335, URZ ;  /* 0x000003350e047890 */ /* 0x000fe2000fffe0ff */
[----:B------:R-:W-:Y:S01]  /*d800*/  FSETP.GT.AND P3, PT, R45, R178, PT ;  /* 0x000000b22d00720b */ /* 0x000fe20003f64000 */
[----:B------:R-:W-:Y:S01]  /*d810*/  UIADD3 UR15, UPT, UPT, UR12, 0x343, URZ ;  /* 0x000003430c0f7890 */ /* 0x000fe2000fffe0ff */
[----:B------:R-:W-:Y:S01]  /*d820*/  I2FP.F32.S32 R178, UR7 ;  /* 0x0000000700b27c45 */ /* 0x000fe20008201400 */
[----:B------:R-:W-:Y:S01]  /*d830*/  UIADD3 UR7, UPT, UPT, UR12, 0x33b, URZ ;  /* 0x0000033b0c077890 */ /* 0x000fe2000fffe0ff */
[----:B------:R-:W-:Y:S01]  /*d840*/  SEL R111, R111, 0x4, P0 ;  /* 0x000000046f6f7807 */ /* 0x000fe20000000000 */
[----:B------:R-:W3:Y:S01]  /*d850*/  LDCU UR14, c[0x0][0x38c] ;  /* 0x00007180ff0e77ac */ /* 0x000ee20008000800 */
[----:B------:R-:W-:-:S02]  /*d860*/  FSETP.GT.AND P0, PT, R45, R100, !P0 ;  /* 0x000000642d00720b */ /* 0x000fc40004704000 */
[C---:B------:R-:W-:Y:S01]  /*d870*/  FSETP.GT.AND P4, PT, R45.reuse, R178, PT ;  /* 0x000000b22d00720b */ /* 0x040fe20003f84000 */
[----:B-1----:R-:W-:Y:S01]  /*d880*/  UIADD3 UR20, UPT, UPT, UR20, 0x3a6, URZ ;  /* 0x000003a614147890 */ /* 0x002fe2000fffe0ff */
[----:B------:R-:W-:Y:S01]  /*d890*/  SEL R100, RZ, 0x1, !P0 ;  /* 0x00000001ff647807 */ /* 0x000fe20004000000 */
[----:B0-----:R-:W-:Y:S01]  /*d8a0*/  UIADD3 UR23, UPT, UPT, UR23, 0x3e4, URZ ;  /* 0x000003e417177890 */ /* 0x001fe2000fffe0ff */
[----:B------:R-:W-:Y:S01]  /*d8b0*/  I2FP.F32.S32 R178, UR4 ;  /* 0x0000000400b27c45 */ /* 0x000fe20008201400 */
[----:B------:R-:W-:Y:S01]  /*d8c0*/  UIADD3 UR4, UPT, UPT, UR11, 0x324, URZ ;  /* 0x000003240b047890 */ /* 0x000fe2000fffe0ff */
[----:B------:R-:W-:Y:S01]  /*d8d0*/  FSETP.GT.AND P2, PT, R45, R186, PT ;  /* 0x000000ba2d00720b */ /* 0x000fe20003f44000 */
[----:B------:R-:W-:Y:S01]  /*d8e0*/  @P6 IMAD.IADD R110, R100, 0x1, R111 ;  /* 0x00000001646e6824 */ /* 0x000fe200078e026f */
[----:B------:R-:W-:Y:S01]  /*d8f0*/  SEL R111, R47, 0x6, P1 ;  /* 0x000000062f6f7807 */ /* 0x000fe20000800000 */
[----:B------:R-:W0:Y:S01]  /*d900*/  LDCU UR11, c[0x0][0x38c] ;  /* 0x00007180ff0b77ac */ /* 0x000e220008000800 */
[----:B------:R-:W-:-:S02]  /*d910*/  FSETP.GT.AND P6, PT, R45, R178, PT ;  /* 0x000000b22d00720b */ /* 0x000fc40003fc4000 */
[----:B------:R-:W-:Y:S01]  /*d920*/  I2FP.F32.S32 R100, UR4 ;  /* 0x0000000400647c45 */ /* 0x000fe20008201400 */
[----:B------:R-:W-:Y:S01]  /*d930*/  UIADD3 UR4, UPT, UPT, UR16, 0x33d, URZ ;  /* 0x0000033d10047890 */ /* 0x000fe2000fffe0ff */
[----:B------:R-:W-:Y:S01]  /*d940*/  I2FP.F32.S32 R178, UR6 ;  /* 0x0000000600b27c45 */ /* 0x000fe20008201400 */
[----:B------:R-:W-:Y:S01]  /*d950*/  UIADD3 UR6, UPT, UPT, UR12, 0x333, URZ ;  /* 0x000003330c067890 */ /* 0x000fe2000fffe0ff */
[----:B------:R-:W-:Y:S01]  /*d960*/  SEL R111, R111, 0x4, P5 ;  /* 0x000000046f6f7807 */ /* 0x000fe20002800000 */
[----:B------:R-:W1:Y:S01]  /*d970*/  LDCU UR16, c[0x0][0x38c] ;  /* 0x00007180ff1077ac */ /* 0x000e620008000800 */
[C---:B------:R-:W-:Y:S02]  /*d980*/  FSETP.GT.AND P5, PT, R45.reuse, R100, !P5 ;  /* 0x000000642d00720b */ /* 0x040fe40006fa4000 */
[----:B------:R-:W-:Y:S02]  /*d990*/  FSETP.GT.AND P1, PT, R45, R178, PT ;  /* 0x000000b22d00720b */ /* 0x000fe40003f24000 */
[----:B------:R-:W-:-:S02]  /*d9a0*/  SEL R100, RZ, 0x1, !P5 ;  /* 0x00000001ff647807 */ /* 0x000fc40006800000 */
[----:B------:R-:W-:Y:S01]  /*d9b0*/  I2FP.F32.S32 R178, UR4 ;  /* 0x0000000400b27c45 */ /* 0x000fe20008201400 */
[----:B------:R-:W-:Y:S01]  /*d9c0*/  UIADD3 UR4, UPT, UPT, UR22, 0x32c, URZ ;  /* 0x0000032c16047890 */ /* 0x000fe2000fffe0ff */
[----:B------:R-:W-:Y:S01]  /*d9d0*/  I2FP.F32.S32 R186, UR13 ;  /* 0x0000000d00ba7c45 */ /* 0x000fe20008201400 */
[----:B------:R-:W-:Y:S01]  /*d9e0*/  @P2 IMAD.IADD R112, R100, 0x1, R111 ;  /* 0x0000000164702824 */ /* 0x000fe200078e026f */
[----:B------:R-:W-:Y:S01]  /*d9f0*/  SEL R111, R47, 0x6, P4 ;  /* 0x000000062f6f7807 */ /* 0x000fe20002000000 */
[----:B------:R-:W4:Y:S01]  /*da00*/  LDCU UR13, c[0x0][0x38c] ;  /* 0x00007180ff0d77ac */ /* 0x000f220008000800 */
        /* <DEDUP_REMOVED lines=8> */
[----:B------:R-:W3:Y:S01]  /*da90*/  LDCU UR18, c[0x0][0x38c] ;  /* 0x00007180ff1277ac */ /* 0x000ee20008000800 */
[----:B------:R-:W-:-:S02]  /*daa0*/  FSETP.GT.AND P2, PT, R45, R178, PT ;  /* 0x000000b22d00720b */ /* 0x000fc40003f44000 */
[----:B------:R-:W-:Y:S01]  /*dab0*/  I2FP.F32.S32 R178, UR6 ;  /* 0x0000000600b27c45 */ /* 0x000fe20008201400 */
[----:B--2---:R-:W-:Y:S01]  /*dac0*/  UIADD3 UR6, UPT, UPT, UR19, 0x345, URZ ;  /* 0x0000034513067890 */ /* 0x004fe2000fffe0ff */
[C---:B------:R-:W-:Y:S01]  /*dad0*/  FSETP.GT.AND P5, PT, R45.reuse, R186, PT ;  /* 0x000000ba2d00720b */ /* 0x040fe20003fa4000 */
[----:B------:R-:W2:Y:S01]  /*dae0*/  LDCU UR22, c[0x0][0x38c] ;  /* 0x00007180ff1677ac */ /* 0x000ea20008000800 */
[----:B------:R-:W-:Y:S02]  /*daf0*/  SEL R100, RZ, 0x1, !P3 ;  /* 0x00000001ff647807 */ /* 0x000fe40005800000 */
[----:B------:R-:W-:Y:S01]  /*db00*/  I2FP.F32.S32 R186, UR7 ;  /* 0x0000000700ba7c45 */ /* 0x000fe20008201400 */
[----:B-----5:R-:W-:Y:S01]  /*db10*/  UIADD3 UR7, UPT, UPT, UR9, 0x346, URZ ;  /* 0x0000034609077890 */ /* 0x020fe2000fffe0ff */
[----:B------:R-:W-:Y:S01]  /*db20*/  FSETP.GT.AND P4, PT, R45, R178, PT ;  /* 0x000000b22d00720b */ /* 0x000fe20003f84000 */
[----:B------:R-:W-:Y:S01]  /*db30*/  @P0 IMAD.IADD R116, R100, 0x1, R111 ;  /* 0x0000000164740824 */ /* 0x000fe200078e026f */
[----:B------:R-:W-:Y:S01]  /*db40*/  I2FP.F32.S32 R178, UR6 ;  /* 0x0000000600b27c45 */ /* 0x000fe20008201400 */
[----:B------:R-:W5:Y:S01]  /*db50*/  LDCU UR9, c[0x0][0x38c] ;  /* 0x00007180ff0977ac */ /* 0x000f620008000800 */
[----:B------:R-:W-:-:S02]  /*db60*/  SEL R111, R47, 0x6, P1 ;  /* 0x000000062f6f7807 */ /* 0x000fc40000800000 */
[----:B------:R-:W-:Y:S01]  /*db70*/  I2FP.F32.S32 R100, UR4 ;  /* 0x0000000400647c45 */ /* 0x000fe20008201400 */
[----:B0-----:R-:W-:Y:S01]  /*db80*/  UIADD3 UR4, UPT, UPT, UR11, 0x34d, URZ ;  /* 0x0000034d0b047890 */ /* 0x001fe2000fffe0ff */
[----:B------:R-:W-:Y:S01]  /*db90*/  FSETP.GT.AND P0, PT, R45, R178, PT ;  /* 0x000000b22d00720b */ /* 0x000fe20003f04000 */
[----:B----4-:R-:W-:Y:S01]  /*dba0*/  UIADD3 UR6, UPT, UPT, UR13, 0x34e, URZ ;  /* 0x0000034e0d067890 */ /* 0x010fe2000fffe0ff */
[----:B------:R-:W-:Y:S01]  /*dbb0*/  I2FP.F32.S32 R178, UR7 ;  /* 0x0000000700b27c45 */ /* 0x000fe20008201400 */
[----:B------:R-:W0:Y:S01]  /*dbc0*/  LDCU UR7, c[0x0][0x38c] ;  /* 0x00007180ff0777ac */ /* 0x000e220008000800 */
[----:B------:R-:W-:Y:S02]  /*dbd0*/  SEL R111, R111, 0x4, P6 ;  /* 0x000000046f6f7807 */ /* 0x000fe40003000000 */
[C---:B------:R-:W-:Y:S01]  /*dbe0*/  FSETP.GT.AND P6, PT, R45.reuse, R100, !P6 ;  /* 0x000000642d00720b */ /* 0x040fe200077c4000 */
[----:B------:R-:W4:Y:S01]  /*dbf0*/  LDCU UR11, c[0x0][0x38c] ;  /* 0x00007180ff0b77ac */ /* 0x000f220008000800 */
[----:B------:R-:W-:-:S02]  /*dc00*/  FSETP.GT.AND P1, PT, R45, R178, PT ;  /* 0x000000b22d00720b */ /* 0x000fc40003f24000 */
[----:B------:R-:W-:Y:S01]  /*dc10*/  SEL R100, RZ, 0x1, !P6 ;  /* 0x00000001ff647807 */ /* 0x000fe20007000000 */
[----:B------:R-:W-:Y:S01]  /*dc20*/  UIADD3 UR13, UPT, UPT, UR5, 0x15e, URZ ;  /* 0x0000015e050d7890 */ /* 0x000fe2000fffe0ff */
[----:B------:R-:W-:Y:S01]  /*dc30*/  I2FP.F32.S32 R178, UR4 ;  /* 0x0000000400b27c45 */ /* 0x000fe20008201400 */
[----:B------:R-:W-:Y:S01]  /*dc40*/  UIADD3 UR4, UPT, UPT, UR8, 0x33c, URZ ;  /* 0x0000033c08047890 */ /* 0x000fe2000fffe0ff */
[----:B------:R-:W-:Y:S01]  /*dc50*/  FSETP.GT.AND P3, PT, R45, R186, PT ;  /* 0x000000ba2d00720b */ /* 0x000fe20003f64000 */
[----:B------:R-:W-:Y:S01]  /*dc60*/  @P5 IMAD.IADD R118, R100, 0x1, R111 ;  /* 0x0000000164765824 */ /* 0x000fe200078e026f */
[----:B------:R-:W-:Y:S01]  /*dc70*/  SEL R111, R47, 0x6, P4 ;  /* 0x000000062f6f7807 */ /* 0x000fe20002000000 */
[----:B------:R-:W1:Y:S01]  /*dc80*/  LDCU UR8, c[0x0][0x38c] ;  /* 0x00007180ff0877ac */ /* 0x000e620008000800 */
[----:B------:R-:W-:Y:S02]  /*dc90*/  FSETP.GT.AND P5, PT, R45, R178, PT ;  /* 0x000000b22d00720b */ /* 0x000fe40003fa4000 */
[----:B------:R-:W-:Y:S01]  /*dca0*/  I2FP.F32.S32 R100, UR4 ;  /* 0x0000000400647c45 */ /* 0x000fe20008201400 */
[----:B-----5:R-:W-:Y:S01]  /*dcb0*/  UIADD3 UR4, UPT, UPT, UR9, 0x355, URZ ;  /* 0x0000035509047890 */ /* 0x020fe2000fffe0ff */
[----:B------:R-:W-:Y:S01]  /*dcc0*/  I2FP.F32.S32 R178, UR6 ;  /* 0x0000000600b27c45 */ /* 0x000fe20008201400 */
[----:B------:R-:W-:Y:S01]  /*dcd0*/  UIADD3 UR6, UPT, UPT, UR12, 0x34b, URZ ;  /* 0x0000034b0c067890 */ /* 0x000fe2000fffe0ff */
[----:B------:R-:W-:Y:S01]  /*dce0*/  I2FP.F32.S32 R186, UR15 ;  /* 0x0000000f00ba7c45 */ /* 0x000fe20008201400 */
[----:B------:R-:W5:Y:S01]  /*dcf0*/  LDCU UR9, c[0x0][0x38c] ;  /* 0x00007180ff0977ac */ /* 0x000f620008000800 */
[----:B------:R-:W-:-:S02]  /*dd00*/  SEL R111, R111, 0x4, P2 ;  /* 0x000000046f6f7807 */ /* 0x000fc40001000000 */
[C---:B------:R-:W-:Y:S01]  /*dd10*/  FSETP.GT.AND P2, PT, R45.reuse, R100, !P2 ;  /* 0x000000642d00720b */ /* 0x040fe20005744000 */
[----:B------:R-:W-:Y:S01]  /*dd20*/  UIADD3 UR15, UPT, UPT, UR5, 0x186, URZ ;  /* 0x00000186050f7890 */ /* 0x000fe2000fffe0ff */
[C---:B------:R-:W-:Y:S01]  /*dd30*/  FSETP.GT.AND P6, PT, R45.reuse, R186, PT ;  /* 0x000000ba2d00720b */ /* 0x040fe20003fc4000 */
[----:B------:R-:W1:Y:S01]  /*dd40*/  LDCU UR19, c[0x0][0x38c] ;  /* 0x00007180ff1377ac */ /* 0x000e620008000800 */
[----:B------:R-:W-:Y:S02]  /*dd50*/  I2FP.F32.S32 R186, UR6 ;  /* 0x0000000600ba7c45 */ /* 0x000fe40008201400 */
[----:B------:R-:W-:Y:S01]  /*dd60*/  SEL R100, RZ, 0x1, !P2 ;  /* 0x00000001ff647807 */ /* 0x000fe20005000000 */
[----:B0-----:R-:W-:Y:S01]  /*dd70*/  UIADD3 UR6, UPT, UPT, UR7, 0x356, URZ ;  /* 0x0000035607067890 */ /* 0x001fe2000fffe0ff */
[----:B------:R-:W-:Y:S01]  /*dd80*/  FSETP.GT.AND P4, PT, R45, R178, PT ;  /* 0x000000b22d00720b */ /* 0x000fe20003f84000 */
[----:B------:R-:W-:Y:S01]  /*dd90*/  UIADD3 UR7, UPT, UPT, UR12, 0x353, URZ ;  /* 0x000003530c077890 */ /* 0x000fe2000fffe0ff */
[----:B------:R-:W-:Y:S01]  /*dda0*/  I2FP.F32.S32 R178, UR4 ;  /* 0x0000000400b27c45 */ /* 0x000fe20008201400 */
[----:B------:R-:W-:Y:S01]  /*ddb0*/  UIADD3 UR4, UPT, UPT, UR10, 0x344, URZ ;  /* 0x000003440a047890 */ /* 0x000fe2000fffe0ff */
[----:B------:R-:W-:Y:S01]  /*ddc0*/  @P3 IMAD.IADD R120, R100, 0x1, R111 ;  /* 0x0000000164783824 */ /* 0x000fe200078e026f */
[----:B------:R-:W-:Y:S01]  /*ddd0*/  SEL R111, R47, 0x6, P1 ;  /* 0x000000062f6f7807 */ /* 0x000fe20000800000 */
[----:B------:R-:W-:Y:S01]  /*dde0*/  UIADD3 UR10, UPT, UPT, UR12, 0x35b, URZ ;  /* 0x0000035b0c0a7890 */ /* 0x000fe2000fffe0ff */
[C---:B------:R-:W-:Y:S01]  /*ddf0*/  FSETP.GT.AND P3, PT, R45.reuse, R178, PT ;  /* 0x000000b22d00720b */ /* 0x040fe20003f64000 */
[----:B---3--:R-:W-:Y:S01]  /*de00*/  UIADD3 UR18, UPT, UPT, UR18, 0x3a5, URZ ;  /* 0x000003a512127890 */ /* 0x008fe2000fffe0ff */
[----:B------:R-:W-:Y:S01]  /*de10*/  I2FP.F32.S32 R178, UR6 ;  /* 0x0000000600b27c45 */ /* 0x000fe20008201400 */
[----:B----4-:R-:W-:Y:S01]  /*de20*/  UIADD3 UR6, UPT, UPT, UR11, 0x35d, URZ ;  /* 0x0000035d0b067890 */ /* 0x010fe2000fffe0ff */
[----:B------:R-:W-:Y:S01]  /*de30*/  I2FP.F32.S32 R100, UR4 ;  /* 0x0000000400647c45 */ /* 0x000fe20008201400 */
[----:B------:R-:W-:Y:S01]  /*de40*/  UIADD3 UR4, UPT, UPT, UR14, 0x34c, URZ ;  /* 0x0000034c0e047890 */ /* 0x000fe2000fffe0ff */
[----:B------:R-:W-:Y:S01]  /*de50*/  FSETP.GT.AND P1, PT, R45, R178, PT ;  /* 0x000000b22d00720b */ /* 0x000fe20003f24000 */
[----:B------:R-:W-:Y:S01]  /*de60*/  UIADD3 UR11, UPT, UPT, UR5, 0x156, URZ ;  /* 0x00000156050b7890 */ /* 0x000fe2000fffe0ff */
[----:B------:R-:W-:Y:S01]  /*de70*/  SEL R178, R111, 0x4, P0 ;  /* 0x000000046fb27807 */ /* 0x000fe20000000000 */
[----:B------:R-:W0:Y:S01]  /*de80*/  LDCU UR14, c[0x0][0x38c] ;  /* 0x00007180ff0e77ac */ /* 0x000e220008000800 */
[C---:B------:R-:W-:Y:S01]  /*de90*/  FSETP.GT.AND P0, PT, R45.reuse, R100, !P0 ;  /* 0x000000642d00720b */ /* 0x040fe20004704000 */
[----:B------:R-:W-:Y:S01]  /*dea0*/  IMAD.IADD R100, R122, 0x1, R123 ;  /* 0x000000017a647824 */ /* 0x000fe200078e027b */
[C---:B------:R-:W-:Y:S01]  /*deb0*/  FSETP.GT.AND P2, PT, R45.reuse, R186, PT ;  /* 0x000000ba2d00720b */ /* 0x040fe20003f44000 */
[----:B--2---:R-:W-:Y:S01]  /*dec0*/  UIADD3 UR22, UPT, UPT, UR22, 0x3a4, URZ ;  /* 0x000003a416167890 */ /* 0x004fe2000fffe0ff */
[----:B------:R-:W-:Y:S01]  /*ded0*/  I2FP.F32.S32 R186, UR7 ;  /* 0x0000000700ba7c45 */ /* 0x000fe20008201400 */
[----:B-----5:R-:W-:Y:S01]  /*dee0*/  UIADD3 UR7, UPT, UPT, UR9, 0x35e, URZ ;  /* 0x0000035e09077890 */ /* 0x020fe2000fffe0ff */
[----:B------:R-:W-:Y:S01]  /*def0*/  SEL R111, RZ, 0x1, !P0 ;  /* 0x00000001ff6f7807 */ /* 0x000fe20004000000 */
[----:B------:R-:W-:Y:S01]  /*df00*/  UIADD3 UR9, UPT, UPT, UR5, 0x11e, URZ ;  /* 0x0000011e05097890 */ /* 0x000fe2000fffe0ff */
[----:B------:R-:W-:Y:S01]  /*df10*/  I2FP.F32.S32 R122, UR6 ;  /* 0x00000006007a7c45 */ /* 0x000fe20008201400 */
[----:B------:R-:W2:Y:S01]  /*df20*/  LDCU UR6, c[0x0][0x38c] ;  /* 0x00007180ff0677ac */ /* 0x000ea20008000800 */
[----:B------:R-:W-:Y:S01]  /*df30*/  FSETP.GT.AND P0, PT, R45, R186, PT ;  /* 0x000000ba2d00720b */ /* 0x000fe20003f04000 */
[----:B------:R-:W-:Y:S01]  /*df40*/  @P6 IMAD.IADD R100, R111, 0x1, R178 ;  /* 0x000000016f646824 */ /* 0x000fe200078e02b2 */
[----:B------:R-:W-:Y:S01]  /*df50*/  I2FP.F32.S32 R178, UR7 ;  /* 0x0000000700b27c45 */ /* 0x000fe20008201400 */
[----:B-1----:R-:W-:Y:S01]  /*df60*/  UIADD3 UR19, UPT, UPT, UR19, 0x3ee, URZ ;  /* 0x000003ee13137890 */ /* 0x002fe2000fffe0ff */
[----:B------:R-:W-:-:S02]  /*df70*/  FSETP.GT.AND P6, PT, R45, R122, PT ;  /* 0x0000007a2d00720b */ /* 0x000fc40003fc4000 */
[----:B------:R-:W-:Y:S01]  /*df80*/  SEL R111, R47, 0x6, P4 ;  /* 0x000000062f6f7807 */ /* 0x000fe20002000000 */
[----:B------:R-:W1:Y:S01]  /*df90*/  LDCU UR7, c[0x0][0x38c] ;  /* 0x00007180ff0777ac */ /* 0x000e620008000800 */
[----:B------:R-:W-:Y:S02]  /*dfa0*/  I2FP.F32.S32 R122, UR4 ;  /* 0x00000004007a7c45 */ /* 0x000fe40008201400 */
[----:B------:R-:W-:Y:S01]  /*dfb0*/  FSETP.GT.AND P4, PT, R45, R178, PT ;  /* 0x000000b22d00720b */ /* 0x000fe20003f84000 */
[----:B------:R-:W-:Y:S01]  /*dfc0*/  UIADD3 UR4, UPT, UPT, UR5, 0x11d, URZ ;  /* 0x0000011d05047890 */ /* 0x000fe2000fffe0ff */
[----:B------:R-:W-:Y:S01]  /*dfd0*/  SEL R178, R111, 0x4, P5 ;  /* 0x000000046fb27807 */ /* 0x000fe20002800000 */
[----:B------:R-:W-:Y:S01]  /*dfe0*/  IMAD.IADD R111, R62, 0x1, R67 ;  /* 0x000000013e6f7824 */ /* 0x000fe200078e0243 */
[C---:B------:R-:W-:Y:S02]  /*dff0*/  FSETP.GT.AND P5, PT, R45.reuse, R122, !P5 ;  /* 0x0000007a2d00720b */ /* 0x040fe40006fa4000 */
[----:B------:R-:W-:Y:S01]  /*e000*/  I2FP.F32.S32 R122, UR10 ;  /* 0x0000000a007a7c45 */ /* 0x000fe20008201400 */
[----:B--2---:R-:W-:Y:S01]  /*e010*/  UIADD3 UR6, UPT, UPT, UR6, 0x11b, URZ ;  /* 0x0000011b06067890 */ /* 0x004fe2000fffe0ff */
[----:B------:R-:W-:Y:S01]  /*e020*/  SEL R67, RZ, 0x1, !P5 ;  /* 0x00000001ff437807 */ /* 0x000fe20006800000 */
[----:B------:R-:W-:Y:S01]  /*e030*/  UIADD3 UR10, UPT, UPT, UR5, 0x146, URZ ;  /* 0x00000146050a7890 */ /* 0x000fe2000fffe0ff */
[----:B------:R-:W-:Y:S01]  /*e040*/  I2FP.F32.S32 R62, UR4 ;  /* 0x00000004003e7c45 */ /* 0x000fe20008201400 */
[----:B------:R-:W-:Y:S01]  /*e050*/  UIADD3 UR4, UPT, UPT, UR8, 0x354, URZ ;  /* 0x0000035408047890 */ /* 0x000fe2000fffe0ff */
[----:B------:R-:W-:Y:S01]  /*e060*/  FSETP.GT.AND P5, PT, R45, R122, PT ;  /* 0x0000007a2d00720b */ /* 0x000fe20003fa4000 */
[----:B------:R-:W-:Y:S01]  /*e070*/  @P2 IMAD.IADD R111, R67, 0x1, R178 ;  /* 0x00000001436f2824 */ /* 0x000fe200078e02b2 */
[----:B------:R-:W-:Y:S01]  /*e080*/  SEL R67, R47, 0x6, P1 ;  /* 0x000000062f437807 */ /* 0x000fe20000800000 */
[----:B------:R-:W2:Y:S01]  /*e090*/  LDCU UR8, c[0x0][0x38c] ;  /* 0x00007180ff0877ac */ /* 0x000ea20008000800 */
[----:B------:R-:W-:-:S02]  /*e0a0*/  FSETP.GT.AND P2, PT, R45, R62, PT ;  /* 0x0000003e2d00720b */ /* 0x000fc40003f44000 */
[----:B------:R-:W-:Y:S01]  /*e0b0*/  I2FP.F32.S32 R122, UR4 ;  /* 0x00000004007a7c45 */ /* 0x000fe20008201400 */
[----:B------:R-:W-:Y:S01]  /*e0c0*/  UIADD3 UR4, UPT, UPT, UR5, 0x125, URZ ;  /* 0x0000012505047890 */ /* 0x000fe2000fffe0ff */
[----:B------:R-:W-:Y:S01]  /*e0d0*/  I2FP.F32.S32 R62, UR9 ;  /* 0x00000009003e7c45 */ /* 0x000fe20008201400 */
[----:B------:R-:W-:Y:S01]  /*e0e0*/  UIADD3 UR9, UPT, UPT, UR5, 0x126, URZ ;  /* 0x0000012605097890 */ /* 0x000fe2000fffe0ff */
[----:B------:R-:W-:Y:S02]  /*e0f0*/  SEL R67, R67, 0x4, P3 ;  /* 0x0000000443437807 */ /* 0x000fe40001800000 */
[C---:B------:R-:W-:Y:S02]  /*e100*/  FSETP.GT.AND P3, PT, R45.reuse, R122, !P3 ;  /* 0x0000007a2d00720b */ /* 0x040fe40005f64000 */
[----:B------:R-:W-:Y:S02]  /*e110*/  FSETP.GT.AND P1, PT, R45, R62, PT ;  /* 0x0000003e2d00720b */ /* 0x000fe40003f24000 */
[----:B------:R-:W-:-:S02]  /*e120*/  SEL R64, RZ, 0x1, !P3 ;  /* 0x00000001ff407807 */ /* 0x000fc40005800000 */
[----:B------:R-:W-:Y:S01]  /*e130*/  I2FP.F32.S32 R62, UR4 ;  /* 0x00000004003e7c45 */ /* 0x000fe20008201400 */
[----:B-1----:R-:W-:Y:S01]  /*e140*/  UIADD3 UR4, UPT, UPT, UR7, 0x35c, URZ ;  /* 0x0000035c07047890 */ /* 0x002fe2000fffe0ff */
[----:B------:R-:W-:Y:S01]  /*e150*/  I2FP.F32.S32 R122, UR6 ;  /* 0x00000006007a7c45 */ /* 0x000fe20008201400 */
[----:B------:R-:W-:Y:S01]  /*e160*/  @P0 IMAD.IADD R69, R64, 0x1, R67 ;  /* 0x0000000140450824 */ /* 0x000fe200078e0243 */
[----:B------:R-:W1:Y:S01]  /*e170*/  LDCU UR7, c[0x0][0x38c] ;  /* 0x00007180ff0777ac */ /* 0x000e620008000800 */
[----:B------:R-:W-:Y:S02]  /*e180*/  SEL R67, R47, 0x6, P4 ;  /* 0x000000062f437807 */ /* 0x000fe40002000000 */
[----:B------:R-:W-:Y:S01]  /*e190*/  I2FP.F32.S32 R64, UR4 ;  /* 0x0000000400407c45 */ /* 0x000fe20008201400 */
[----:B--2---:R-:W-:Y:S01]  /*e1a0*/  UIADD3 UR6, UPT, UPT, UR8, 0x123, URZ ;  /* 0x0000012308067890 */ /* 0x004fe2000fffe0ff */
[----:B------:R-:W-:Y:S01]  /*e1b0*/  SEL R67, R67, 0x4, P6 ;  /* 0x0000000443437807 */ /* 0x000fe20003000000 */
[----:B------:R-:W-:Y:S01]  /*e1c0*/  UIADD3 UR4, UPT, UPT, UR5, 0x12d, URZ ;  /* 0x0000012d05047890 */ /* 0x000fe2000fffe0ff */
[C---:B------:R-:W-:Y:S01]  /*e1d0*/  FSETP.GT.AND P0, PT, R45.reuse, R62, PT ;  /* 0x0000003e2d00720b */ /* 0x040fe20003f04000 */
[----:B------:R-:W-:Y:S01]  /*e1e0*/  UIADD3 UR8, UPT, UPT, UR5, 0x11c, URZ ;  /* 0x0000011c05087890 */ /* 0x000fe2000fffe0ff */
[----:B------:R-:W-:-:S02]  /*e1f0*/  FSETP.GT.AND P6, PT, R45, R64, !P6 ;  /* 0x000000402d00720b */ /* 0x000fc400077c4000 */
[----:B------:R-:W-:Y:S01]  /*e200*/  I2FP.F32.S32 R62, UR9 ;  /* 0x00000009003e7c45 */ /* 0x000fe20008201400 */
[----:B------:R-:W-:Y:S01]  /*e210*/  UIADD3 UR9, UPT, UPT, UR5, 0x12e, URZ ;  /* 0x0000012e05097890 */ /* 0x000fe2000fffe0ff */
[----:B------:R-:W-:Y:S02]  /*e220*/  SEL R64, RZ, 0x1, !P6 ;  /* 0x00000001ff407807 */ /* 0x000fe40007000000 */
[C---:B------:R-:W-:Y:S02]  /*e230*/  FSETP.GT.AND P4, PT, R45.reuse, R62, PT ;  /* 0x0000003e2d00720b */ /* 0x040fe40003f84000 */
[----:B------:R-:W-:Y:S01]  /*e240*/  I2FP.F32.S32 R62, UR4 ;  /* 0x00000004003e7c45 */ /* 0x000fe20008201400 */
[----:B------:R-:W-:Y:S01]  /*e250*/  @P5 IMAD.IADD R66, R64, 0x1, R67 ;  /* 0x0000000140425824 */ /* 0x000fe200078e0243 */
[C---:B------:R-:W-:Y:S01]  /*e260*/  FSETP.GT.AND P3, PT, R45.reuse, R122, PT ;  /* 0x0000007a2d00720b */ /* 0x040fe20003f64000 */
[----:B-1----:R-:W-:Y:S01]  /*e270*/  UIADD3 UR4, UPT, UPT, UR7, 0x12b, URZ ;  /* 0x0000012b07047890 */ /* 0x002fe2000fffe0ff */
[----:B------:R-:W-:Y:S01]  /*e280*/  I2FP.F32.S32 R122, UR6 ;  /* 0x00000006007a7c45 */ /* 0x000fe20008201400 */
[----:B------:R-:W1:Y:S01]  /*e290*/  LDCU UR6, c[0x0][0x38c] ;  /* 0x00007180ff0677ac */ /* 0x000e620008000800 */
[----:B------:R-:W-:-:S02]  /*e2a0*/  FSETP.GT.AND P5, PT, R45, R62, PT ;  /* 0x0000003e2d00720b */ /* 0x000fc40003fa4000 */
[----:B------:R-:W-:Y:S01]  /*e2b0*/  SEL R67, R47, 0x6, P1 ;  /* 0x000000062f437807 */ /* 0x000fe20000800000 */
        /* <DEDUP_REMOVED lines=11> */
[----:B------:R-:W-:Y:S01]  /*e370*/  FSETP.GT.AND P2, PT, R45, R122, PT ;  /* 0x0000007a2d00720b */ /* 0x000fe20003f44000 */
[----:B------:R-:W-:Y:S01]  /*e380*/  @P3 IMAD.IADD R68, R62, 0x1, R67 ;  /* 0x000000013e443824 */ /* 0x000fe200078e0243 */
[----:B------:R-:W-:Y:S02]  /*e390*/  SEL R67, R47, 0x6, P4 ;  /* 0x000000062f437807 */ /* 0x000fe40002000000 */
[----:B------:R-:W-:Y:S01]  /*e3a0*/  I2FP.F32.S32 R62, UR4 ;  /* 0x00000004003e7c45 */ /* 0x000fe20008201400 */
[----:B-1----:R-:W-:Y:S01]  /*e3b0*/  UIADD3 UR4, UPT, UPT, UR6, 0x133, URZ ;  /* 0x0000013306047890 */ /* 0x002fe2000fffe0ff */
[----:B------:R-:W-:Y:S01]  /*e3c0*/  FSETP.GT.AND P1, PT, R45, R64, PT ;  /* 0x000000402d00720b */ /* 0x000fe20003f24000 */
[----:B------:R-:W-:Y:S01]  /*e3d0*/  UIADD3 UR6, UPT, UPT, UR5, 0x13d, URZ ;  /* 0x0000013d05067890 */ /* 0x000fe2000fffe0ff */
[----:B------:R-:W-:Y:S01]  /*e3e0*/  I2FP.F32.S32 R64, UR7 ;  /* 0x0000000700407c45 */ /* 0x000fe20008201400 */
[----:B------:R-:W1:Y:S01]  /*e3f0*/  LDCU UR7, c[0x0][0x38c] ;  /* 0x00007180ff0777ac */ /* 0x000e620008000800 */
[----:B------:R-:W-:-:S02]  /*e400*/  SEL R67, R67, 0x4, P0 ;  /* 0x0000000443437807 */ /* 0x000fc40000000000 */
[C---:B------:R-:W-:Y:S02]  /*e410*/  FSETP.GT.AND P0, PT, R45.reuse, R62, !P0 ;  /* 0x0000003e2d00720b */ /* 0x040fe40004704000 */
[C---:B------:R-:W-:Y:S02]  /*e420*/  FSETP.GT.AND P3, PT, R45.reuse, R64, PT ;  /* 0x000000402d00720b */ /* 0x040fe40003f64000 */
[----:B------:R-:W-:Y:S01]  /*e430*/  I2FP.F32.S32 R64, UR8 ;  /* 0x0000000800407c45 */ /* 0x000fe20008201400 */
[----:B------:R-:W-:Y:S01]  /*e440*/  UIADD3 UR8, UPT, UPT, UR5, 0x12c, URZ ;  /* 0x0000012c05087890 */ /* 0x000fe2000fffe0ff */
[----:B------:R-:W-:Y:S02]  /*e450*/  SEL R62, RZ, 0x1, !P0 ;  /* 0x00000001ff3e7807 */ /* 0x000fe40004000000 */
[----:B------:R-:W-:Y:S02]  /*e460*/  FSETP.GT.AND P4, PT, R45, R64, PT ;  /* 0x000000402d00720b */ /* 0x000fe40003f84000 */
[----:B------:R-:W-:Y:S01]  /*e470*/  I2FP.F32.S32 R64, UR6 ;  /* 0x0000000600407c45 */ /* 0x000fe20008201400 */
[----:B------:R-:W-:Y:S01]  /*e480*/  @P6 IMAD.IADD R70, R62, 0x1, R67 ;  /* 0x000000013e466824 */ /* 0x000fe200078e0243 */
[----:B------:R-:W2:Y:S01]  /*e490*/  LDCU UR6, c[0x0][0x38c] ;  /* 0x00007180ff0677ac */ /* 0x000ea20008000800 */
[----:B------:R-:W-:-:S02]  /*e4a0*/  SEL R67, R47, 0x6, P1 ;  /* 0x000000062f437807 */ /* 0x000fc40000800000 */
        /* <DEDUP_REMOVED lines=9> */
[----:B-1----:R-:W-:Y:S01]  /*e540*/  UIADD3 UR4, UPT, UPT, UR7, 0x13b, URZ ;  /* 0x0000013b07047890 */ /* 0x002fe2000fffe0ff */
[----:B------:R-:W-:Y:S01]  /*e550*/  FSETP.GT.AND P1, PT, R45, R64, PT ;  /* 0x000000402d00720b */ /* 0x000fe20003f24000 */
[----:B------:R-:W-:Y:S01]  /*e560*/  @P2 IMAD.IADD R72, R62, 0x1, R67 ;  /* 0x000000013e482824 */ /* 0x000fe200078e0243 */
[----:B------:R-:W-:Y:S01]  /*e570*/  SEL R67, R47, 0x6, P4 ;  /* 0x000000062f437807 */ /* 0x000fe20002000000 */
[----:B------:R-:W1:Y:S01]  /*e580*/  LDCU UR7, c[0x0][0x38c] ;  /* 0x00007180ff0777ac */ /* 0x000e620008000800 */
[----:B------:R-:W-:Y:S02]  /*e590*/  FSETP.GT.AND P0, PT, R45, R122, PT ;  /* 0x0000007a2d00720b */ /* 0x000fe40003f04000 */
[----:B------:R-:W-:Y:S01]  /*e5a0*/  I2FP.F32.S32 R62, UR9 ;  /* 0x00000009003e7c45 */ /* 0x000fe20008201400 */
[----:B------:R-:W-:Y:S01]  /*e5b0*/  UIADD3 UR9, UPT, UPT, UR5, 0x14d, URZ ;  /* 0x0000014d05097890 */ /* 0x000fe2000fffe0ff */
[----:B------:R-:W-:Y:S01]  /*e5c0*/  I2FP.F32.S32 R122, UR4 ;  /* 0x00000004007a7c45 */ /* 0x000fe20008201400 */
[----:B--2---:R-:W-:Y:S01]  /*e5d0*/  UIADD3 UR4, UPT, UPT, UR6, 0x143, URZ ;  /* 0x0000014306047890 */ /* 0x004fe2000fffe0ff */
[----:B------:R-:W-:Y:S01]  /*e5e0*/  SEL R67, R67, 0x4, P3 ;  /* 0x0000000443437807 */ /* 0x000fe20001800000 */
[----:B------:R-:W2:Y:S01]  /*e5f0*/  LDCU UR6, c[0x0][0x38c] ;  /* 0x00007180ff0677ac */ /* 0x000ea20008000800 */
[----:B------:R-:W-:-:S02]  /*e600*/  FSETP.GT.AND P3, PT, R45, R62, !P3 ;  /* 0x0000003e2d00720b */ /* 0x000fc40005f64000 */
[C---:B------:R-:W-:Y:S02]  /*e610*/  FSETP.GT.AND P5, PT, R45.reuse, R122, PT ;  /* 0x0000007a2d00720b */ /* 0x040fe40003fa4000 */
[----:B------:R-:W-:Y:S01]  /*e620*/  I2FP.F32.S32 R64, UR8 ;  /* 0x0000000800407c45 */ /* 0x000fe20008201400 */
[----:B------:R-:W3:Y:S01]  /*e630*/  LDCU UR8, c[0x0][0x38c] ;  /* 0x00007180ff0877ac */ /* 0x000ee20008000800 */
[----:B------:R-:W-:Y:S02]  /*e640*/  I2FP.F32.S32 R122, UR4 ;  /* 0x00000004007a7c45 */ /* 0x000fe40008201400 */
[----:B------:R-:W-:Y:S01]  /*e650*/  SEL R62, RZ, 0x1, !P3 ;  /* 0x00000001ff3e7807 */ /* 0x000fe20005800000 */
[----:B------:R-:W-:Y:S01]  /*e660*/  UIADD3 UR4, UPT, UPT, UR5, 0x13c, URZ ;  /* 0x0000013c05047890 */ /* 0x000fe2000fffe0ff */
[----:B------:R-:W-:Y:S02]  /*e670*/  FSETP.GT.AND P2, PT, R45, R64, PT ;  /* 0x000000402d00720b */ /* 0x000fe40003f44000 */
[----:B------:R-:W-:Y:S01]  /*e680*/  I2FP.F32.S32 R64, UR10 ;  /* 0x0000000a00407c45 */ /* 0x000fe20008201400 */
[----:B------:R-:W-:Y:S01]  /*e690*/  @P0 IMAD.IADD R74, R62, 0x1, R67 ;  /* 0x000000013e4a0824 */ /* 0x000fe200078e0243 */
[----:B------:R-:W-:Y:S01]  /*e6a0*/  SEL R67, R47, 0x6, P1 ;  /* 0x000000062f437807 */ /* 0x000fe20000800000 */
[----:B------:R-:W-:Y:S01]  /*e6b0*/  UIADD3 UR10, UPT, UPT, UR5, 0x14e, URZ ;  /* 0x0000014e050a7890 */ /* 0x000fe2000fffe0ff */
        /* <DEDUP_REMOVED lines=12> */
[C---:B------:R-:W-:Y:S02]  /*e780*/  FSETP.GT.AND P3, PT, R45.reuse, R122, PT ;  /* 0x0000007a2d00720b */ /* 0x040fe40003f64000 */
[----:B------:R-:W-:Y:S01]  /*e790*/  FSETP.GT.AND P1, PT, R45, R64, PT ;  /* 0x000000402d00720b */ /* 0x000fe20003f24000 */
[----:B------:R-:W-:Y:S01]  /*e7a0*/  @P5 IMAD.IADD R76, R62, 0x1, R67 ;  /* 0x000000013e4c5824 */ /* 0x000fe200078e0243 */
[----:B------:R-:W-:-:S02]  /*e7b0*/  SEL R67, R47, 0x6, P4 ;  /* 0x000000062f437807 */ /* 0x000fc40002000000 */
[----:B------:R-:W-:Y:S01]  /*e7c0*/  I2FP.F32.S32 R62, UR10 ;  /* 0x0000000a003e7c45 */ /* 0x000fe20008201400 */
[----:B------:R-:W-:Y:S01]  /*e7d0*/  UIADD3 UR10, UPT, UPT, UR5, 0x15d, URZ ;  /* 0x0000015d050a7890 */ /* 0x000fe2000fffe0ff */
[----:B------:R-:W-:Y:S01]  /*e7e0*/  I2FP.F32.S32 R64, UR7 ;  /* 0x0000000700407c45 */ /* 0x000fe20008201400 */
[----:B------:R-:W4:Y:S01]  /*e7f0*/  LDCU UR7, c[0x0][0x38c] ;  /* 0x00007180ff0777ac */ /* 0x000f220008000800 */
[----:B------:R-:W-:Y:S02]  /*e800*/  SEL R67, R67, 0x4, P2 ;  /* 0x0000000443437807 */ /* 0x000fe40001000000 */
[C---:B------:R-:W-:Y:S02]  /*e810*/  FSETP.GT.AND P2, PT, R45.reuse, R62, !P2 ;  /* 0x0000003e2d00720b */ /* 0x040fe40005744000 */
[----:B------:R-:W-:Y:S02]  /*e820*/  FSETP.GT.AND P5, PT, R45, R64, PT ;  /* 0x000000402d00720b */ /* 0x000fe40003fa4000 */
[----:B------:R-:W-:Y:S01]  /*e830*/  I2FP.F32.S32 R64, UR11 ;  /* 0x0000000b00407c45 */ /* 0x000fe20008201400 */
[----:B------:R-:W-:Y:S01]  /*e840*/  UIADD3 UR11, UPT, UPT, UR5, 0x14c, URZ ;  /* 0x0000014c050b7890 */ /* 0x000fe2000fffe0ff */
[----:B------:R-:W-:-:S02]  /*e850*/  SEL R62, RZ, 0x1, !P2 ;  /* 0x00000001ff3e7807 */ /* 0x000fc40005000000 */
[----:B------:R-:W-:Y:S01]  /*e860*/  I2FP.F32.S32 R122, UR4 ;  /* 0x00000004007a7c45 */ /* 0x000fe20008201400 */
[----:B---3--:R-:W-:Y:S01]  /*e870*/  UIADD3 UR4, UPT, UPT, UR8, 0x153, URZ ;  /* 0x0000015308047890 */ /* 0x008fe2000fffe0ff */
[----:B------:R-:W-:Y:S01]  /*e880*/  FSETP.GT.AND P4, PT, R45, R64, PT ;  /* 0x000000402d00720b */ /* 0x000fe20003f84000 */
[----:B------:R-:W-:Y:S01]  /*e890*/  @P3 IMAD.IADD R83, R62, 0x1, R67 ;  /* 0x000000013e533824 */ /* 0x000fe200078e0243 */
[----:B------:R-:W-:Y:S01]  /*e8a0*/  SEL R67, R47, 0x6, P1 ;  /* 0x000000062f437807 */ /* 0x000fe20000800000 */
[----:B------:R-:W3:Y:S01]  /*e8b0*/  LDCU UR8, c[0x0][0x38c] ;  /* 0x00007180ff0877ac */ /* 0x000ee20008000800 */
[----:B------:R-:W-:Y:S02]  /*e8c0*/  FSETP.GT.AND P6, PT, R45, R122, PT ;  /* 0x0000007a2d00720b */ /* 0x000fe40003fc4000 */
[----:B------:R-:W-:Y:S01]  /*e8d0*/  I2FP.F32.S32 R62, UR11 ;  /* 0x0000000b003e7c45 */ /* 0x000fe20008201400 */
[----:B------:R-:W5:Y:S01]  /*e8e0*/  LDCU UR11, c[0x0][0x38c] ;  /* 0x00007180ff0b77ac */ /* 0x000f620008000800 */
[----:B------:R-:W-:-:S02]  /*e8f0*/  I2FP.F32.S32 R78, UR4 ;  /* 0x00000004004e7c45 */ /* 0x000fc40008201400 */
[----:B------:R-:W-:Y:S01]  /*e900*/  SEL R67, R67, 0x4, P0 ;  /* 0x0000000443437807 */ /* 0x000fe20000000000 */
[----:B--2---:R-:W-:Y:S01]  /*e910*/  UIADD3 UR4, UPT, UPT, UR6, 0x15b, URZ ;  /* 0x0000015b06047890 */ /* 0x004fe2000fffe0ff */
[C---:B------:R-:W-:Y:S01]  /*e920*/  FSETP.GT.AND P0, PT, R45.reuse, R62, !P0 ;  /* 0x0000003e2d00720b */ /* 0x040fe20004704000 */
[----:B------:R-:W-:Y:S01]  /*e930*/  UIADD3 UR6, UPT, UPT, UR5, 0x165, URZ ;  /* 0x0000016505067890 */ /* 0x000fe2000fffe0ff */
[----:B------:R-:W-:Y:S02]  /*e940*/  FSETP.GT.AND P2, PT, R45, R78, PT ;  /* 0x0000004e2d00720b */ /* 0x000fe40003f44000 */
[----:B------:R-:W-:Y:S02]  /*e950*/  SEL R62, RZ, 0x1, !P0 ;  /* 0x00000001ff3e7807 */ /* 0x000fe40004000000 */
[----:B------:R-:W-:Y:S01]  /*e960*/  I2FP.F32.S32 R78, UR4 ;  /* 0x00000004004e7c45 */ /* 0x000fe20008201400 */
[----:B------:R-:W-:Y:S01]  /*e970*/  UIADD3 UR4, UPT, UPT, UR5, 0x154, URZ ;  /* 0x0000015405047890 */ /* 0x000fe2000fffe0ff */
[----:B------:R-:W-:Y:S01]  /*e980*/  I2FP.F32.S32 R64, UR10 ;  /* 0x0000000a00407c45 */ /* 0x000fe20008201400 */
[----:B------:R-:W-:Y:S01]  /*e990*/  @P6 IMAD.IADD R80, R62, 0x1, R67 ;  /* 0x000000013e506824 */ /* 0x000fe200078e0243 */
[----:B------:R-:W-:Y:S01]  /*e9a0*/  SEL R67, R47, 0x6, P4 ;  /* 0x000000062f437807 */ /* 0x000fe20002000000 */
[----:B------:R-:W2:Y:S01]  /*e9b0*/  LDCU UR10, c[0x0][0x38c] ;  /* 0x00007180ff0a77ac */ /* 0x000ea20008000800 */
[----:B------:R-:W-:-:S02]  /*e9c0*/  FSETP.GT.AND P3, PT, R45, R64, PT ;  /* 0x000000402d00720b */ /* 0x000fc40003f64000 */
[----:B------:R-:W-:Y:S01]  /*e9d0*/  I2FP.F32.S32 R62, UR4 ;  /* 0x00000004003e7c45 */ /* 0x000fe20008201400 */
[----:B-1----:R-:W-:Y:S01]  /*e9e0*/  UIADD3 UR4, UPT, UPT, UR9, 0x163, URZ ;  /* 0x0000016309047890 */ /* 0x002fe2000fffe0ff */
[----:B------:R-:W-:Y:S01]  /*e9f0*/  I2FP.F32.S32 R64, UR13 ;  /* 0x0000000d00407c45 */ /* 0x000fe20008201400 */
[----:B------:R-:W-:Y:S01]  /*ea00*/  UIADD3 UR13, UPT, UPT, UR5, 0x166, URZ ;  /* 0x00000166050d7890 */ /* 0x000fe2000fffe0ff */
[----:B------:R-:W-:Y:S01]  /*ea10*/  SEL R67, R67, 0x4, P5 ;  /* 0x0000000443437807 */ /* 0x000fe20002800000 */
[----:B------:R-:W-:Y:S01]  /*ea20*/  UIADD3 UR9, UPT, UPT, UR5, 0x16d, URZ ;  /* 0x0000016d05097890 */ /* 0x000fe2000fffe0ff */
[C---:B------:R-:W-:Y:S02]  /*ea30*/  FSETP.GT.AND P5, PT, R45.reuse, R62, !P5 ;  /* 0x0000003e2d00720b */ /* 0x040fe40006fa4000 */
[----:B------:R-:W-:Y:S02]  /*ea40*/  FSETP.GT.AND P1, PT, R45, R64, PT ;  /* 0x000000402d00720b */ /* 0x000fe40003f24000 */
[----:B------:R-:W-:Y:S01]  /*ea50*/  I2FP.F32.S32 R64, UR6 ;  /* 0x0000000600407c45 */ /* 0x000fe20008201400 */
[----:B------:R-:W-:Y:S01]  /*ea60*/  UIADD3 UR6, UPT, UPT, UR5, 0x15c, URZ ;  /* 0x0000015c05067890 */ /* 0x000fe2000fffe0ff */
[----:B------:R-:W-:-:S02]  /*ea70*/  SEL R62, RZ, 0x1, !P5 ;  /* 0x00000001ff3e7807 */ /* 0x000fc40006800000 */
[C---:B------:R-:W-:Y:S02]  /*ea80*/  FSETP.GT.AND P0, PT, R45.reuse, R78, PT ;  /* 0x0000004e2d00720b */ /* 0x040fe40003f04000 */
[----:B------:R-:W-:Y:S01]  /*ea90*/  FSETP.GT.AND P6, PT, R45, R64, PT ;  /* 0x000000402d00720b */ /* 0x000fe20003fc4000 */
[----:B------:R-:W-:Y:S01]  /*eaa0*/  @P2 IMAD.IADD R82, R62, 0x1, R67 ;  /* 0x000000013e522824 */ /* 0x000fe200078e0243 */
[----:B------:R-:W-:Y:S02]  /*eab0*/  SEL R67, R47, 0x6, P1 ;  /* 0x000000062f437807 */ /* 0x000fe40000800000 */
[----:B------:R-:W-:Y:S01]  /*eac0*/  I2FP.F32.S32 R62, UR6 ;  /* 0x00000006003e7c45 */ /* 0x000fe20008201400 */
[----:B------:R-:W-:Y:S01]  /*ead0*/  UIADD3 UR6, UPT, UPT, UR5, 0x175, URZ ;  /* 0x0000017505067890 */ /* 0x000fe2000fffe0ff */
[----:B------:R-:W-:Y:S01]  /*eae0*/  I2FP.F32.S32 R64, UR13 ;  /* 0x0000000d00407c45 */ /* 0x000fe20008201400 */
[----:B------:R-:W-:Y:S01]  /*eaf0*/  UIADD3 UR13, UPT, UPT, UR5, 0x16e, URZ ;  /* 0x0000016e050d7890 */ /* 0x000fe2000fffe0ff */
[----:B------:R-:W-:-:S02]  /*eb00*/  SEL R67, R67, 0x4, P3 ;  /* 0x0000000443437807 */ /* 0x000fc40001800000 */
[C---:B------:R-:W-:Y:S02]  /*eb10*/  FSETP.GT.AND P3, PT, R45.reuse, R62, !P3 ;  /* 0x0000003e2d00720b */ /* 0x040fe40005f64000 */
[C---:B------:R-:W-:Y:S02]  /*eb20*/  FSETP.GT.AND P4, PT, R45.reuse, R64, PT ;  /* 0x000000402d00720b */ /* 0x040fe40003f84000 */
[----:B------:R-:W-:Y:S01]  /*eb30*/  I2FP.F32.S32 R64, UR9 ;  /* 0x0000000900407c45 */ /* 0x000fe20008201400 */
[----:B------:R-:W-:Y:S01]  /*eb40*/  UIADD3 UR9, UPT, UPT, UR5, 0x164, URZ ;  /* 0x0000016405097890 */ /* 0x000fe2000fffe0ff */
[----:B------:R-:W-:Y:S02]  /*eb50*/  SEL R62, RZ, 0x1, !P3 ;  /* 0x00000001ff3e7807 */ /* 0x000fe40005800000 */
[----:B------:R-:W-:Y:S01]  /*eb60*/  I2FP.F32.S32 R78, UR4 ;  /* 0x00000004004e7c45 */ /* 0x000fe20008201400 */
[----:B----4-:R-:W-:Y:S01]  /*eb70*/  UIADD3 UR4, UPT, UPT, UR7, 0x16b, URZ ;  /* 0x0000016b07047890 */ /* 0x010fe2000fffe0ff */
[----:B------:R-:W-:Y:S01]  /*eb80*/  FSETP.GT.AND P2, PT, R45, R64, PT ;  /* 0x000000402d00720b */ /* 0x000fe20003f44000 */
[----:B------:R-:W-:Y:S01]  /*eb90*/  @P0 IMAD.IADD R84, R62, 0x1, R67 ;  /* 0x000000013e540824 */ /* 0x000fe200078e0243 */
[----:B------:R-:W-:Y:S01]  /*eba0*/  SEL R67, R47, 0x6, P4 ;  /* 0x000000062f437807 */ /* 0x000fe20002000000 */
[----:B------:R-:W1:Y:S01]  /*ebb0*/  LDCU UR7, c[0x0][0x38c] ;  /* 0x00007180ff0777ac */ /* 0x000e620008000800 */
[----:B------:R-:W-:-:S02]  /*ebc0*/  FSETP.GT.AND P5, PT, R45, R78, PT ;  /* 0x0000004e2d00720b */ /* 0x000fc40003fa4000 */
[----:B------:R-:W-:Y:S01]  /*ebd0*/  I2FP.F32.S32 R62, UR9 ;  /* 0x00000009003e7c45 */ /* 0x000fe20008201400 */
[----:B------:R-:W-:Y:S01]  /*ebe0*/  UIADD3 UR9, UPT, UPT, UR5, 0x17d, URZ ;  /* 0x0000017d05097890 */ /* 0x000fe2000fffe0ff */
[----:B------:R-:W-:Y:S01]  /*ebf0*/  I2FP.F32.S32 R78, UR4 ;  /* 0x00000004004e7c45 */ /* 0x000fe20008201400 */
[----:B---3--:R-:W-:Y:S01]  /*ec00*/  UIADD3 UR4, UPT, UPT, UR8, 0x173, URZ ;  /* 0x0000017308047890 */ /* 0x008fe2000fffe0ff */
[----:B------:R-:W-:Y:S01]  /*ec10*/  I2FP.F32.S32 R64, UR13 ;  /* 0x0000000d00407c45 */ /* 0x000fe20008201400 */
[----:B------:R-:W-:Y:S01]  /*ec20*/  UIADD3 UR13, UPT, UPT, UR5, 0x176, URZ ;  /* 0x00000176050d7890 */ /* 0x000fe2000fffe0ff */
[----:B------:R-:W-:Y:S01]  /*ec30*/  SEL R67, R67, 0x4, P6 ;  /* 0x0000000443437807 */ /* 0x000fe20003000000 */
[----:B------:R-:W3:Y:S01]  /*ec40*/  LDCU UR8, c[0x0][0x38c] ;  /* 0x00007180ff0877ac */ /* 0x000ee20008000800 */
[C---:B------:R-:W-:Y:S02]  /*ec50*/  FSETP.GT.AND P6, PT, R45.reuse, R62, !P6 ;  /* 0x0000003e2d00720b */ /* 0x040fe400077c4000 */
[----:B------:R-:W-:-:S02]  /*ec60*/  FSETP.GT.AND P1, PT, R45, R64, PT ;  /* 0x000000402d00720b */ /* 0x000fc40003f24000 */
[C---:B------:R-:W-:Y:S02]  /*ec70*/  FSETP.GT.AND P3, PT, R45.reuse, R78, PT ;  /* 0x0000004e2d00720b */ /* 0x040fe40003f64000 */
[----:B------:R-:W-:Y:S01]  /*ec80*/  I2FP.F32.S32 R64, UR6 ;  /* 0x0000000600407c45 */ /* 0x000fe20008201400 */
[----:B------:R-:W4:Y:S01]  /*ec90*/  LDCU UR6, c[0x0][0x38c] ;  /* 0x00007180ff0677ac */ /* 0x000f220008000800 */
[----:B------:R-:W-:Y:S02]  /*eca0*/  I2FP.F32.S32 R78, UR4 ;  /* 0x00000004004e7c45 */ /* 0x000fe40008201400 */
[----:B------:R-:W-:Y:S01]  /*ecb0*/  SEL R62, RZ, 0x1, !P6 ;  /* 0x00000001ff3e7807 */ /* 0x000fe20007000000 */
[----:B------:R-:W-:Y:S01]  /*ecc0*/  UIADD3 UR4, UPT, UPT, UR5, 0x16c, URZ ;  /* 0x0000016c05047890 */ /* 0x000fe2000fffe0ff */
[----:B------:R-:W-:Y:S01]  /*ecd0*/  FSETP.GT.AND P0, PT, R45, R64, PT ;  /* 0x000000402d00720b */ /* 0x000fe20003f04000 */
[----:B-1----:R-:W-:Y:S01]  /*ece0*/  UIADD3 UR7, UPT, UPT, UR7, 0x19b, URZ ;  /* 0x0000019b07077890 */ /* 0x002fe2000fffe0ff */
[----:B------:R-:W-:Y:S01]  /*ecf0*/  I2FP.F32.S32 R64, UR13 ;  /* 0x0000000d00407c45 */ /* 0x000fe20008201400 */
[----:B------:R-:W-:Y:S01]  /*ed00*/  @P5 IMAD.IADD R88, R62, 0x1, R67 ;  /* 0x000000013e585824 */ /* 0x000fe200078e0243 */
[----:B------:R-:W-:Y:S01]  /*ed10*/  SEL R67, R47, 0x6, P1 ;  /* 0x000000062f437807 */ /* 0x000fe20000800000 */
[----:B------:R-:W-:Y:S01]  /*ed20*/  UIADD3 UR13, UPT, UPT, UR5, 0x17e, URZ ;  /* 0x0000017e050d7890 */ /* 0x000fe2000fffe0ff */
[----:B------:R-:W-:Y:S01]  /*ed30*/  I2FP.F32.S32 R62, UR4 ;  /* 0x00000004003e7c45 */ /* 0x000fe20008201400 */
[----:B--2---:R-:W-:Y:S01]  /*ed40*/  UIADD3 UR4, UPT, UPT, UR10, 0x17b, URZ ;  /* 0x0000017b0a047890 */ /* 0x004fe2000fffe0ff */
        /* <DEDUP_REMOVED lines=17> */
[----:B------:R-:W2:Y:S01]  /*ee60*/  LDCU UR10, c[0x0][0x38c] ;  /* 0x00007180ff0a77ac */ /* 0x000ea20008000800 */
[----:B------:R-:W-:Y:S02]  /*ee70*/  SEL R67, R67, 0x4, P0 ;  /* 0x0000000443437807 */ /* 0x000fe40000000000 */
[C---:B------:R-:W-:Y:S02]  /*ee80*/  FSETP.GT.AND P0, PT, R45.reuse, R62, !P0 ;  /* 0x0000003e2d00720b */ /* 0x040fe40004704000 */
[----:B------:R-:W-:Y:S02]  /*ee90*/  FSETP.GT.AND P3, PT, R45, R64, PT ;  /* 0x000000402d00720b */ /* 0x000fe40003f64000 */
[----:B------:R-:W-:Y:S01]  /*eea0*/  I2FP.F32.S32 R64, UR15 ;  /* 0x0000000f00407c45 */ /* 0x000fe20008201400 */
[----:B------:R-:W-:Y:S01]  /*eeb0*/  UIADD3 UR15, UPT, UPT, UR5, 0x17c, URZ ;  /* 0x0000017c050f7890 */ /* 0x000fe2000fffe0ff */
[----:B------:R-:W-:-:S02]  /*eec0*/  SEL R62, RZ, 0x1, !P0 ;  /* 0x00000001ff3e7807 */ /* 0x000fc40004000000 */
[----:B------:R-:W-:Y:S01]  /*eed0*/  I2FP.F32.S32 R78, UR4 ;  /* 0x00000004004e7c45 */ /* 0x000fe20008201400 */
[----:B-----5:R-:W-:Y:S01]  /*eee0*/  UIADD3 UR4, UPT, UPT, UR11, 0x183, URZ ;  /* 0x000001830b047890 */ /* 0x020fe2000fffe0ff */
[----:B------:R-:W-:Y:S01]  /*eef0*/  FSETP.GT.AND P4, PT, R45, R64, PT ;  /* 0x000000402d00720b */ /* 0x000fe20003f84000 */
[----:B------:R-:W-:Y:S01]  /*ef00*/  @P6 IMAD.IADD R92, R62, 0x1, R67 ;  /* 0x000000013e5c6824 */ /* 0x000fe200078e0243 */
[----:B------:R-:W-:Y:S01]  /*ef10*/  SEL R67, R47, 0x6, P1 ;  /* 0x000000062f437807 */ /* 0x000fe20000800000 */
[----:B------:R-:W5:Y:S01]  /*ef20*/  LDCU UR11, c[0x0][0x38c] ;  /* 0x00007180ff0b77ac */ /* 0x000f620008000800 */
[----:B------:R-:W-:Y:S02]  /*ef30*/  FSETP.GT.AND P2, PT, R45, R78, PT ;  /* 0x0000004e2d00720b */ /* 0x000fe40003f44000 */
[----:B------:R-:W-:Y:S01]  /*ef40*/  I2FP.F32.S32 R62, UR15 ;  /* 0x0000000f003e7c45 */ /* 0x000fe20008201400 */
[----:B------:R-:W-:Y:S01]  /*ef50*/  UIADD3 UR15, UPT, UPT, UR5, 0x195, URZ ;  /* 0x00000195050f7890 */ /* 0x000fe2000fffe0ff */
[----:B------:R-:W-:Y:S01]  /*ef60*/  I2FP.F32.S32 R78, UR4 ;  /* 0x00000004004e7c45 */ /* 0x000fe20008201400 */
[----:B0-----:R-:W-:Y:S01]  /*ef70*/  UIADD3 UR4, UPT, UPT, UR14, 0x18b, URZ ;  /* 0x0000018b0e047890 */ /* 0x001fe2000fffe0ff */
[----:B------:R-:W-:Y:S01]  /*ef80*/  SEL R67, R67, 0x4, P5 ;  /* 0x0000000443437807 */ /* 0x000fe20002800000 */
[----:B------:R-:W0:Y:S01]  /*ef90*/  LDCU UR14, c[0x0][0x38c] ;  /* 0x00007180ff0e77ac */ /* 0x000e220008000800 */
        /* <DEDUP_REMOVED lines=13> */
[----:B------:R-:W-:Y:S01]  /*f070*/  UIADD3 UR4, UPT, UPT, UR16, 0x193, URZ ;  /* 0x0000019310047890 */ /* 0x000fe2000fffe0ff */
        /* <DEDUP_REMOVED lines=13> */
[----:B------:R-:W-:Y:S01]  /*f150*/  SEL R67, R47, 0x6, P1 ;  /* 0x000000062f437807 */ /* 0x000fe20000800000 */
[----:B------:R-:W-:Y:S01]  /*f160*/  UIADD3 UR4, UPT, UPT, UR5, 0x19e, URZ ;  /* 0x0000019e05047890 */ /* 0x000fe2000fffe0ff */
[----:B------:R-:W-:-:S02]  /*f170*/  FSETP.GT.AND P4, PT, R45, R64, PT ;  /* 0x000000402d00720b */ /* 0x000fc40003f84000 */
[----:B------:R-:W-:Y:S01]  /*f180*/  I2FP.F32.S32 R62, UR17 ;  /* 0x00000011003e7c45 */ /* 0x000fe20008201400 */
[----:B------:R-:W5:Y:S01]  /*f190*/  LDCU UR17, c[0x0][0x38c] ;  /* 0x00007180ff1177ac */ /* 0x000f620008000800 */
[----:B------:R-:W-:Y:S02]  /*f1a0*/  I2FP.F32.S32 R64, UR16 ;  /* 0x0000001000407c45 */ /* 0x000fe40008201400 */
[----:B------:R-:W-:Y:S01]  /*f1b0*/  SEL R67, R67, 0x4, P6 ;  /* 0x0000000443437807 */ /* 0x000fe20003000000 */
[----:B------:R-:W0:Y:S01]  /*f1c0*/  LDCU UR16, c[0x0][0x38c] ;  /* 0x00007180ff1077ac */ /* 0x000e220008000800 */
[C---:B------:R-:W-:Y:S02]  /*f1d0*/  FSETP.GT.AND P6, PT, R45.reuse, R62, !P6 ;  /* 0x0000003e2d00720b */ /* 0x040fe400077c4000 */
[C---:B------:R-:W-:Y:S02]  /*f1e0*/  FSETP.GT.AND P0, PT, R45.reuse, R64, PT ;  /* 0x000000402d00720b */ /* 0x040fe40003f04000 */
[----:B------:R-:W-:Y:S01]  /*f1f0*/  I2FP.F32.S32 R64, UR4 ;  /* 0x0000000400407c45 */ /* 0x000fe20008201400 */
[----:B----4-:R-:W-:Y:S01]  /*f200*/  UIADD3 UR4, UPT, UPT, UR6, 0x365, URZ ;  /* 0x0000036506047890 */ /* 0x010fe2000fffe0ff */
[----:B------:R-:W-:Y:S01]  /*f210*/  SEL R62, RZ, 0x1, !P6 ;  /* 0x00000001ff3e7807 */ /* 0x000fe20007000000 */
[----:B--2---:R-:W-:Y:S01]  /*f220*/  UIADD3 UR6, UPT, UPT, UR10, 0x36d, URZ ;  /* 0x0000036d0a067890 */ /* 0x004fe2000fffe0ff */
[C---:B------:R-:W-:Y:S01]  /*f230*/  FSETP.GT.AND P1, PT, R45.reuse, R64, PT ;  /* 0x000000402d00720b */ /* 0x040fe20003f24000 */
        /* <DEDUP_REMOVED lines=8> */
[----:B------:R-:W2:Y:S01]  /*f2c0*/  LDCU UR13, c[0x0][0x38c] ;  /* 0x00007180ff0d77ac */ /* 0x000ea20008000800 */
[----:B------:R-:W-:-:S02]  /*f2d0*/  FSETP.GT.AND P5, PT, R45, R64, PT ;  /* 0x000000402d00720b */ /* 0x000fc40003fa4000 */
[----:B------:R-:W-:Y:S01]  /*f2e0*/  SEL R67, R67, 0x4, P2 ;  /* 0x0000000443437807 */ /* 0x000fe20001000000 */
[----:B------:R-:W3:Y:S01]  /*f2f0*/  LDCU UR10, c[0x0][0x38c] ;  /* 0x00007180ff0a77ac */ /* 0x000ee20008000800 */
[----:B------:R-:W-:Y:S02]  /*f300*/  I2FP.F32.S32 R64, UR6 ;  /* 0x0000000600407c45 */ /* 0x000fe40008201400 */
[C---:B------:R-:W-:Y:S01]  /*f310*/  FSETP.GT.AND P2, PT, R45.reuse, R62, !P2 ;  /* 0x0000003e2d00720b */ /* 0x040fe20005744000 */
[----:B-1----:R-:W-:Y:S01]  /*f320*/  UIADD3 UR6, UPT, UPT, UR15, 0x37d, URZ ;  /* 0x0000037d0f067890 */ /* 0x002fe2000fffe0ff */
[----:B------:R-:W-:Y:S01]  /*f330*/  FSETP.GT.AND P4, PT, R45, R64, PT ;  /* 0x000000402d00720b */ /* 0x000fe20003f84000 */
[----:B------:R-:W1:Y:S01]  /*f340*/  LDCU UR15, c[0x0][0x38c] ;  /* 0x00007180ff0f77ac */ /* 0x000e620008000800 */
[----:B------:R-:W-:Y:S02]  /*f350*/  SEL R62, RZ, 0x1, !P2 ;  /* 0x00000001ff3e7807 */ /* 0x000fe40005000000 */
[----:B------:R-:W-:Y:S01]  /*f360*/  I2FP.F32.S32 R64, UR4 ;  /* 0x0000000400407c45 */ /* 0x000fe20008201400 */
[----:B-----5:R-:W-:Y:S01]  /*f370*/  UIADD3 UR4, UPT, UPT, UR17, 0x385, URZ ;  /* 0x0000038511047890 */ /* 0x020fe2000fffe0ff */
[----:B------:R-:W-:Y:S01]  /*f380*/  I2FP.F32.S32 R78, UR7 ;  /* 0x00000007004e7c45 */ /* 0x000fe20008201400 */
[----:B------:R-:W4:Y:S01]  /*f390*/  LDCU UR7, c[0x0][0x38c] ;  /* 0x00007180ff0777ac */ /* 0x000f220008000800 */
[----:B------:R-:W-:Y:S01]  /*f3a0*/  @P3 IMAD.IADD R104, R62, 0x1, R67 ;  /* 0x000000013e683824 */ /* 0x000fe200078e0243 */
[----:B------:R-:W-:-:S02]  /*f3b0*/  SEL R67, R47, 0x6, P1 ;  /* 0x000000062f437807 */ /* 0x000fc40000800000 */
[C---:B------:R-:W-:Y:S01]  /*f3c0*/  FSETP.GT.AND P6, PT, R45.reuse, R78, PT ;  /* 0x0000004e2d00720b */ /* 0x040fe20003fc4000 */
[----:B------:R-:W5:Y:S01]  /*f3d0*/  LDCU UR17, c[0x0][0x38c] ;  /* 0x00007180ff1177ac */ /* 0x000f620008000800 */
[----:B------:R-:W-:Y:S02]  /*f3e0*/  FSETP.GT.AND P2, PT, R45, R64, PT ;  /* 0x000000402d00720b */ /* 0x000fe40003f44000 */
[----:B------:R-:W-:Y:S01]  /*f3f0*/  I2FP.F32.S32 R62, UR5 ;  /* 0x00000005003e7c45 */ /* 0x000fe20008201400 */
[----:B------:R-:W-:Y:S01]  /*f400*/  UIADD3 UR5, UPT, UPT, UR11, 0x36c, URZ ;  /* 0x0000036c0b057890 */ /* 0x000fe2000fffe0ff */
[----:B------:R-:W-:Y:S01]  /*f410*/  I2FP.F32.S32 R64, UR4 ;  /* 0x0000000400407c45 */ /* 0x000fe20008201400 */
[----:B------:R-:W-:Y:S01]  /*f420*/  UIADD3 UR4, UPT, UPT, UR9, 0x364, URZ ;  /* 0x0000036409047890 */ /* 0x000fe2000fffe0ff */
[----:B------:R-:W-:Y:S01]  /*f430*/  SEL R67, R67, 0x4, P0 ;  /* 0x0000000443437807 */ /* 0x000fe20000000000 */
[----:B------:R-:W1:Y:S01]  /*f440*/  LDCU UR9, c[0x0][0x38c] ;  /* 0x00007180ff0977ac */ /* 0x000e620008000800 */
[----:B------:R-:W-:-:S02]  /*f450*/  FSETP.GT.AND P0, PT, R45, R62, !P0 ;  /* 0x0000003e2d00720b */ /* 0x000fc40004704000 */
[----:B------:R-:W-:Y:S01]  /*f460*/  I2FP.F32.S32 R78, UR6 ;  /* 0x00000006004e7c45 */ /* 0x000fe20008201400 */
[----:B0-----:R-:W-:Y:S01]  /*f470*/  UIADD3 UR6, UPT, UPT, UR14, 0x374, URZ ;  /* 0x000003740e067890 */ /* 0x001fe2000fffe0ff */
[C---:B------:R-:W-:Y:S01]  /*f480*/  FSETP.GT.AND P1, PT, R45.reuse, R64, PT ;  /* 0x000000402d00720b */ /* 0x040fe20003f24000 */
[----:B------:R-:W0:Y:S01]  /*f490*/  LDCU UR11, c[0x0][0x38c] ;  /* 0x00007180ff0b77ac */ /* 0x000e220008000800 */
[----:B------:R-:W-:Y:S02]  /*f4a0*/  I2FP.F32.S32 R64, UR4 ;  /* 0x0000000400407c45 */ /* 0x000fe40008201400 */
[----:B------:R-:W-:Y:S01]  /*f4b0*/  SEL R62, RZ, 0x1, !P0 ;  /* 0x00000001ff3e7807 */ /* 0x000fe20004000000 */
[----:B------:R-:W-:Y:S01]  /*f4c0*/  UIADD3 UR4, UPT, UPT, UR16, 0x37c, URZ ;  /* 0x0000037c10047890 */ /* 0x000fe2000fffe0ff */
[C---:B------:R-:W-:Y:S01]  /*f4d0*/  FSETP.GT.AND P3, PT, R45.reuse, R78, PT ;  /* 0x0000004e2d00720b */ /* 0x040fe20003f64000 */
[----:B------:R-:W5:Y:S01]  /*f4e0*/  LDCU UR14, c[0x0][0x38c] ;  /* 0x00007180ff0e77ac */ /* 0x000f620008000800 */
[----:B------:R-:W-:Y:S01]  /*f4f0*/  I2FP.F32.S32 R78, UR5 ;  /* 0x00000005004e7c45 */ /* 0x000fe20008201400 */
[----:B------:R-:W-:Y:S01]  /*f500*/  @P6 IMAD.IADD R105, R62, 0x1, R67 ;  /* 0x000000013e696824 */ /* 0x000fe200078e0243 */
[C---:B------:R-:W-:Y:S01]  /*f510*/  FSETP.GT.AND P0, PT, R45.reuse, R64, !P5 ;  /* 0x000000402d00720b */ /* 0x040fe20006f04000 */
[----:B----4-:R-:W-:Y:S01]  /*f520*/  UIADD3 UR5, UPT, UPT, UR7, 0x384, URZ ;  /* 0x0000038407057890 */ /* 0x010fe2000fffe0ff */
[----:B------:R-:W-:Y:S01]  /*f530*/  I2FP.F32.S32 R64, UR6 ;  /* 0x0000000600407c45 */ /* 0x000fe20008201400 */
[----:B---3--:R-:W-:Y:S01]  /*f540*/  UIADD3 UR6, UPT, UPT, UR10, 0x38d, URZ ;  /* 0x0000038d0a067890 */ /* 0x008fe2000fffe0ff */
[----:B------:R-:W-:Y:S01]  /*f550*/  FSETP.GT.AND P6, PT, R45, R78, !P4 ;  /* 0x0000004e2d00720b */ /* 0x000fe200067c4000 */
[----:B------:R-:W3:Y:S01]  /*f560*/  LDCU UR7, c[0x0][0x38c] ;  /* 0x00007180ff0777ac */ /* 0x000ee20008000800 */
[----:B------:R-:W-:-:S02]  /*f570*/  I2FP.F32.S32 R78, UR4 ;  /* 0x00000004004e7c45 */ /* 0x000fc40008201400 */
[----:B------:R-:W-:Y:S01]  /*f580*/  SEL R71, RZ, 0x1, !P6 ;  /* 0x00000001ff477807 */ /* 0x000fe20007000000 */
[----:B------:R-:W-:Y:S01]  /*f590*/  UIADD3 UR4, UPT, UPT, UR8, 0x366, URZ ;  /* 0x0000036608047890 */ /* 0x000fe2000fffe0ff */
[C---:B------:R-:W-:Y:S01]  /*f5a0*/  FSETP.GT.AND P6, PT, R45.reuse, R78, !P3 ;  /* 0x0000004e2d00720b */ /* 0x040fe20005fc4000 */
[----:B------:R-:W4:Y:S01]  /*f5b0*/  LDCU UR16, c[0x0][0x38c] ;  /* 0x00007180ff1077ac */ /* 0x000f220008000800 */
[----:B------:R-:W-:Y:S02]  /*f5c0*/  SEL R62, RZ, 0x1, !P0 ;  /* 0x00000001ff3e7807 */ /* 0x000fe40004000000 */
[----:B------:R-:W-:Y:S01]  /*f5d0*/  I2FP.F32.S32 R78, UR6 ;  /* 0x00000006004e7c45 */ /* 0x000fe20008201400 */
[----:B--2---:R-:W-:Y:S01]  /*f5e0*/  UIADD3 UR6, UPT, UPT, UR13, 0x38c, URZ ;  /* 0x0000038c0d067890 */ /* 0x004fe2000fffe0ff */
[----:B------:R-:W-:Y:S01]  /*f5f0*/  FSETP.GT.AND P0, PT, R45, R64, !P2 ;  /* 0x000000402d00720b */ /* 0x000fe20005704000 */
[----:B------:R-:W2:Y:S01]  /*f600*/  LDCU UR13, c[0x0][0x38c] ;  /* 0x00007180ff0d77ac */ /* 0x000ea20008000800 */
[----:B------:R-:W-:-:S02]  /*f610*/  I2FP.F32.S32 R64, UR5 ;  /* 0x0000000500407c45 */ /* 0x000fc40008201400 */
[----:B------:R-:W-:Y:S01]  /*f620*/  SEL R75, RZ, 0x1, !P6 ;  /* 0x00000001ff4b7807 */ /* 0x000fe20007000000 */
[----:B-1----:R-:W-:Y:S01]  /*f630*/  UIADD3 UR5, UPT, UPT, UR9, 0x395, URZ ;  /* 0x0000039509057890 */ /* 0x002fe2000fffe0ff */
[----:B------:R-:W-:Y:S01]  /*f640*/  SEL R73, RZ, 0x1, !P0 ;  /* 0x00000001ff497807 */ /* 0x000fe20004000000 */
[----:B------:R-:W1:Y:S01]  /*f650*/  LDCU UR9, c[0x0][0x38c] ;  /* 0x00007180ff0977ac */ /* 0x000e620008000800 */
[C---:B------:R-:W-:Y:S02]  /*f660*/  FSETP.GT.AND P6, PT, R45.reuse, R64, !P1 ;  /* 0x000000402d00720b */ /* 0x040fe40004fc4000 */
[C---:B------:R-:W-:Y:S01]  /*f670*/  FSETP.GT.AND P0, PT, R45.reuse, R78, PT ;  /* 0x0000004e2d00720b */ /* 0x040fe20003f04000 */
[----:B------:R-:W2:Y:S01]  /*f680*/  LDCU UR10, c[0x0][0x38c] ;  /* 0x00007180ff0a77ac */ /* 0x000ea20008000800 */
[----:B------:R-:W-:Y:S02]  /*f690*/  I2FP.F32.S32 R64, UR6 ;  /* 0x0000000600407c45 */ /* 0x000fe40008201400 */
[----:B------:R-:W-:Y:S01]  /*f6a0*/  SEL R77, RZ, 0x1, !P6 ;  /* 0x00000001ff4d7807 */ /* 0x000fe20007000000 */
[----:B------:R-:W2:Y:S01]  /*f6b0*/  LDCU UR6, c[0x0][0x38c] ;  /* 0x00007180ff0677ac */ /* 0x000ea20008000800 */
[----:B------:R-:W-:-:S02]  /*f6c0*/  FSETP.GT.AND P6, PT, R45, R64, !P0 ;  /* 0x000000402d00720b */ /* 0x000fc400047c4000 */
[----:B------:R-:W-:Y:S01]  /*f6d0*/  I2FP.F32.S32 R64, UR4 ;  /* 0x0000000400407c45 */ /* 0x000fe20008201400 */
[----:B---3--:R-:W-:Y:S01]  /*f6e0*/  UIADD3 UR4, UPT, UPT, UR7, 0x394, URZ ;  /* 0x0000039407047890 */ /* 0x008fe2000fffe0ff */
[----:B------:R-:W-:Y:S01]  /*f6f0*/  SEL R79, RZ, 0x1, !P6 ;  /* 0x00000001ff4f7807 */ /* 0x000fe20007000000 */
[----:B------:R-:W3:Y:S01]  /*f700*/  LDCU UR7, c[0x0][0x38c] ;  /* 0x00007180ff0777ac */ /* 0x000ee20008000800 */
[----:B------:R-:W-:Y:S02]  /*f710*/  FSETP.GT.AND P6, PT, R45, R64, PT ;  /* 0x000000402d00720b */ /* 0x000fe40003fc4000 */
[----:B------:R-:W-:Y:S01]  /*f720*/  I2FP.F32.S32 R218, UR5 ;  /* 0x0000000500da7c45 */ /* 0x000fe20008201400 */
[----:B------:R-:W5:Y:S01]  /*f730*/  LDCU UR5, c[0x0][0x38c] ;  /* 0x00007180ff0577ac */ /* 0x000f620008000800 */
[----:B------:R-:W-:Y:S02]  /*f740*/  I2FP.F32.S32 R64, UR4 ;  /* 0x0000000400407c45 */ /* 0x000fe40008201400 */
[----:B------:R-:W-:Y:S01]  /*f750*/  SEL R67, R47, 0x6, P6 ;  /* 0x000000062f437807 */ /* 0x000fe20003000000 */
[----:B------:R-:W2:Y:S01]  /*f760*/  LDCU UR8, c[0x0][0x38c] ;  /* 0x00007180ff0877ac */ /* 0x000ea20008000800 */
[----:B------:R-:W-:-:S02]  /*f770*/  FSETP.GT.AND P6, PT, R45, R218, PT ;  /* 0x000000da2d00720b */ /* 0x000fc40003fc4000 */
[----:B------:R-:W-:Y:S01]  /*f780*/  SEL R67, R67, 0x4, P5 ;  /* 0x0000000443437807 */ /* 0x000fe20002800000 */
[----:B------:R-:W2:Y:S01]  /*f790*/  LDCU UR4, c[0x0][0x38c] ;  /* 0x00007180ff0477ac */ /* 0x000ea20008000800 */
[C---:B------:R-:W-:Y:S02]  /*f7a0*/  FSETP.GT.AND P6, PT, R45.reuse, R64, !P6 ;  /* 0x000000402d00720b */ /* 0x040fe400077c4000 */
[----:B------:R-:W-:Y:S01]  /*f7b0*/  I2FP.F32.S32 R230, UR18 ;  /* 0x0000001200e67c45 */ /* 0x000fe20008201400 */
[----:B-1----:R-:W-:Y:S01]  /*f7c0*/  UIADD3 UR9, UPT, UPT, UR9, 0x386, URZ ;  /* 0x0000038609097890 */ /* 0x002fe2000fffe0ff */
[----:B------:R-:W-:Y:S01]  /*f7d0*/  SEL R81, RZ, 0x1, !P6 ;  /* 0x00000001ff517807 */ /* 0x000fe20007000000 */
[----:B---3--:R-:W-:Y:S01]  /*f7e0*/  UIADD3 UR7, UPT, UPT, UR7, 0x37e, URZ ;  /* 0x0000037e07077890 */ /* 0x008fe2000fffe0ff */
[----:B------:R-:W-:Y:S01]  /*f7f0*/  I2FP.F32.S32 R232, UR20 ;  /* 0x0000001400e87c45 */ /* 0x000fe20008201400 */
[----:B0-----:R-:W-:Y:S01]  /*f800*/  UIADD3 UR11, UPT, UPT, UR11, 0x38e, URZ ;  /* 0x0000038e0b0b7890 */ /* 0x001fe2000fffe0ff */
[----:B------:R-:W-:Y:S01]  /*f810*/  I2FP.F32.S32 R234, UR22 ;  /* 0x0000001600ea7c45 */ /* 0x000fe20008201400 */
[----:B-----5:R-:W-:Y:S01]  /*f820*/  UIADD3 UR5, UPT, UPT, UR5, 0x39d, URZ ;  /* 0x0000039d05057890 */ /* 0x020fe2000fffe0ff */
[----:B------:R-:W-:Y:S01]  /*f830*/  I2FP.F32.S32 R214, UR9 ;  /* 0x0000000900d67c45 */ /* 0x000fe20008201400 */
[----:B------:R-:W-:Y:S01]  /*f840*/  UIADD3 UR14, UPT, UPT, UR14, 0x396, URZ ;  /* 0x000003960e0e7890 */ /* 0x000fe2000fffe0ff */
[----:B------:R-:W-:Y:S01]  /*f850*/  I2FP.F32.S32 R212, UR7 ;  /* 0x0000000700d47c45 */ /* 0x000fe20008201400 */
[----:B----4-:R-:W-:Y:S01]  /*f860*/  UIADD3 UR16, UPT, UPT, UR16, 0x39e, URZ ;  /* 0x0000039e10107890 */ /* 0x010fe2000fffe0ff */
[----:B------:R-:W-:Y:S01]  /*f870*/  I2FP.F32.S32 R216, UR11 ;  /* 0x0000000b00d87c45 */ /* 0x000fe20008201400 */
[----:B------:R-:W-:Y:S01]  /*f880*/  UIADD3 UR17, UPT, UPT, UR17, 0x3ec, URZ ;  /* 0x000003ec11117890 */ /* 0x000fe2000fffe0ff */
[----:B------:R-:W-:Y:S01]  /*f890*/  I2FP.F32.S32 R236, UR24 ;  /* 0x0000001800ec7c45 */ /* 0x000fe20008201400 */
[----:B--2---:R-:W-:Y:S01]  /*f8a0*/  UIADD3 UR4, UPT, UPT, UR4, 0x36e, URZ ;  /* 0x0000036e04047890 */ /* 0x004fe2000fffe0ff */
[----:B------:R-:W-:Y:S01]  /*f8b0*/  I2FP.F32.S32 R220, UR14 ;  /* 0x0000000e00dc7c45 */ /* 0x000fe20008201400 */
[----:B------:R-:W-:Y:S01]  /*f8c0*/  UIADD3 UR15, UPT, UPT, UR15, 0x3f5, URZ ;  /* 0x000003f50f0f7890 */ /* 0x000fe2000fffe0ff */
[----:B------:R-:W-:Y:S01]  /*f8d0*/  I2FP.F32.S32 R226, UR16 ;  /* 0x0000001000e27c45 */ /* 0x000fe20008201400 */
[----:B------:R-:W-:Y:S01]  /*f8e0*/  UIADD3 UR13, UPT, UPT, UR13, 0x3f6, URZ ;  /* 0x000003f60d0d7890 */ /* 0x000fe2000fffe0ff */
[----:B------:R-:W-:Y:S01]  /*f8f0*/  I2FP.F32.S32 R238, UR26 ;  /* 0x0000001a00ee7c45 */ /* 0x000fe20008201400 */
[----:B------:R-:W-:Y:S01]  /*f900*/  UIADD3 UR10, UPT, UPT, UR10, 0x3f4, URZ ;  /* 0x000003f40a0a7890 */ /* 0x000fe2000fffe0ff */
[----:B------:R-:W-:Y:S01]  /*f910*/  I2FP.F32.S32 R64, UR4 ;  /* 0x0000000400407c45 */ /* 0x000fe20008201400 */
[----:B------:R-:W-:Y:S01]  /*f920*/  UIADD3 UR4, UPT, UPT, UR6, 0x39c, URZ ;  /* 0x0000039c06047890 */ /* 0x000fe2000fffe0ff */
[----:B------:R-:W-:Y:S01]  /*f930*/  I2FP.F32.S32 R240, UR28 ;  /* 0x0000001c00f07c45 */ /* 0x000fe20008201400 */
[----:B------:R-:W0:Y:S01]  /*f940*/  LDCU UR6, c[0x0][0x38c] ;  /* 0x00007180ff0677ac */ /* 0x000e220008000800 */
[----:B------:R-:W-:-:S02]  /*f950*/  FSETP.GT.AND P5, PT, R45, R64, PT ;  /* 0x000000402d00720b */ /* 0x000fc40003fa4000 */
[----:B------:R-:W-:Y:S01]  /*f960*/  I2FP.F32.S32 R64, UR5 ;  /* 0x0000000500407c45 */ /* 0x000fe20008201400 */
[----:B------:R-:W1:Y:S01]  /*f970*/  LDCU UR5, c[0x0][0x38c] ;  /* 0x00007180ff0577ac */ /* 0x000e620008000800 */
[----:B------:R-:W-:Y:S02]  /*f980*/  SEL R115, R47, 0x6, P5 ;  /* 0x000000062f737807 */ /* 0x000fe40002800000 */
[C---:B------:R-:W-:Y:S01]  /*f990*/  FSETP.GT.AND P5, PT, R45.reuse, R64, PT ;  /* 0x000000402d00720b */ /* 0x040fe20003fa4000 */
[----:B------:R-:W-:Y:S01]  /*f9a0*/  UIADD3 UR8, UPT, UPT, UR8, 0x3fd, URZ ;  /* 0x000003fd08087890 */ /* 0x000fe2000fffe0ff */
[----:B------:R-:W-:Y:S01]  /*f9b0*/  I2FP.F32.S32 R64, UR4 ;  /* 0x0000000400407c45 */ /* 0x000fe20008201400 */
[----:B------:R-:W2:Y:S01]  /*f9c0*/  LDCU UR4, c[0x0][0x38c] ;  /* 0x00007180ff0477ac */ /* 0x000ea20008000800 */
[----:B------:R-:W-:Y:S02]  /*f9d0*/  I2FP.F32.S32 R242, UR30 ;  /* 0x0000001e00f27c45 */ /* 0x000fe40008201400 */
[----:B------:R-:W-:-:S02]  /*f9e0*/  FSETP.GT.AND P6, PT, R45, R64, !P5 ;  /* 0x000000402d00720b */ /* 0x000fc40006fc4000 */
[----:B------:R-:W-:Y:S02]  /*f9f0*/  I2FP.F32.S32 R244, UR31 ;  /* 0x0000001f00f47c45 */ /* 0x000fe40008201400 */
[----:B------:R-:W-:Y:S01]  /*fa00*/  SEL R85, RZ, 0x1, !P6 ;  /* 0x00000001ff557807 */ /* 0x000fe20007000000 */
[----:B0-----:R-:W-:Y:S01]  /*fa10*/  UIADD3 UR6, UPT, UPT, UR6, 0x3fe, URZ ;  /* 0x000003fe06067890 */ /* 0x001fe2000fffe0ff */
[----:B------:R-:W-:Y:S02]  /*fa20*/  I2FP.F32.S32 R246, UR32 ;  /* 0x0000002000f67c45 */ /* 0x000fe40008201400 */
[----:B------:R-:W-:Y:S01]  /*fa30*/  I2FP.F32.S32 R248, UR33 ;  /* 0x0000002100f87c45 */ /* 0x000fe20008201400 */
[----:B-1----:R-:W-:Y:S01]  /*fa40*/  UIADD3 UR5, UPT, UPT, UR5, 0x376, URZ ;  /* 0x0000037605057890 */ /* 0x002fe2000fffe0ff */
[----:B------:R-:W-:Y:S02]  /*fa50*/  I2FP.F32.S32 R250, UR34 ;  /* 0x0000002200fa7c45 */ /* 0x000fe40008201400 */
[----:B------:R-:W-:-:S02]  /*fa60*/  I2FP.F32.S32 R252, UR35 ;  /* 0x0000002300fc7c45 */ /* 0x000fc40008201400 */
[----:B------:R-:W-:Y:S01]  /*fa70*/  I2FP.F32.S32 R87, UR36 ;  /* 0x0000002400577c45 */ /* 0x000fe20008201400 */
[----:B--2---:R-:W-:Y:S01]  /*fa80*/  UIADD3 UR4, UPT, UPT, UR4, 0x3fc, URZ ;  /* 0x000003fc04047890 */ /* 0x004fe2000fffe0ff */
[----:B------:R-:W-:Y:S02]  /*fa90*/  I2FP.F32.S32 R210, UR5 ;  /* 0x0000000500d27c45 */ /* 0x000fe40008201400 */
[----:B------:R-:W-:Y:S02]  /*faa0*/  I2FP.F32.S32 R200, UR37 ;  /* 0x0000002500c87c45 */ /* 0x000fe40008201400 */
[----:B------:R-:W-:Y:S02]  /*fab0*/  I2FP.F32.S32 R89, UR38 ;  /* 0x0000002600597c45 */ /* 0x000fe40008201400 */
[----:B------:R-:W-:Y:S02]  /*fac0*/  I2FP.F32.S32 R188, UR39 ;  /* 0x0000002700bc7c45 */ /* 0x000fe40008201400 */
[----:B------:R-:W-:-:S02]  /*fad0*/  I2FP.F32.S32 R194, UR42 ;  /* 0x0000002a00c27c45 */ /* 0x000fc40008201400 */
[----:B------:R-:W-:Y:S02]  /*fae0*/  I2FP.F32.S32 R91, UR43 ;  /* 0x0000002b005b7c45 */ /* 0x000fe40008201400 */
        /* <DEDUP_REMOVED lines=17> */
[----:B------:R-:W-:Y:S01]  /*fc00*/  I2FP.F32.S32 R192, UR4 ;  /* 0x0000000400c07c45 */ /* 0x000fe20008201400 */
[----:B------:R-:W-:Y:S01]  /*fc10*/  UIADD3 UR4, UPT, UPT, UR12, 0x36b, URZ ;  /* 0x0000036b0c047890 */ /* 0x000fe2000fffe0ff */
[----:B------:R-:W-:Y:S01]  /*fc20*/  SEL R115, R115, 0x4, P4 ;  /* 0x0000000473737807 */ /* 0x000fe20002000000 */
[----:B------:R-:W-:Y:S01]  /*fc30*/  IMAD.IADD R180, R65, 0x1, R180 ;  /* 0x0000000141b47824 */ /* 0x000fe200078e02b4 */
[----:B------:R-:W-:Y:S01]  /*fc40*/  UIADD3 UR5, UPT, UPT, UR12, 0x3db, URZ ;  /* 0x000003db0c057890 */ /* 0x000fe2000fffe0ff */
[----:B------:R-:W-:Y:S01]  /*fc50*/  IMAD.IADD R102, R102, 0x1, R63 ;  /* 0x0000000166667824 */ /* 0x000fe200078e023f */
[----:B------:R-:W-:Y:S01]  /*fc60*/  UIADD3 UR7, UPT, UPT, UR12, 0x3e3, URZ ;  /* 0x000003e30c077890 */ /* 0x000fe2000fffe0ff */
[----:B------:R-:W-:Y:S01]  /*fc70*/  I2FP.F32.S32 R113, UR4 ;  /* 0x0000000400717c45 */ /* 0x000fe20008201400 */
[----:B------:R-:W-:Y:S01]  /*fc80*/  UIADD3 UR4, UPT, UPT, UR12, 0x373, URZ ;  /* 0x000003730c047890 */ /* 0x000fe2000fffe0ff */
[----:B------:R-:W-:Y:S01]  /*fc90*/  IMAD.IADD R58, R58, 0x1, R59 ;  /* 0x000000013a3a7824 */ /* 0x000fe200078e023b */
[----:B------:R-:W-:Y:S01]  /*fca0*/  UIADD3 UR8, UPT, UPT, UR12, 0x3eb, URZ ;  /* 0x000003eb0c087890 */ /* 0x000fe2000fffe0ff */
[----:B------:R-:W-:Y:S01]  /*fcb0*/  FSETP.GT.AND P4, PT, R45, R113, PT ;  /* 0x000000712d00720b */ /* 0x000fe20003f84000 */
[----:B------:R-:W-:Y:S01]  /*fcc0*/  IMAD.IADD R97, R97, 0x1, R60 ;  /* 0x0000000161617824 */ /* 0x000fe200078e023c */
[----:B------:R-:W-:Y:S01]  /*fcd0*/  UIADD3 UR9, UPT, UPT, UR12, 0x3f3, URZ ;  /* 0x000003f30c097890 */ /* 0x000fe2000fffe0ff */
        /* <DEDUP_REMOVED lines=10> */
[----:B------:R-:W-:Y:S01]  /*fd80*/  @P4 IMAD.IADD R180, R71, 0x1, R115 ;  /* 0x0000000147b44824 */ /* 0x000fe200078e0273 */
[----:B------:R-:W-:Y:S01]  /*fd90*/  FSETP.GT.AND P4, PT, R45, R210, PT ;  /* 0x000000d22d00720b */ /* 0x000fe20003f84000 */
[----:B------:R-:W-:Y:S01]  /*fda0*/  IMAD.IADD R41, R41, 0x1, R42 ;  /* 0x0000000129297824 */ /* 0x000fe200078e022a */
[----:B------:R-:W-:Y:S01]  /*fdb0*/  I2FP.F32.S32 R210, UR4 ;  /* 0x0000000400d27c45 */ /* 0x000fe20008201400 */
[----:B------:R-:W-:Y:S01]  /*fdc0*/  UIADD3 UR4, UPT, UPT, UR12, 0x37b, URZ ;  /* 0x0000037b0c047890 */ /* 0x000fe2000fffe0ff */
[----:B------:R-:W-:Y:S01]  /*fdd0*/  SEL R71, R47, 0x6, P4 ;  /* 0x000000062f477807 */ /* 0x000fe20002000000 */
[----:B------:R-:W-:Y:S01]  /*fde0*/  IMAD.IADD R43, R43, 0x1, R44 ;  /* 0x000000012b2b7824 */ /* 0x000fe200078e022c */
[----:B------:R-:W-:Y:S01]  /*fdf0*/  FSETP.GT.AND P4, PT, R45, R230, PT ;  /* 0x000000e62d00720b */ /* 0x000fe20003f84000 */
[----:B------:R-:W-:Y:S01]  /*fe00*/  IMAD.IADD R48, R48, 0x1, R49 ;  /* 0x0000000130307824 */ /* 0x000fe200078e0231 */
[----:B------:R-:W-:Y:S01]  /*fe10*/  SEL R230, R71, 0x4, P2 ;  /* 0x0000000447e67807 */ /* 0x000fe20001000000 */
[----:B------:R-:W-:Y:S01]  /*fe20*/  IMAD.IADD R50, R50, 0x1, R51 ;  /* 0x0000000132327824 */ /* 0x000fe200078e0233 */
[C---:B------:R-:W-:Y:S01]  /*fe30*/  FSETP.GT.AND P2, PT, R45.reuse, R210, PT ;  /* 0x000000d22d00720b */ /* 0x040fe20003f44000 */
[----:B------:R-:W-:Y:S01]  /*fe40*/  IMAD.IADD R52, R52, 0x1, R53 ;  /* 0x0000000134347824 */ /* 0x000fe200078e0235 */
[----:B------:R-:W-:Y:S01]  /*fe50*/  I2FP.F32.S32 R210, UR4 ;  /* 0x0000000400d27c45 */ /* 0x000fe20008201400 */
[----:B------:R-:W-:Y:S01]  /*fe60*/  UIADD3 UR4, UPT, UPT, UR12, 0x383, URZ ;  /* 0x000003830c047890 */ /* 0x000fe2000fffe0ff */
[----:B------:R-:W-:Y:S01]  /*fe70*/  FSETP.GT.AND P6, PT, R45, R234, !P4 ;  /* 0x000000ea2d00720b */ /* 0x000fe200067c4000 */
[----:B------:R-:W-:Y:S01]  /*fe80*/  IMAD.IADD R54, R54, 0x1, R55 ;  /* 0x0000000136367824 */ /* 0x000fe200078e0237 */
[----:B------:R-:W-:Y:S01]  /*fe90*/  UIADD3 UR43, UPT, UPT, UR12, 0x47, URZ ;  /* 0x000000470c2b7890 */ /* 0x000fe2000fffe0ff */
[----:B------:R-:W-:Y:S01]  /*fea0*/  IMAD.IADD R56, R56, 0x1, R57 ;  /* 0x0000000138387824 */ /* 0x000fe200078e0239 */
[----:B------:R-:W-:Y:S01]  /*feb0*/  SEL R65, RZ, 0x1, !P6 ;  /* 0x00000001ff417807 */ /* 0x000fe20007000000 */
[----:B------:R-:W-:Y:S01]  /*fec0*/  IMAD.IADD R21, R21, 0x1, R30 ;  /* 0x0000000115157824 */ /* 0x000fe200078e021e */
[----:B------:R-:W-:Y:S01]  /*fed0*/  UIADD3 UR44, UPT, UPT, UR12, 0x57, URZ ;  /* 0x000000570c2c7890 */ /* 0x000fe2000fffe0ff */
[C---:B------:R-:W-:Y:S01]  /*fee0*/  IMAD.IADD R30, R2.reuse, 0x1, R5 ;  /* 0x00000001021e7824 */ /* 0x040fe200078e0205 */
[----:B------:R-:W-:Y:S01]  /*fef0*/  UIADD3 UR47, UPT, UPT, UR12, 0x97, URZ ;  /* 0x000000970c2f7890 */ /* 0x000fe2000fffe0ff */
[----:B------:R-:W-:Y:S01]  /*ff00*/  @P2 IMAD.IADD R102, R73, 0x1, R230 ;  /* 0x0000000149662824 */ /* 0x000fe200078e02e6 */
[----:B------:R-:W-:Y:S01]  /*ff10*/  FSETP.GT.AND P2, PT, R45, R212, PT ;  /* 0x000000d42d00720b */ /* 0x000fe20003f44000 */
[----:B------:R-:W-:Y:S01]  /*ff20*/  UIADD3 UR45, UPT, UPT, UR12, 0x67, URZ ;  /* 0x000000670c2d7890 */ /* 0x000fe2000fffe0ff */
[----:B------:R-:W-:Y:S01]  /*ff30*/  IMAD.MOV.U32 R165, RZ, RZ, 0x3 ;  /* 0x00000003ffa57424 */ /* 0x000fe200078e00ff */
[----:B------:R-:W-:Y:S01]  /*ff40*/  UIADD3 UR42, UPT, UPT, UR12, 0xa7, URZ ;  /* 0x000000a70c2a7890 */ /* 0x000fe2000fffe0ff */
[----:B------:R-:W-:Y:S01]  /*ff50*/  SEL R71, R47, 0x6, P2 ;  /* 0x000000062f477807 */ /* 0x000fe20001000000 */
[----:B------:R-:W-:Y:S01]  /*ff60*/  UIADD3 UR46, UPT, UPT, UR12, 0x77, URZ ;  /* 0x000000770c2e7890 */ /* 0x000fe2000fffe0ff */
[----:B------:R-:W-:Y:S01]  /*ff70*/  FSETP.GT.AND P2, PT, R45, R236, PT ;  /* 0x000000ec2d00720b */ /* 0x000fe20003f44000 */
[----:B------:R-:W-:Y:S01]  /*ff80*/  UIADD3 UR13, UPT, UPT, UR12, 0xb7, URZ ;  /* 0x000000b70c0d7890 */ /* 0x000fe2000fffe0ff */
[----:B------:R-:W-:Y:S01]  /*ff90*/  SEL R212, R71, 0x4, P3 ;  /* 0x0000000447d47807 */ /* 0x000fe20001800000 */
[----:B------:R-:W-:Y:S01]  /*ffa0*/  UIADD3 UR6, UPT, UPT, UR12, 0xc7, URZ ;  /* 0x000000c70c067890 */ /* 0x000fe2000fffe0ff */
[C---:B------:R-:W-:Y:S01]  /*ffb0*/  FSETP.GT.AND P3, PT, R45.reuse, R210, PT ;  /* 0x000000d22d00720b */ /* 0x040fe20003f64000 */
[----:B------:R-:W-:Y:S01]  /*ffc0*/  UIADD3 UR36, UPT, UPT, UR12, 0xd7, URZ ;  /* 0x000000d70c247890 */ /* 0x000fe2000fffe0ff */
[----:B------:R-:W-:Y:S01]  /*ffd0*/  I2FP.F32.S32 R210, UR4 ;  /* 0x0000000400d27c45 */ /* 0x000fe20008201400 */
[----:B------:R-:W-:Y:S01]  /*ffe0*/  UIADD3 UR4, UPT, UPT, UR12, 0x38b, URZ ;  /* 0x0000038b0c047890 */ /* 0x000fe2000fffe0ff */
[----:B------:R-:W-:Y:S01]  /*fff0*/  FSETP.GT.AND P6, PT, R45, R240, !P2 ;  /* 0x000000f02d00720b */ /* 0x000fe200057c4000 */
[----:B------:R-:W-:Y:S01]  /*10000*/  UIADD3 UR39, UPT, UPT, UR12, 0xe7, URZ ;  /* 0x000000e70c277890 */ /* 0x000fe2000fffe0ff */
[----:B------:R-:W-:Y:S01]  /*10010*/  LOP3.LUT R5, R5, 0xffdfffff, RZ, 0xc0, !PT ;  /* 0xffdfffff05057812 */ /* 0x000fe200078ec0ff */
[----:B------:R-:W-:Y:S01]  /*10020*/  UIADD3 UR34, UPT, UPT, UR12, 0xf7, URZ ;  /* 0x000000f70c227890 */ /* 0x000fe2000fffe0ff */
[----:B------:R-:W-:Y:S01]  /*10030*/  SEL R63, RZ, 0x1, !P6 ;  /* 0x00000001ff3f7807 */ /* 0x000fe20007000000 */
[----:B------:R-:W-:Y:S01]  /*10040*/  UIADD3 UR38, UPT, UPT, UR12, 0x107, URZ ;  /* 0x000001070c267890 */ /* 0x000fe2000fffe0ff */
[----:B------:R-:W-:Y:S01]  /*10050*/  LOP3.LUT R2, R2, 0xfffffffd, RZ, 0xc0, !PT ;  /* 0xfffffffd02027812 */ /* 0x000fe200078ec0ff */
[----:B------:R-:W-:-:S02]  /*10060*/  UIADD3 UR37, UPT, UPT, UR12, 0x117, URZ ;  /* 0x000001170c257890 */ /* 0x000fc4000fffe0ff */
[----:B------:R-:W-:Y:S01]  /*10070*/  @P3 IMAD.IADD R58, R75, 0x1, R212 ;  /* 0x000000014b3a3824 */ /* 0x000fe200078e02d4 */
[----:B------:R-:W-:Y:S01]  /*10080*/  FSETP.GT.AND P3, PT, R45, R214, PT ;  /* 0x000000d62d00720b */ /* 0x000fe20003f64000 */
[----:B------:R-:W-:Y:S02]  /*10090*/  UIADD3 UR51, UPT, UPT, UR12, 0x157, URZ ;  /* 0x000001570c337890 */ /* 0x000fe4000fffe0ff */
        /* <DEDUP_REMOVED lines=12> */
[----:B------:R-:W-:-:S02]  /*10160*/  UIADD3 UR68, UPT, UPT, UR12, 0x187, URZ ;  /* 0x000001870c447890 */ /* 0x000fc4000fffe0ff */
[----:B------:R-:W-:Y:S01]  /*10170*/  UIADD3 UR30, UPT, UPT, UR12, 0x137, URZ ;  /* 0x000001370c1e7890 */ /* 0x000fe2000fffe0ff */
[----:B------:R-:W-:Y:S01]  /*10180*/  SEL R59, RZ, 0x1, !P6 ;  /* 0x00000001ff3b7807 */ /* 0x000fe20007000000 */
[----:B------:R-:W-:Y:S02]  /*10190*/  UIADD3 UR32, UPT, UPT, UR12, 0x1c7, URZ ;  /* 0x000001c70c207890 */ /* 0x000fe4000fffe0ff */
[----:B------:R-:W-:Y:S02]  /*101a0*/  UIADD3 UR33, UPT, UPT, UR12, 0x1a7, URZ ;  /* 0x000001a70c217890 */ /* 0x000fe4000fffe0ff */
        /* <DEDUP_REMOVED lines=12> */
[----:B------:R-:W-:Y:S01]  /*10270*/  FSETP.GT.AND P6, PT, R45, R252, !P1 ;  /* 0x000000fc2d00720b */ /* 0x000fe20004fc4000 */
[----:B------:R-:W-:Y:S01]  /*10280*/  UIADD3 UR27, UPT, UPT, UR12, 0x237, URZ ;  /* 0x000002370c1b7890 */ /* 0x000fe2000fffe0ff */
[----:B------:R-:W-:Y:S01]  /*10290*/  I2FP.F32.S32 R210, UR4 ;  /* 0x0000000400d27c45 */ /* 0x000fe20008201400 */
[----:B------:R-:W-:Y:S01]  /*102a0*/  UIADD3 UR4, UPT, UPT, UR12, 0x39b, URZ ;  /* 0x0000039b0c047890 */ /* 0x000fe2000fffe0ff */
[----:B------:R-:W-:Y:S01]  /*102b0*/  SEL R60, RZ, 0x1, !P6 ;  /* 0x00000001ff3c7807 */ /* 0x000fe20007000000 */
[----:B------:R-:W-:-:S02]  /*102c0*/  UIADD3 UR62, UPT, UPT, UR12, 0x277, URZ ;  /* 0x000002770c3e7890 */ /* 0x000fc4000fffe0ff */
        /* <DEDUP_REMOVED lines=9> */
[----:B------:R-:W-:-:S02]  /*10360*/  UIADD3 UR60, UPT, UPT, UR12, 0x2d7, URZ ;  /* 0x000002d70c3c7890 */ /* 0x000fc4000fffe0ff */
[----:B------:R-:W-:Y:S01]  /*10370*/  UIADD3 UR61, UPT, UPT, UR12, 0x2a7, URZ ;  /* 0x000002a70c3d7890 */ /* 0x000fe2000fffe0ff */
[C---:B------:R-:W-:Y:S01]  /*10380*/  FSETP.GT.AND P6, PT, R45.reuse, R89, !P0 ;  /* 0x000000592d00720b */ /* 0x040fe200047c4000 */
[----:B------:R-:W-:Y:S02]  /*10390*/  UIADD3 UR26, UPT, UPT, UR12, 0x257, URZ ;  /* 0x000002570c1a7890 */ /* 0x000fe4000fffe0ff */
[----:B------:R-:W-:Y:S01]  /*103a0*/  UIADD3 UR18, UPT, UPT, UR12, 0x2e7, URZ ;  /* 0x000002e70c127890 */ /* 0x000fe2000fffe0ff */
[----:B------:R-:W-:Y:S01]  /*103b0*/  SEL R32, RZ, 0x1, !P6 ;  /* 0x00000001ff207807 */ /* 0x000fe20007000000 */
[----:B------:R-:W-:Y:S01]  /*103c0*/  UIADD3 UR21, UPT, UPT, UR12, 0x2c7, URZ ;  /* 0x000002c70c157890 */ /* 0x000fe2000fffe0ff */
[----:B------:R-:W-:Y:S01]  /*103d0*/  FSETP.GT.AND P6, PT, R45, R218, PT ;  /* 0x000000da2d00720b */ /* 0x000fe20003fc4000 */
[----:B------:R-:W-:Y:S01]  /*103e0*/  UIADD3 UR58, UPT, UPT, UR12, 0x337, URZ ;  /* 0x000003370c3a7890 */ /* 0x000fe2000fffe0ff */
[----:B------:R-:W-:Y:S01]  /*103f0*/  I2FP.F32.S32 R218, UR60 ;  /* 0x0000003c00da7c45 */ /* 0x000fe20008201400 */
[----:B------:R-:W-:Y:S01]  /*10400*/  UIADD3 UR59, UPT, UPT, UR12, 0x307, URZ ;  /* 0x000003070c3b7890 */ /* 0x000fe2000fffe0ff */
[----:B------:R-:W-:Y:S01]  /*10410*/  SEL R212, R71, 0x4, P6 ;  /* 0x0000000447d47807 */ /* 0x000fe20003000000 */
[----:B------:R-:W-:Y:S01]  /*10420*/  UIADD3 UR74, UPT, UPT, UR12, 0x357, URZ ;  /* 0x000003570c4a7890 */ /* 0x000fe2000fffe0ff */
[----:B------:R-:W-:Y:S01]  /*10430*/  FSETP.GT.AND P6, PT, R45, R210, PT ;  /* 0x000000d22d00720b */ /* 0x000fe20003fc4000 */
        /* <DEDUP_REMOVED lines=8> */
[----:B------:R-:W-:-:S02]  /*104c0*/  UIADD3 UR55, UPT, UPT, UR12, 0xf, URZ ;  /* 0x0000000f0c377890 */ /* 0x000fc4000fffe0ff */
        /* <DEDUP_REMOVED lines=29> */
[----:B------:R-:W-:-:S02]  /*106a0*/  SEL R212, R71, 0x4, P4 ;  /* 0x0000000447d47807 */ /* 0x000fc40002000000 */
[C---:B------:R-:W-:Y:S02]  /*106b0*/  FSETP.GT.AND P4, PT, R45.reuse, R210, PT ;  /* 0x000000d22d00720b */ /* 0x040fe40003f84000 */
[----:B------:R-:W-:Y:S01]  /*106c0*/  I2FP.F32.S32 R210, UR4 ;  /* 0x0000000400d27c45 */ /* 0x000fe20008201400 */
[----:B------:R-:W-:Y:S01]  /*106d0*/  UIADD3 UR4, UPT, UPT, UR12, 0x3b3, URZ ;  /* 0x000003b30c047890 */ /* 0x000fe2000fffe0ff */
[----:B------:R-:W-:-:S04]  /*106e0*/  FSETP.GT.AND P6, PT, R45, R95, !P5 ;  /* 0x0000005f2d00720b */ /* 0x000fc80006fc4000 */
[----:B------:R-:W-:-:S05]  /*106f0*/  SEL R36, RZ, 0x1, !P6 ;  /* 0x00000001ff247807 */ /* 0x000fca0007000000 */
[----:B------:R-:W-:Y:S01]  /*10700*/  @P4 IMAD.IADD R37, R65, 0x1, R212 ;  /* 0x0000000141254824 */ /* 0x000fe200078e02d4 */
[----:B------:R-:W-:-:S04]  /*10710*/  FSETP.GT.AND P4, PT, R45, R238, PT ;  /* 0x000000ee2d00720b */ /* 0x000fc80003f84000 */
[----:B------:R-:W-:Y:S02]  /*10720*/  SEL R65, R47, 0x6, P4 ;  /* 0x000000062f417807 */ /* 0x000fe40002000000 */
[----:B------:R-:W-:Y:S02]  /*10730*/  FSETP.GT.AND P4, PT, R45, R99, PT ;  /* 0x000000632d00720b */ /* 0x000fe40003f84000 */
[----:B------:R-:W-:Y:S02]  /*10740*/  SEL R212, R65, 0x4, P2 ;  /* 0x0000000441d47807 */ /* 0x000fe40001000000 */
        /* <DEDUP_REMOVED lines=11> */
[----:B------:R-:W-:Y:S02]  /*10800*/  FSETP.GT.AND P6, PT, R45, R107, !P2 ;  /* 0x0000006b2d00720b */ /* 0x000fe400057c4000 */
[----:B------:R-:W-:Y:S01]  /*10810*/  I2FP.F32.S32 R210, UR23 ;  /* 0x0000001700d27c45 */ /* 0x000fe20008201400 */
[----:B------:R-:W-:Y:S01]  /*10820*/  UIADD3 UR23, UPT, UPT, UR12, 0x13f, URZ ;  /* 0x0000013f0c177890 */ /* 0x000fe2000fffe0ff */
[----:B------:R-:W-:-:S07]  /*10830*/  SEL R40, RZ, 0x1, !P6 ;  /* 0x00000001ff287807 */ /* 0x000fce0007000000 */
[----:B------:R-:W-:Y:S01]  /*10840*/  @P3 IMAD.IADD R41, R59, 0x1, R212 ;  /* 0x000000013b293824 */ /* 0x000fe200078e02d4 */
[----:B------:R-:W-:Y:S02]  /*10850*/  FSETP.GT.AND P3, PT, R45, R250, PT ;  /* 0x000000fa2d00720b */ /* 0x000fe40003f64000 */
[----:B------:R-:W-:Y:S01]  /*10860*/  I2FP.F32.S32 R212, UR61 ;  /* 0x0000003d00d47c45 */ /* 0x000fe20008201400 */
[----:B------:R-:W-:Y:S01]  /*10870*/  UIADD3 UR61, UPT, UPT, UR12, 0x1bf, URZ ;  /* 0x000001bf0c3d7890 */ /* 0x000fe2000fffe0ff */
[----:B------:R-:W-:Y:S02]  /*10880*/  SEL R59, R47, 0x6, P3 ;  /* 0x000000062f3b7807 */ /* 0x000fe40001800000 */
[----:B------:R-:W-:Y:S02]  /*10890*/  FSETP.GT.AND P3, PT, R45, R208, PT ;  /* 0x000000d02d00720b */ /* 0x000fe40003f64000 */
[----:B------:R-:W-:Y:S02]  /*108a0*/  SEL R59, R59, 0x4, P1 ;  /* 0x000000043b3b7807 */ /* 0x000fe40000800000 */
[----:B------:R-:W-:-:S02]  /*108b0*/  FSETP.GT.AND P6, PT, R45, R204, !P3 ;  /* 0x000000cc2d00720b */ /* 0x000fc40005fc4000 */
[----:B------:R-:W-:Y:S01]  /*108c0*/  I2FP.F32.S32 R204, UR4 ;  /* 0x0000000400cc7c45 */ /* 0x000fe20008201400 */
[----:B------:R-:W-:Y:S01]  /*108d0*/  UIADD3 UR4, UPT, UPT, UR12, 0x3c3, URZ ;  /* 0x000003c30c047890 */ /* 0x000fe2000fffe0ff */
[----:B------:R-:W-:Y:S02]  /*108e0*/  SEL R42, RZ, 0x1, !P6 ;  /* 0x00000001ff2a7807 */ /* 0x000fe40007000000 */
[----:B------:R-:W-:Y:S02]  /*108f0*/  FSETP.GT.AND P1, PT, R45, R204, PT ;  /* 0x000000cc2d00720b */ /* 0x000fe40003f24000 */
[----:B------:R-:W-:Y:S01]  /*10900*/  I2FP.F32.S32 R204, UR62 ;  /* 0x0000003e00cc7c45 */ /* 0x000fe20008201400 */
[----:B------:R-:W-:Y:S01]  /*10910*/  UIADD3 UR62, UPT, UPT, UR12, 0x3f, URZ ;  /* 0x0000003f0c3e7890 */ /* 0x000fe2000fffe0ff */
[----:B------:R-:W-:Y:S01]  /*10920*/  I2FP.F32.S32 R208, UR24 ;  /* 0x0000001800d07c45 */ /* 0x000fe20008201400 */
[----:B------:R-:W-:-:S08]  /*10930*/  UIADD3 UR24, UPT, UPT, UR12, 0xbf, URZ ;  /* 0x000000bf0c187890 */ /* 0x000fd0000fffe0ff */
[----:B------:R-:W-:Y:S01]  /*10940*/  @P1 IMAD.IADD R43, R60, 0x1, R59 ;  /* 0x000000013c2b1824 */ /* 0x000fe200078e023b */
[----:B------:R-:W-:Y:S02]  /*10950*/  FSETP.GT.AND P1, PT, R45, R200, PT ;  /* 0x000000c82d00720b */ /* 0x000fe40003f24000 */
[----:B------:R-:W-:Y:S01]  /*10960*/  I2FP.F32.S32 R60, UR4 ;  /* 0x00000004003c7c45 */ /* 0x000fe20008201400 */
[----:B------:R-:W-:Y:S01]  /*10970*/  UIADD3 UR4, UPT, UPT, UR12, 0x3cb, URZ ;  /* 0x000003cb0c047890 */ /* 0x000fe2000fffe0ff */
[----:B------:R-:W-:Y:S02]  /*10980*/  SEL R59, R47, 0x6, P1 ;  /* 0x000000062f3b7807 */ /* 0x000fe40000800000 */
[----:B------:R-:W-:Y:S02]  /*10990*/  FSETP.GT.AND P1, PT, R45, R196, PT ;  /* 0x000000c42d00720b */ /* 0x000fe40003f24000 */
[----:B------:R-:W-:Y:S02]  /*109a0*/  SEL R59, R59, 0x4, P0 ;  /* 0x000000043b3b7807 */ /* 0x000fe40000000000 */
[----:B------:R-:W-:-:S02]  /*109b0*/  FSETP.GT.AND P0, PT, R45, R60, PT ;  /* 0x0000003c2d00720b */ /* 0x000fc40003f04000 */
[C---:B------:R-:W-:Y:S02]  /*109c0*/  FSETP.GT.AND P6, PT, R45.reuse, R198, !P1 ;  /* 0x000000c62d00720b */ /* 0x040fe40004fc4000 */
[----:B------:R-:W-:Y:S01]  /*109d0*/  I2FP.F32.S32 R60, UR33 ;  /* 0x00000021003c7c45 */ /* 0x000fe20008201400 */
[----:B------:R-:W-:Y:S01]  /*109e0*/  UIADD3 UR33, UPT, UPT, UR12, 0x9f, URZ ;  /* 0x0000009f0c217890 */ /* 0x000fe2000fffe0ff */
[----:B------:R-:W-:Y:S02]  /*109f0*/  SEL R44, RZ, 0x1, !P6 ;  /* 0x00000001ff2c7807 */ /* 0x000fe40007000000 */
[----:B------:R-:W-:Y:S01]  /*10a00*/  I2FP.F32.S32 R196, UR63 ;  /* 0x0000003f00c47c45 */ /* 0x000fe20008201400 */
[----:B------:R-:W-:Y:S01]  /*10a10*/  UIADD3 UR63, UPT, UPT, UR12, 0x31f, URZ ;  /* 0x0000031f0c3f7890 */ /* 0x000fe2000fffe0ff */
[----:B------:R-:W-:Y:S01]  /*10a20*/  I2FP.F32.S32 R200, UR25 ;  /* 0x0000001900c87c45 */ /* 0x000fe20008201400 */
[----:B------:R-:W-:Y:S01]  /*10a30*/  UIADD3 UR25, UPT, UPT, UR12, 0x3df, URZ ;  /* 0x000003df0c197890 */ /* 0x000fe2000fffe0ff */
[----:B------:R-:W-:Y:S01]  /*10a40*/  I2FP.F32.S32 R198, UR26 ;  /* 0x0000001a00c67c45 */ /* 0x000fe20008201400 */
[----:B------:R-:W-:Y:S01]  /*10a50*/  @P0 IMAD.IADD R48, R32, 0x1, R59 ;  /* 0x0000000120300824 */ /* 0x000fe200078e023b */
[----:B------:R-:W-:Y:S01]  /*10a60*/  FSETP.GT.AND P0, PT, R45, R194, PT ;  /* 0x000000c22d00720b */ /* 0x000fe20003f04000 */
[----:B------:R-:W-:Y:S01]  /*10a70*/  UIADD3 UR26, UPT, UPT, UR12, 0x39f, URZ ;  /* 0x0000039f0c1a7890 */ /* 0x000fe2000fffe0ff */
[----:B------:R-:W-:Y:S01]  /*10a80*/  I2FP.F32.S32 R32, UR4 ;  /* 0x0000000400207c45 */ /* 0x000fe20008201400 */
[----:B------:R-:W-:Y:S01]  /*10a90*/  UIADD3 UR4, UPT, UPT, UR12, 0x3d3, URZ ;  /* 0x000003d30c047890 */ /* 0x000fe2000fffe0ff */
[----:B------:R-:W-:-:S02]  /*10aa0*/  SEL R59, R47, 0x6, P0 ;  /* 0x000000062f3b7807 */ /* 0x000fc40000000000 */
[C---:B------:R-:W-:Y:S02]  /*10ab0*/  FSETP.GT.AND P0, PT, R45.reuse, R190, PT ;  /* 0x000000be2d00720b */ /* 0x040fe40003f04000 */
[----:B------:R-:W-:Y:S01]  /*10ac0*/  I2FP.F32.S32 R190, UR65 ;  /* 0x0000004100be7c45 */ /* 0x000fe20008201400 */
[----:B------:R-:W-:Y:S01]  /*10ad0*/  UIADD3 UR65, UPT, UPT, UR12, 0x25f, URZ ;  /* 0x0000025f0c417890 */ /* 0x000fe2000fffe0ff */
[C---:B------:R-:W-:Y:S02]  /*10ae0*/  FSETP.GT.AND P6, PT, R45.reuse, R192, !P0 ;  /* 0x000000c02d00720b */ /* 0x040fe400047c4000 */
[----:B------:R-:W-:Y:S01]  /*10af0*/  I2FP.F32.S32 R192, UR28 ;  /* 0x0000001c00c07c45 */ /* 0x000fe20008201400 */
[----:B------:R-:W-:Y:S01]  /*10b00*/  UIADD3 UR28, UPT, UPT, UR12, 0x29f, URZ ;  /* 0x0000029f0c1c7890 */ /* 0x000fe2000fffe0ff */
[----:B------:R-:W-:Y:S02]  /*10b10*/  SEL R49, RZ, 0x1, !P6 ;  /* 0x00000001ff317807 */ /* 0x000fe40007000000 */
[----:B------:R-:W-:-:S02]  /*10b20*/  FSETP.GT.AND P6, PT, R45, R188, PT ;  /* 0x000000bc2d00720b */ /* 0x000fc40003fc4000 */
[----:B------:R-:W-:Y:S01]  /*10b30*/  I2FP.F32.S32 R188, UR29 ;  /* 0x0000001d00bc7c45 */ /* 0x000fe20008201400 */
[----:B------:R-:W-:Y:S01]  /*10b40*/  UIADD3 UR29, UPT, UPT, UR12, 0x21f, URZ ;  /* 0x0000021f0c1d7890 */ /* 0x000fe2000fffe0ff */
[----:B------:R-:W-:Y:S02]  /*10b50*/  SEL R59, R59, 0x4, P6 ;  /* 0x000000043b3b7807 */ /* 0x000fe40003000000 */
        /* <DEDUP_REMOVED lines=10> */
[C---:B------:R-:W-:Y:S02]  /*10c00*/  FSETP.GT.AND P6, PT, R45.reuse, R32, PT ;  /* 0x000000202d00720b */ /* 0x040fe40003fc4000 */
[----:B------:R-:W-:Y:S01]  /*10c10*/  SEL R51, R34, 0x4, P5 ;  /* 0x0000000422337807 */ /* 0x000fe20002800000 */
[----:B------:R-:W-:Y:S01]  /*10c20*/  IMAD.IADD R34, R4, 0x1, R9 ;  /* 0x0000000104227824 */ /* 0x000fe200078e0209 */
[----:B------:R-:W-:Y:S01]  /*10c30*/  I2FP.F32.S32 R32, UR5 ;  /* 0x0000000500207c45 */ /* 0x000fe20008201400 */
[----:B------:R-:W-:Y:S01]  /*10c40*/  UIADD3 UR5, UPT, UPT, UR12, 0x3b7, URZ ;  /* 0x000003b70c057890 */ /* 0x000fe2000fffe0ff */
[----:B------:R-:W-:-:S02]  /*10c50*/  FSETP.GT.AND P5, PT, R45, R178, PT ;  /* 0x000000b22d00720b */ /* 0x000fc40003fa4000 */
[----:B------:R-:W-:Y:S01]  /*10c60*/  I2FP.F32.S32 R178, UR75 ;  /* 0x0000004b00b27c45 */ /* 0x000fe20008201400 */
[----:B------:R-:W-:Y:S01]  /*10c70*/  UIADD3 UR75, UPT, UPT, UR12, 0x19f, URZ ;  /* 0x0000019f0c4b7890 */ /* 0x000fe2000fffe0ff */
[----:B------:R-:W-:Y:S02]  /*10c80*/  LOP3.LUT R9, R9, 0xbfffffff, RZ, 0xc0, !PT ;  /* 0xbfffffff09097812 */ /* 0x000fe400078ec0ff */
[----:B------:R-:W-:Y:S01]  /*10c90*/  LOP3.LUT R4, R4, 0xfffffffd, RZ, 0xc0, !PT ;  /* 0xfffffffd04047812 */ /* 0x000fe200078ec0ff */
[----:B------:R-:W-:Y:S01]  /*10ca0*/  @P6 IMAD.IADD R52, R36, 0x1, R51 ;  /* 0x0000000124346824 */ /* 0x000fe200078e0233 */
[----:B------:R-:W-:Y:S02]  /*10cb0*/  FSETP.GT.AND P6, PT, R45, R32, PT ;  /* 0x000000202d00720b */ /* 0x000fe40003fc4000 */
[----:B------:R-:W-:Y:S02]  /*10cc0*/  SEL R32, R47, 0x6, P5 ;  /* 0x000000062f207807 */ /* 0x000fe40002800000 */
[----:B------:R-:W-:-:S02]  /*10cd0*/  FSETP.GT.AND P5, PT, R45, R122, PT ;  /* 0x0000007a2d00720b */ /* 0x000fc40003fa4000 */
[----:B------:R-:W-:Y:S02]  /*10ce0*/  SEL R51, R32, 0x4, P4 ;  /* 0x0000000420337807 */ /* 0x000fe40002000000 */
[----:B------:R-:W-:Y:S01]  /*10cf0*/  I2FP.F32.S32 R32, UR7 ;  /* 0x0000000700207c45 */ /* 0x000fe20008201400 */
[----:B------:R-:W-:Y:S01]  /*10d00*/  UIADD3 UR7, UPT, UPT, UR12, 0x2f7, URZ ;  /* 0x000002f70c077890 */ /* 0x000fe2000fffe0ff */
[C---:B------:R-:W-:Y:S02]  /*10d10*/  FSETP.GT.AND P4, PT, R45.reuse, R106, PT ;  /* 0x0000006a2d00720b */ /* 0x040fe40003f84000 */
[----:B------:R-:W-:Y:S01]  /*10d20*/  I2FP.F32.S32 R106, UR32 ;  /* 0x00000020006a7c45 */ /* 0x000fe20008201400 */
[----:B------:R-:W-:Y:S01]  /*10d30*/  @P6 IMAD.IADD R54, R38, 0x1, R51 ;  /* 0x0000000126366824 */ /* 0x000fe200078e0233 */
[----:B------:R-:W-:Y:S01]  /*10d40*/  FSETP.GT.AND P6, PT, R45, R32, PT ;  /* 0x000000202d00720b */ /* 0x000fe20003fc4000 */
[----:B------:R-:W-:Y:S01]  /*10d50*/  UIADD3 UR32, UPT, UPT, UR12, 0x11f, URZ ;  /* 0x0000011f0c207890 */ /* 0x000fe2000fffe0ff */
[----:B------:R-:W-:-:S02]  /*10d60*/  SEL R32, R47, 0x6, P5 ;  /* 0x000000062f207807 */ /* 0x000fc40002800000 */
[----:B------:R-:W-:Y:S02]  /*10d70*/  SEL R36, R47, 0x6, P4 ;  /* 0x000000062f247807 */ /* 0x000fe40002000000 */
[----:B------:R-:W-:Y:S02]  /*10d80*/  SEL R51, R32, 0x4, P2 ;  /* 0x0000000420337807 */ /* 0x000fe40001000000 */
[----:B------:R-:W-:Y:S01]  /*10d90*/  I2FP.F32.S32 R32, UR8 ;  /* 0x0000000800207c45 */ /* 0x000fe20008201400 */
[----:B------:R-:W-:Y:S01]  /*10da0*/  UIADD3 UR8, UPT, UPT, UR12, 0x3e7, URZ ;  /* 0x000003e70c087890 */ /* 0x000fe2000fffe0ff */
[----:B------:R-:W-:Y:S01]  /*10db0*/  I2FP.F32.S32 R38, UR9 ;  /* 0x0000000900267c45 */ /* 0x000fe20008201400 */
[----:B------:R-:W-:Y:S01]  /*10dc0*/  UIADD3 UR9, UPT, UPT, UR12, 0x397, URZ ;  /* 0x000003970c097890 */ /* 0x000fe2000fffe0ff */
[C---:B------:R-:W-:Y:S01]  /*10dd0*/  FSETP.GT.AND P5, PT, R45.reuse, R78, PT ;  /* 0x0000004e2d00720b */ /* 0x040fe20003fa4000 */
[----:B------:R-:W-:Y:S01]  /*10de0*/  @P6 IMAD.IADD R56, R40, 0x1, R51 ;  /* 0x0000000128386824 */ /* 0x000fe200078e0233 */
[----:B------:R-:W-:Y:S01]  /*10df0*/  FSETP.GT.AND P6, PT, R45, R32, PT ;  /* 0x000000202d00720b */ /* 0x000fe20003fc4000 */
[----:B------:R-:W-:Y:S01]  /*10e00*/  IMAD.IADD R32, R0, 0x1, R3 ;  /* 0x0000000100207824 */ /* 0x000fe200078e0203 */
[----:B------:R-:W-:-:S02]  /*10e10*/  SEL R51, R36, 0x4, P3 ;  /* 0x0000000424337807 */ /* 0x000fc40001800000 */
[----:B------:R-:W-:Y:S01]  /*10e20*/  I2FP.F32.S32 R36, UR10 ;  /* 0x0000000a00247c45 */ /* 0x000fe20008201400 */
[----:B------:R-:W-:Y:S01]  /*10e30*/  UIADD3 UR10, UPT, UPT, UR12, 0x347, URZ ;  /* 0x000003470c0a7890 */ /* 0x000fe2000fffe0ff */
[C---:B------:R-:W-:Y:S02]  /*10e40*/  FSETP.GT.AND P4, PT, R45.reuse, R38, PT ;  /* 0x000000262d00720b */ /* 0x040fe40003f84000 */
[----:B------:R-:W-:Y:S02]  /*10e50*/  FSETP.GT.AND P3, PT, R45, R36, PT ;  /* 0x000000242d00720b */ /* 0x000fe40003f64000 */
[----:B------:R-:W-:Y:S02]  /*10e60*/  SEL R36, R47, 0x6, P5 ;  /* 0x000000062f247807 */ /* 0x000fe40002800000 */
[----:B------:R-:W-:Y:S01]  /*10e70*/  I2FP.F32.S32 R38, UR11 ;  /* 0x0000000b00267c45 */ /* 0x000fe20008201400 */
[----:B------:R-:W-:Y:S01]  /*10e80*/  @P6 IMAD.IADD R32, R42, 0x1, R51 ;  /* 0x000000012a206824 */ /* 0x000fe200078e0233 */
[----:B------:R-:W-:Y:S01]  /*10e90*/  SEL R51, R36, 0x4, P1 ;  /* 0x0000000424337807 */ /* 0x000fe20000800000 */
[----:B------:R-:W-:Y:S01]  /*10ea0*/  UIADD3 UR11, UPT, UPT, UR12, 0x387, URZ ;  /* 0x000003870c0b7890 */ /* 0x000fe2000fffe0ff */
        /* <DEDUP_REMOVED lines=8> */
[----:B------:R-:W-:Y:S01]  /*10f30*/  I2FP.F32.S32 R38, UR19 ;  /* 0x0000001300267c45 */ /* 0x000fe20008201400 */
[----:B------:R-:W-:Y:S01]  /*10f40*/  UIADD3 UR19, UPT, UPT, UR12, 0x317, URZ ;  /* 0x000003170c137890 */ /* 0x000fe2000fffe0ff */
[----:B------:R-:W-:Y:S02]  /*10f50*/  SEL R36, R47, 0x6, P2 ;  /* 0x000000062f247807 */ /* 0x000fe40001000000 */
[C---:B------:R-:W-:Y:S02]  /*10f60*/  FSETP.GT.AND P1, PT, R45.reuse, R40, PT ;  /* 0x000000282d00720b */ /* 0x040fe40003f24000 */
[C---:B------:R-:W-:Y:S01]  /*10f70*/  FSETP.GT.AND P2, PT, R45.reuse, R38, PT ;  /* 0x000000262d00720b */ /* 0x040fe20003f44000 */
[----:B------:R-:W-:Y:S01]  /*10f80*/  @P5 VIADD R46, R6, 0x8 ;  /* 0x00000008062e5836 */ /* 0x000fe20000000000 */
[----:B------:R-:W-:Y:S01]  /*10f90*/  I2FP.F32.S32 R40, UR43 ;  /* 0x0000002b00287c45 */ /* 0x000fe20008201400 */
[----:B------:R-:W-:Y:S01]  /*10fa0*/  UIADD3 UR43, UPT, UPT, UR12, 0x24f, URZ ;  /* 0x0000024f0c2b7890 */ /* 0x000fe2000fffe0ff */
[----:B------:R-:W-:Y:S01]  /*10fb0*/  SEL R36, R36, 0x4, P0 ;  /* 0x0000000424247807 */ /* 0x000fe20000000000 */
[----:B------:R-:W-:Y:S01]  /*10fc0*/  @P4 VIADD R14, R22, 0x8 ;  /* 0x00000008160e4836 */ /* 0x000fe20000000000 */
[----:B------:R-:W-:-:S02]  /*10fd0*/  FSETP.GT.AND P0, PT, R45, R40, PT ;  /* 0x000000282d00720b */ /* 0x000fc40003f04000 */
[----:B------:R-:W-:Y:S01]  /*10fe0*/  I2FP.F32.S32 R38, UR44 ;  /* 0x0000002c00267c45 */ /* 0x000fe20008201400 */
[----:B------:R-:W-:Y:S01]  /*10ff0*/  @P3 IMAD.IADD R34, R49, 0x1, R36 ;  /* 0x0000000131223824 */ /* 0x000fe200078e0224 */
[----:B------:R-:W-:Y:S01]  /*11000*/  I2FP.F32.S32 R22, UR47 ;  /* 0x0000002f00167c45 */ /* 0x000fe20008201400 */
[----:B------:R-:W-:Y:S01]  /*11010*/  @P1 VIADD R8, R10, 0x8 ;  /* 0x000000080a081836 */ /* 0x000fe20000000000 */
[----:B------:R-:W-:Y:S01]  /*11020*/  FSETP.GT.AND P3, PT, R45, R38, PT ;  /* 0x000000262d00720b */ /* 0x000fe20003f64000 */
[----:B------:R-:W-:Y:S01]  /*11030*/  @P2 VIADD R15, R23, 0x8 ;  /* 0x00000008170f2836 */ /* 0x000fe20000000000 */
[----:B------:R-:W-:Y:S01]  /*11040*/  I2FP.F32.S32 R36, UR45 ;  /* 0x0000002d00247c45 */ /* 0x000fe20008201400 */
[----:B------:R-:W-:Y:S01]  /*11050*/  UIADD3 UR47, UPT, UPT, UR12, 0x18f, URZ ;  /* 0x0000018f0c2f7890 */ /* 0x000fe2000fffe0ff */
[C---:B------:R-:W-:Y:S01]  /*11060*/  FSETP.GT.AND P2, PT, R45.reuse, R22, PT ;  /* 0x000000162d00720b */ /* 0x040fe20003f44000 */
[----:B------:R-:W-:Y:S01]  /*11070*/  UIADD3 UR45, UPT, UPT, UR12, 0x1ef, URZ ;  /* 0x000001ef0c2d7890 */ /* 0x000fe2000fffe0ff */
[C---:B------:R-:W-:Y:S01]  /*11080*/  FSETP.GT.AND P5, PT, R45.reuse, R36, PT ;  /* 0x000000242d00720b */ /* 0x040fe20003fa4000 */
[----:B------:R-:W-:Y:S01]  /*11090*/  @P0 VIADD R13, R24, 0x8 ;  /* 0x00000008180d0836 */ /* 0x000fe20000000000 */
[----:B------:R-:W-:Y:S01]  /*110a0*/  I2FP.F32.S32 R22, UR42 ;  /* 0x0000002a00167c45 */ /* 0x000fe20008201400 */
[----:B------:R-:W-:Y:S01]  /*110b0*/  UIADD3 UR42, UPT, UPT, UR12, 0x10f, URZ ;  /* 0x0000010f0c2a7890 */ /* 0x000fe2000fffe0ff */
[----:B------:R-:W-:Y:S01]  /*110c0*/  I2FP.F32.S32 R36, UR46 ;  /* 0x0000002e00247c45 */ /* 0x000fe20008201400 */
[----:B------:R-:W-:Y:S01]  /*110d0*/  UIADD3 UR46, UPT, UPT, UR12, 0x4f, URZ ;  /* 0x0000004f0c2e7890 */ /* 0x000fe2000fffe0ff */
[----:B------:R-:W-:Y:S01]  /*110e0*/  FSETP.GT.AND P0, PT, R45, R22, PT ;  /* 0x000000162d00720b */ /* 0x000fe20003f04000 */
[----:B------:R-:W-:Y:S01]  /*110f0*/  @P3 VIADD R16, R25, 0x8 ;  /* 0x0000000819103836 */ /* 0x000fe20000000000 */
[----:B------:R-:W-:Y:S01]  /*11100*/  FSETP.GT.AND P1, PT, R45, R36, PT ;  /* 0x000000242d00720b */ /* 0x000fe20003f24000 */
[----:B------:R-:W-:Y:S01]  /*11110*/  UIADD3 UR44, UPT, UPT, UR12, 0x22f, URZ ;  /* 0x0000022f0c2c7890 */ /* 0x000fe2000fffe0ff */
[----:B------:R-:W-:Y:S01]  /*11120*/  I2FP.F32.S32 R22, UR13 ;  /* 0x0000000d00167c45 */ /* 0x000fe20008201400 */
[----:B------:R-:W-:Y:S01]  /*11130*/  @P2 VIADD R18, R29, 0x8 ;  /* 0x000000081d122836 */ /* 0x000fe20000000000 */
[----:B------:R-:W-:Y:S01]  /*11140*/  I2FP.F32.S32 R36, UR4 ;  /* 0x0000000400247c45 */ /* 0x000fe20008201400 */
[----:B------:R-:W-:Y:S01]  /*11150*/  @P5 VIADD R12, R26, 0x8 ;  /* 0x000000081a0c5836 */ /* 0x000fe20000000000 */
[C---:B------:R-:W-:Y:S01]  /*11160*/  FSETP.GT.AND P3, PT, R45.reuse, R22, PT ;  /* 0x000000162d00720b */ /* 0x040fe20003f64000 */
[----:B------:R-:W-:Y:S01]  /*11170*/  UIADD3 UR4, UPT, UPT, UR12, 0x3f7, URZ ;  /* 0x000003f70c047890 */ /* 0x000fe2000fffe0ff */
        /* <DEDUP_REMOVED lines=8> */
[----:B------:R-:W-:Y:S01]  /*11200*/  I2FP.F32.S32 R22, UR36 ;  /* 0x0000002400167c45 */ /* 0x000fe20008201400 */
[----:B------:R-:W-:Y:S01]  /*11210*/  UIADD3 UR36, UPT, UPT, UR12, 0x1cf, URZ ;  /* 0x000001cf0c247890 */ /* 0x000fe2000fffe0ff */
[----:B------:R-:W-:Y:S01]  /*11220*/  I2FP.F32.S32 R24, UR67 ;  /* 0x0000004300187c45 */ /* 0x000fe20008201400 */
[----:B------:R-:W-:Y:S01]  /*11230*/  @P3 VIADD R19, R202, 0x8 ;  /* 0x00000008ca133836 */ /* 0x000fe20000000000 */
[C---:B------:R-:W-:Y:S01]  /*11240*/  FSETP.GT.AND P1, PT, R45.reuse, R22, PT ;  /* 0x000000162d00720b */ /* 0x040fe20003f24000 */
[----:B------:R-:W-:Y:S01]  /*11250*/  @P4 VIADD R11, R28, 0x8 ;  /* 0x000000081c0b4836 */ /* 0x000fe20000000000 */
[----:B------:R-:W-:Y:S01]  /*11260*/  I2FP.F32.S32 R22, UR39 ;  /* 0x0000002700167c45 */ /* 0x000fe20008201400 */
[----:B------:R-:W-:Y:S01]  /*11270*/  UIADD3 UR39, UPT, UPT, UR12, 0x2af, URZ ;  /* 0x000002af0c277890 */ /* 0x000fe2000fffe0ff */
[----:B------:R-:W-:Y:S01]  /*11280*/  I2FP.F32.S32 R38, UR35 ;  /* 0x0000002300267c45 */ /* 0x000fe20008201400 */
[----:B------:R-:W-:Y:S01]  /*11290*/  UIADD3 UR67, UPT, UPT, UR12, 0x32f, URZ ;  /* 0x0000032f0c437890 */ /* 0x000fe2000fffe0ff */
[C---:B------:R-:W-:Y:S01]  /*112a0*/  FSETP.GT.AND P4, PT, R45.reuse, R22, PT ;  /* 0x000000162d00720b */ /* 0x040fe20003f84000 */
[----:B------:R-:W-:Y:S01]  /*112b0*/  @P5 VIADD R20, R222, 0x8 ;  /* 0x00000008de145836 */ /* 0x000fe20000000000 */
[----:B------:R-:W-:Y:S01]  /*112c0*/  I2FP.F32.S32 R22, UR34 ;  /* 0x0000002200167c45 */ /* 0x000fe20008201400 */
[----:B------:R-:W-:Y:S01]  /*112d0*/  UIADD3 UR34, UPT, UPT, UR12, 0x28f, URZ ;  /* 0x0000028f0c227890 */ /* 0x000fe2000fffe0ff */
[C---:B------:R-:W-:Y:S01]  /*112e0*/  FSETP.GT.AND P5, PT, R45.reuse, R24, PT ;  /* 0x000000182d00720b */ /* 0x040fe20003fa4000 */
[----:B------:R-:W-:Y:S01]  /*112f0*/  UIADD3 UR35, UPT, UPT, UR12, 0x3cf, URZ ;  /* 0x000003cf0c237890 */ /* 0x000fe2000fffe0ff */
[----:B------:R-:W-:Y:S01]  /*11300*/  FSETP.GT.AND P2, PT, R45, R22, PT ;  /* 0x000000162d00720b */ /* 0x000fe20003f44000 */
[----:B------:R-:W-:Y:S01]  /*11310*/  @P1 VIADD R182, R217, 0x8 ;  /* 0x00000008d9b61836 */ /* 0x000fe20000000000 */
[----:B------:R-:W-:Y:S01]  /*11320*/  I2FP.F32.S32 R22, UR38 ;  /* 0x0000002600167c45 */ /* 0x000fe20008201400 */
[----:B------:R-:W-:Y:S01]  /*11330*/  UIADD3 UR38, UPT, UPT, UR12, 0x2ef, URZ ;  /* 0x000002ef0c267890 */ /* 0x000fe2000fffe0ff */
[----:B------:R-:W-:Y:S01]  /*11340*/  I2FP.F32.S32 R28, UR15 ;  /* 0x0000000f001c7c45 */ /* 0x000fe20008201400 */
[----:B------:R-:W-:Y:S01]  /*11350*/  UIADD3 UR15, UPT, UPT, UR12, 0x38f, URZ ;  /* 0x0000038f0c0f7890 */ /* 0x000fe2000fffe0ff */
[----:B------:R-:W-:Y:S01]  /*11360*/  FSETP.GT.AND P0, PT, R45, R22, PT ;  /* 0x000000162d00720b */ /* 0x000fe20003f04000 */
[----:B------:R-:W-:Y:S01]  /*11370*/  @P4 VIADD R201, R215, 0x8 ;  /* 0x00000008d7c94836 */ /* 0x000fe20000000000 */
[----:B------:R-:W-:Y:S01]  /*11380*/  I2FP.F32.S32 R22, UR37 ;  /* 0x0000002500167c45 */ /* 0x000fe20008201400 */
[----:B------:R-:W-:Y:S01]  /*11390*/  UIADD3 UR37, UPT, UPT, UR12, 0x30f, URZ ;  /* 0x0000030f0c257890 */ /* 0x000fe2000fffe0ff */
[----:B------:R-:W-:Y:S01]  /*113a0*/  I2FP.F32.S32 R40, UR14 ;  /* 0x0000000e00287c45 */ /* 0x000fe20008201400 */
[----:B------:R-:W-:Y:S01]  /*113b0*/  @P5 VIADD R70, R72, 0x8 ;  /* 0x0000000848465836 */ /* 0x000fe20000000000 */
[----:B------:R-:W-:Y:S01]  /*113c0*/  FSETP.GT.AND P3, PT, R45, R22, PT ;  /* 0x000000162d00720b */ /* 0x000fe20003f64000 */
[----:B------:R-:W-:Y:S01]  /*113d0*/  @P2 VIADD R213, R211, 0x8 ;  /* 0x00000008d3d52836 */ /* 0x000fe20000000000 */
[C---:B------:R-:W-:Y:S01]  /*113e0*/  FSETP.GT.AND P2, PT, R45.reuse, R36, PT ;  /* 0x000000242d00720b */ /* 0x040fe20003f44000 */
[----:B------:R-:W-:Y:S01]  /*113f0*/  UIADD3 UR14, UPT, UPT, UR12, 0x3ef, URZ ;  /* 0x000003ef0c0e7890 */ /* 0x000fe2000fffe0ff */
[----:B------:R-:W-:Y:S01]  /*11400*/  FSETP.GT.AND P4, PT, R45, R28, PT ;  /* 0x0000001c2d00720b */ /* 0x000fe20003f84000 */
[----:B------:R-:W-:Y:S01]  /*11410*/  UIADD3 UR51, UPT, UPT, UR12, 0x3af, URZ ;  /* 0x000003af0c337890 */ /* 0x000fe2000fffe0ff */
        /* <DEDUP_REMOVED lines=10> */
[C---:B------:R-:W-:Y:S01]  /*114c0*/  FSETP.GT.AND P2, PT, R45.reuse, R78, PT ;  /* 0x0000004e2d00720b */ /* 0x040fe20003f44000 */
[----:B------:R-:W-:Y:S01]  /*114d0*/  @P4 VIADD R83, R80, 0x8 ;  /* 0x0000000850534836 */ /* 0x000fe20000000000 */
[C---:B------:R-:W-:Y:S01]  /*114e0*/  FSETP.GT.AND P5, PT, R45.reuse, R42, PT ;  /* 0x0000002a2d00720b */ /* 0x040fe20003fa4000 */
[----:B------:R-:W-:Y:S01]  /*114f0*/  UIADD3 UR30, UPT, UPT, UR12, 0x34f, URZ ;  /* 0x0000034f0c1e7890 */ /* 0x000fe2000fffe0ff */
[----:B------:R-:W-:Y:S01]  /*11500*/  I2FP.F32.S32 R122, UR31 ;  /* 0x0000001f007a7c45 */ /* 0x000fe20008201400 */
[----:B------:R-:W-:Y:S01]  /*11510*/  @P0 VIADD R88, R90, 0x8 ;  /* 0x000000085a580836 */ /* 0x000fe20000000000 */
[C---:B------:R-:W-:Y:S01]  /*11520*/  FSETP.GT.AND P1, PT, R45.reuse, R26, PT ;  /* 0x0000001a2d00720b */ /* 0x040fe20003f24000 */
[----:B------:R-:W-:Y:S01]  /*11530*/  UIADD3 UR31, UPT, UPT, UR12, 0x15f, URZ ;  /* 0x0000015f0c1f7890 */ /* 0x000fe2000fffe0ff */
[----:B------:R-:W-:-:S02]  /*11540*/  FSETP.GT.AND P0, PT, R45, R106, PT ;  /* 0x0000006a2d00720b */ /* 0x000fc40003f04000 */
[C---:B------:R-:W-:Y:S01]  /*11550*/  FSETP.GT.AND P4, PT, R45.reuse, R60, PT ;  /* 0x0000003c2d00720b */ /* 0x040fe20003f84000 */
[----:B------:R-:W-:Y:S01]  /*11560*/  @P3 VIADD R92, R94, 0x8 ;  /* 0x000000085e5c3836 */ /* 0x000fe20000000000 */
[----:B------:R-:W-:Y:S01]  /*11570*/  FSETP.GT.AND P3, PT, R45, R122, PT ;  /* 0x0000007a2d00720b */ /* 0x000fe20003f64000 */
[----:B------:R-:W-:Y:S01]  /*11580*/  @P2 VIADD R185, R187, 0x8 ;  /* 0x00000008bbb92836 */ /* 0x000fe20000000000 */
[C---:B------:R-:W-:Y:S01]  /*11590*/  FSETP.GT.AND P2, PT, R45.reuse, R190, PT ;  /* 0x000000be2d00720b */ /* 0x040fe20003f44000 */
[----:B------:R-:W-:Y:S01]  /*115a0*/  @P5 VIADD R96, R98, 0x8 ;  /* 0x0000000862605836 */ /* 0x000fe20000000000 */
[----:B------:R-:W-:Y:S01]  /*115b0*/  I2FP.F32.S32 R44, UR22 ;  /* 0x00000016002c7c45 */ /* 0x000fe20008201400 */
[----:B------:R-:W-:Y:S01]  /*115c0*/  UIADD3 UR22, UPT, UPT, UR12, 0x5f, URZ ;  /* 0x0000005f0c167890 */ /* 0x000fe2000fffe0ff */
[C---:B------:R-:W-:Y:S01]  /*115d0*/  FSETP.GT.AND P5, PT, R45.reuse, R178, PT ;  /* 0x000000b22d00720b */ /* 0x040fe20003fa4000 */
[----:B------:R-:W-:Y:S01]  /*115e0*/  @P1 VIADD R74, R76, 0x8 ;  /* 0x000000084c4a1836 */ /* 0x000fe20000000000 */
[----:B------:R-:W-:Y:S01]  /*115f0*/  FSETP.GT.AND P1, PT, R45, R44, PT ;  /* 0x0000002c2d00720b */ /* 0x000fe20003f24000 */
[----:B------:R-:W-:Y:S01]  /*11600*/  @P0 VIADD R189, R191, 0x8 ;  /* 0x00000008bfbd0836 */ /* 0x000fe20000000000 */
[----:B------:R-:W-:Y:S01]  /*11610*/  FSETP.GT.AND P0, PT, R45, R192, PT ;  /* 0x000000c02d00720b */ /* 0x000fe20003f04000 */
[----:B------:R-:W-:Y:S01]  /*11620*/  @P4 VIADD R203, R183, 0x8 ;  /* 0x00000008b7cb4836 */ /* 0x000fe20000000000 */
[----:B------:R-:W-:Y:S01]  /*11630*/  FSETP.GT.AND P4, PT, R45, R188, PT ;  /* 0x000000bc2d00720b */ /* 0x000fe20003f84000 */
[----:B------:R-:W-:Y:S01]  /*11640*/  @P3 VIADD R193, R195, 0x8 ;  /* 0x00000008c3c13836 */ /* 0x000fe20000000000 */
[C---:B------:R-:W-:Y:S01]  /*11650*/  FSETP.GT.AND P3, PT, R45.reuse, R194, PT ;  /* 0x000000c22d00720b */ /* 0x040fe20003f64000 */
[----:B------:R-:W-:Y:S01]  /*11660*/  @P2 VIADD R219, R184, 0x8 ;  /* 0x00000008b8db2836 */ /* 0x000fe20000000000 */
[----:B------:R-:W-:-:S02]  /*11670*/  FSETP.GT.AND P2, PT, R45, R204, PT ;  /* 0x000000cc2d00720b */ /* 0x000fc40003f44000 */
[----:B------:R-:W-:Y:S01]  /*11680*/  I2FP.F32.S32 R226, UR7 ;  /* 0x0000000700e27c45 */ /* 0x000fe20008201400 */
[----:B------:R-:W-:Y:S01]  /*11690*/  @P5 VIADD R197, R199, 0x8 ;  /* 0x00000008c7c55836 */ /* 0x000fe20000000000 */
[----:B------:R-:W-:Y:S01]  /*116a0*/  FSETP.GT.AND P5, PT, R45, R196, PT ;  /* 0x000000c42d00720b */ /* 0x000fe20003fa4000 */
[----:B------:R-:W-:Y:S01]  /*116b0*/  @P1 VIADD R104, R105, 0x8 ;  /* 0x0000000869681836 */ /* 0x000fe20000000000 */
[C---:B------:R-:W-:Y:S01]  /*116c0*/  FSETP.GT.AND P1, PT, R45.reuse, R186, PT ;  /* 0x000000ba2d00720b */ /* 0x040fe20003f24000 */
        /* <DEDUP_REMOVED lines=22> */
[----:B------:R-:W0:Y:S01]  /*11830*/  LDCU UR58, c[0x0][0x390] ;  /* 0x00007200ff3a77ac */ /* 0x000e220008000800 */
[----:B------:R-:W-:Y:S01]  /*11840*/  I2FP.F32.S32 R214, UR16 ;  /* 0x0000001000d67c45 */ /* 0x000fe20008201400 */
[----:B------:R-:W-:Y:S01]  /*11850*/  @P5 VIADD R154, R156, 0x8 ;  /* 0x000000089c9a5836 */ /* 0x000fe20000000000 */
[----:B------:R-:W-:Y:S01]  /*11860*/  I2FP.F32.S32 R24, UR10 ;  /* 0x0000000a00187c45 */ /* 0x000fe20008201400 */
[----:B------:R-:W-:Y:S01]  /*11870*/  @P1 VIADD R134, R136, 0x8 ;  /* 0x0000000888861836 */ /* 0x000fe20000000000 */
[C---:B------:R-:W-:Y:S01]  /*11880*/  FSETP.GT.AND P5, PT, R45.reuse, R230, PT ;  /* 0x000000e62d00720b */ /* 0x040fe20003fa4000 */
[----:B------:R-:W-:Y:S01]  /*11890*/  @P0 VIADD R170, R172, 0x8 ;  /* 0x00000008acaa0836 */ /* 0x000fe20000000000 */
[----:B------:R-:W-:Y:S01]  /*118a0*/  I2FP.F32.S32 R234, UR17 ;  /* 0x0000001100ea7c45 */ /* 0x000fe20008201400 */
[----:B------:R-:W-:Y:S01]  /*118b0*/  @P4 VIADD R162, R164, 0x8 ;  /* 0x00000008a4a24836 */ /* 0x000fe20000000000 */
[----:B------:R-:W-:Y:S01]  /*118c0*/  I2FP.F32.S32 R26, UR74 ;  /* 0x0000004a001a7c45 */ /* 0x000fe20008201400 */
[----:B------:R-:W-:Y:S01]  /*118d0*/  @P3 VIADD R174, R176, 0x8 ;  /* 0x00000008b0ae3836 */ /* 0x000fe20000000000 */
[C---:B------:R-:W-:Y:S01]  /*118e0*/  FSETP.GT.AND P1, PT, R45.reuse, R214, PT ;  /* 0x000000d62d00720b */ /* 0x040fe20003f24000 */
[----:B------:R-:W-:Y:S01]  /*118f0*/  @P2 VIADD R118, R120, 0x8 ;  /* 0x0000000878762836 */ /* 0x000fe20000000000 */
[C---:B------:R-:W-:Y:S01]  /*11900*/  FSETP.GT.AND P0, PT, R45.reuse, R24, PT ;  /* 0x000000182d00720b */ /* 0x040fe20003f04000 */
[----:B------:R-:W-:Y:S01]  /*11910*/  UIADD3 UR16, UPT, UPT, UR12, 0x23f, URZ ;  /* 0x0000023f0c107890 */ /* 0x000fe2000fffe0ff */
[----:B------:R-:W-:Y:S01]  /*11920*/  FSETP.GT.AND P4, PT, R45, R234, PT ;  /* 0x000000ea2d00720b */ /* 0x000fe20003f84000 */
[----:B------:R-:W1:Y:S01]  /*11930*/  LDCU UR10, c[0x0][0x390] ;  /* 0x00007200ff0a77ac */ /* 0x000e620008000800 */
[----:B------:R-:W-:Y:S01]  /*11940*/  I2FP.F32.S32 R40, UR56 ;  /* 0x0000003800287c45 */ /* 0x000fe20008201400 */
[----:B------:R-:W-:Y:S01]  /*11950*/  @P5 VIADD R86, R109, 0x8 ;  /* 0x000000086d565836 */ /* 0x000fe20000000000 */
[----:B------:R-:W-:Y:S01]  /*11960*/  FSETP.GT.AND P3, PT, R45, R26, PT ;  /* 0x0000001a2d00720b */ /* 0x000fe20003f64000 */
[----:B------:R-:W2:Y:S01]  /*11970*/  LDCU UR56, c[0x0][0x390] ;  /* 0x00007200ff3877ac */ /* 0x000ea20008000800 */
[----:B------:R-:W-:-:S02]  /*11980*/  I2FP.F32.S32 R28, UR57 ;  /* 0x00000039001c7c45 */ /* 0x000fc40008201400 */
[----:B------:R-:W-:Y:S01]  /*11990*/  FSETP.GT.AND P2, PT, R45, R40, PT ;  /* 0x000000282d00720b */ /* 0x000fe20003f44000 */
[----:B------:R-:W-:Y:S01]  /*119a0*/  @P1 VIADD R158, R160, 0x8 ;  /* 0x00000008a09e1836 */ /* 0x000fe20000000000 */
[----:B------:R-:W-:Y:S01]  /*119b0*/  I2FP.F32.S32 R232, UR19 ;  /* 0x0000001300e87c45 */ /* 0x000fe20008201400 */
[----:B------:R-:W-:Y:S01]  /*119c0*/  @P0 VIADD R100, R111, 0x8 ;  /* 0x000000086f640836 */ /* 0x000fe20000000000 */
[----:B------:R-:W-:Y:S01]  /*119d0*/  I2FP.F32.S32 R42, UR5 ;  /* 0x00000005002a7c45 */ /* 0x000fe20008201400 */
[----:B------:R-:W-:Y:S01]  /*119e0*/  @P4 VIADD R112, R116, 0x8 ;  /* 0x0000000874704836 */ /* 0x000fe20000000000 */
[C---:B------:R-:W-:Y:S01]  /*119f0*/  FSETP.GT.AND P5, PT, R45.reuse, R28, PT ;  /* 0x0000001c2d00720b */ /* 0x040fe20003fa4000 */
[----:B------:R-:W3:Y:S01]  /*11a00*/  LDCU UR5, c[0x0][0x390] ;  /* 0x00007200ff0577ac */ /* 0x000ee20008000800 */
[----:B------:R-:W-:Y:S01]  /*11a10*/  I2FP.F32.S32 R38, UR9 ;  /* 0x0000000900267c45 */ /* 0x000fe20008201400 */
[----:B------:R-:W-:Y:S01]  /*11a20*/  @P3 VIADD R69, R66, 0x8 ;  /* 0x0000000842453836 */ /* 0x000fe20000000000 */
[----:B------:R-:W-:Y:S01]  /*11a30*/  I2FP.F32.S32 R44, UR70 ;  /* 0x00000046002c7c45 */ /* 0x000fe20008201400 */
[----:B------:R-:W-:Y:S01]  /*11a40*/  UIADD3 UR19, UPT, UPT, UR12, 0xff, URZ ;  /* 0x000000ff0c137890 */ /* 0x000fe2000fffe0ff */
[----:B------:R-:W-:Y:S01]  /*11a50*/  FSETP.GT.AND P1, PT, R45, R232, PT ;  /* 0x000000e82d00720b */ /* 0x000fe20003f24000 */
[----:B------:R-:W-:Y:S01]  /*11a60*/  @P2 VIADD R37, R39, 0x8 ;  /* 0x0000000827252836 */ /* 0x000fe20000000000 */
[C---:B------:R-:W-:Y:S01]  /*11a70*/  FSETP.GT.AND P0, PT, R45.reuse, R42, PT ;  /* 0x0000002a2d00720b */ /* 0x040fe20003f04000 */
[----:B------:R-:W4:Y:S01]  /*11a80*/  LDCU UR57, c[0x0][0x390] ;  /* 0x00007200ff3977ac */ /* 0x000f220008000800 */
[----:B------:R-:W-:-:S02]  /*11a90*/  FSETP.GT.AND P4, PT, R45, R38, PT ;  /* 0x000000262d00720b */ /* 0x000fc40003f84000 */
[----:B------:R-:W-:Y:S01]  /*11aa0*/  I2FP.F32.S32 R76, UR55 ;  /* 0x00000037004c7c45 */ /* 0x000fe20008201400 */
[----:B------:R-:W-:Y:S01]  /*11ab0*/  @P5 VIADD R102, R58, 0x8 ;  /* 0x000000083a665836 */ /* 0x000fe20000000000 */
[C---:B------:R-:W-:Y:S01]  /*11ac0*/  FSETP.GT.AND P3, PT, R45.reuse, R44, PT ;  /* 0x0000002c2d00720b */ /* 0x040fe20003f64000 */
[----:B-1----:R-:W-:Y:S01]  /*11ad0*/  UIADD3 UR10, UPT, UPT, UR10, 0x222, URZ ;  /* 0x000002220a0a7890 */ /* 0x002fe2000fffe0ff */
[----:B------:R-:W-:Y:S01]  /*11ae0*/  I2FP.F32.S32 R60, UR50 ;  /* 0x00000032003c7c45 */ /* 0x000fe20008201400 */
[----:B------:R-:W1:Y:S01]  /*11af0*/  LDCU UR50, c[0x0][0x390] ;  /* 0x00007200ff3277ac */ /* 0x000e620008000800 */
[----:B------:R-:W-:Y:S01]  /*11b00*/  FSETP.GT.AND P2, PT, R45, R76, PT ;  /* 0x0000004c2d00720b */ /* 0x000fe20003f44000 */
[----:B------:R-:W-:Y:S01]  /*11b10*/  @P1 VIADD R108, R110, 0x8 ;  /* 0x000000086e6c1836 */ /* 0x000fe20000000000 */
[----:B------:R-:W-:Y:S01]  /*11b20*/  I2FP.F32.S32 R36, UR11 ;  /* 0x0000000b00247c45 */ /* 0x000fe20008201400 */
[----:B------:R-:W-:Y:S01]  /*11b30*/  @P0 VIADD R41, R43, 0x8 ;  /* 0x000000082b290836 */ /* 0x000fe20000000000 */
[----:B------:R-:W-:Y:S01]  /*11b40*/  I2FP.F32.S32 R78, UR76 ;  /* 0x0000004c004e7c45 */ /* 0x000fe20008201400 */
[----:B------:R-:W-:Y:S01]  /*11b50*/  @P4 VIADD R33, R35, 0x8 ;  /* 0x0000000823214836 */ /* 0x000fe20000000000 */
[C---:B------:R-:W-:Y:S01]  /*11b60*/  FSETP.GT.AND P5, PT, R45.reuse, R60, PT ;  /* 0x0000003c2d00720b */ /* 0x040fe20003fa4000 */
[----:B------:R-:W5:Y:S01]  /*11b70*/  LDCU UR76, c[0x0][0x390] ;  /* 0x00007200ff4c77ac */ /* 0x000f620008000800 */
[----:B------:R-:W-:Y:S01]  /*11b80*/  I2FP.F32.S32 R72, UR4 ;  /* 0x0000000400487c45 */ /* 0x000fe20008201400 */
[----:B------:R-:W-:Y:S01]  /*11b90*/  @P3 VIADD R48, R50, 0x8 ;  /* 0x0000000832303836 */ /* 0x000fe20000000000 */
[----:B------:R-:W-:Y:S01]  /*11ba0*/  I2FP.F32.S32 R80, UR46 ;  /* 0x0000002e00507c45 */ /* 0x000fe20008201400 */
[----:B---3--:R-:W-:Y:S01]  /*11bb0*/  UIADD3 UR5, UPT, UPT, UR5, 0x232, URZ ;  /* 0x0000023205057890 */ /* 0x008fe2000fffe0ff */
[C---:B------:R-:W-:Y:S01]  /*11bc0*/  FSETP.GT.AND P1, PT, R45.reuse, R36, PT ;  /* 0x000000242d00720b */ /* 0x040fe20003f24000 */
[----:B------:R-:W-:Y:S01]  /*11bd0*/  @P2 VIADD R46, R8, 0x10 ;  /* 0x00000010082e2836 */ /* 0x000fe20000000000 */
[C---:B------:R-:W-:Y:S01]  /*11be0*/  FSETP.GT.AND P0, PT, R45.reuse, R78, PT ;  /* 0x0000004e2d00720b */ /* 0x040fe20003f04000 */
[----:B0-----:R-:W-:Y:S01]  /*11bf0*/  UIADD3 UR58, UPT, UPT, UR58, 0x221, URZ ;  /* 0x000002213a3a7890 */ /* 0x001fe2000fffe0ff */
[C---:B------:R-:W-:Y:S01]  /*11c00*/  FSETP.GT.AND P4, PT, R45.reuse, R72, PT ;  /* 0x000000482d00720b */ /* 0x040fe20003f84000 */
[----:B-1----:R-:W-:Y:S01]  /*11c10*/  UIADD3 UR50, UPT, UPT, UR50, 0x239, URZ ;  /* 0x0000023932327890 */ /* 0x002fe2000fffe0ff */
[----:B------:R-:W-:Y:S01]  /*11c20*/  I2FP.F32.S32 R106, UR13 ;  /* 0x0000000d006a7c45 */ /* 0x000fe20008201400 */
[----:B------:R-:W-:Y:S01]  /*11c30*/  @P5 VIADD R52, R54, 0x8 ;  /* 0x0000000836345836 */ /* 0x000fe20000000000 */
[C---:B------:R-:W-:Y:S01]  /*11c40*/  FSETP.GT.AND P3, PT, R45.reuse, R80, PT ;  /* 0x000000502d00720b */ /* 0x040fe20003f64000 */
[----:B----4-:R-:W-:Y:S01]  /*11c50*/  UIADD3 UR57, UPT, UPT, UR57, 0x229, URZ ;  /* 0x0000022939397890 */ /* 0x010fe2000fffe0ff */
[----:B------:R-:W-:Y:S01]  /*11c60*/  I2FP.F32.S32 R84, UR54 ;  /* 0x0000003600547c45 */ /* 0x000fe20008201400 */
[----:B------:R-:W-:Y:S01]  /*11c70*/  UIADD3 UR17, UPT, UPT, UR12, 0x1ff, URZ ;  /* 0x000001ff0c117890 */ /* 0x000fe2000fffe0ff */
[----:B------:R-:W-:Y:S01]  /*11c80*/  FSETP.GT.AND P2, PT, R45, R106, PT ;  /* 0x0000006a2d00720b */ /* 0x000fe20003f44000 */
[----:B------:R-:W-:Y:S01]  /*11c90*/  @P1 VIADD R97, R31, 0x8 ;  /* 0x000000081f611836 */ /* 0x000fe20000000000 */
[----:B------:R-:W-:Y:S01]  /*11ca0*/  I2FP.F32.S32 R68, UR8 ;  /* 0x0000000800447c45 */ /* 0x000fe20008201400 */
[----:B------:R-:W-:Y:S01]  /*11cb0*/  @P0 VIADD R14, R15, 0x10 ;  /* 0x000000100f0e0836 */ /* 0x000fe20000000000 */
[----:B------:R-:W-:Y:S01]  /*11cc0*/  I2FP.F32.S32 R122, UR69 ;  /* 0x00000045007a7c45 */ /* 0x000fe20008201400 */
[----:B------:R-:W-:Y:S01]  /*11cd0*/  @P4 VIADD R30, R34, 0x8 ;  /* 0x00000008221e4836 */ /* 0x000fe20000000000 */
[C---:B------:R-:W-:Y:S01]  /*11ce0*/  FSETP.GT.AND P5, PT, R45.reuse, R84, PT ;  /* 0x000000542d00720b */ /* 0x040fe20003fa4000 */
[----:B------:R-:W0:Y:S01]  /*11cf0*/  LDCU UR8, c[0x0][0x390] ;  /* 0x00007200ff0877ac */ /* 0x000e220008000800 */
[----:B------:R-:W-:Y:S01]  /*11d00*/  I2FP.F32.S32 R94, UR53 ;  /* 0x00000035005e7c45 */ /* 0x000fe20008201400 */
[----:B------:R-:W-:Y:S01]  /*11d10*/  @P3 VIADD R13, R16, 0x10 ;  /* 0x00000010100d3836 */ /* 0x000fe20000000000 */
[----:B------:R-:W-:Y:S01]  /*11d20*/  I2FP.F32.S32 R178, UR42 ;  /* 0x0000002a00b27c45 */ /* 0x000fe20008201400 */
[----:B------:R-:W1:Y:S01]  /*11d30*/  LDCU UR69, c[0x0][0x390] ;  /* 0x00007200ff4577ac */ /* 0x000e620008000800 */
[C---:B------:R-:W-:Y:S01]  /*11d40*/  FSETP.GT.AND P1, PT, R45.reuse, R68, PT ;  /* 0x000000442d00720b */ /* 0x040fe20003f24000 */
[----:B------:R-:W-:Y:S01]  /*11d50*/  @P2 VIADD R20, R182, 0x10 ;  /* 0x00000010b6142836 */ /* 0x000fe20000000000 */
[----:B------:R-:W-:Y:S01]  /*11d60*/  I2FP.F32.S32 R64, UR49 ;  /* 0x0000003100407c45 */ /* 0x000fe20008201400 */
[----:B------:R-:W-:Y:S01]  /*11d70*/  UIADD3 UR49, UPT, UPT, UR12, 0x12f, URZ ;  /* 0x0000012f0c317890 */ /* 0x000fe2000fffe0ff */
[C---:B------:R-:W-:Y:S01]  /*11d80*/  FSETP.GT.AND P0, PT, R45.reuse, R122, PT ;  /* 0x0000007a2d00720b */ /* 0x040fe20003f04000 */
[----:B-----5:R-:W-:Y:S01]  /*11d90*/  UIADD3 UR76, UPT, UPT, UR76, 0x242, URZ ;  /* 0x000002424c4c7890 */ /* 0x020fe2000fffe0ff */
[----:B------:R-:W-:Y:S01]  /*11da0*/  FSETP.GT.AND P4, PT, R45, R94, PT ;  /* 0x0000005e2d00720b */ /* 0x000fe20003f84000 */
[----:B------:R-:W-:Y:S01]  /*11db0*/  @P5 VIADD R12, R17, 0x10 ;  /* 0x00000010110c5836 */ /* 0x000fe20000000000 */
[----:B------:R-:W-:Y:S01]  /*11dc0*/  I2FP.F32.S32 R128, UR47 ;  /* 0x0000002f00807c45 */ /* 0x000fe20008201400 */
[----:B--2---:R-:W-:Y:S01]  /*11dd0*/  UIADD3 UR56, UPT, UPT, UR56, 0x231, URZ ;  /* 0x0000023138387890 */ /* 0x004fe2000fffe0ff */
[C---:B------:R-:W-:Y:S01]  /*11de0*/  FSETP.GT.AND P3, PT, R45.reuse, R178, PT ;  /* 0x000000b22d00720b */ /* 0x040fe20003f64000 */
[----:B------:R-:W2:Y:S01]  /*11df0*/  LDCU UR46, c[0x0][0x390] ;  /* 0x00007200ff2e77ac */ /* 0x000ea20008000800 */
[----:B------:R-:W-:Y:S01]  /*11e00*/  I2FP.F32.S32 R186, UR49 ;  /* 0x0000003100ba7c45 */ /* 0x000fe20008201400 */
[----:B------:R-:W-:Y:S01]  /*11e10*/  @P1 VIADD R56, R32, 0x8 ;  /* 0x0000000820381836 */ /* 0x000fe20000000000 */
[----:B------:R-:W-:Y:S01]  /*11e20*/  FSETP.GT.AND P2, PT, R45, R128, PT ;  /* 0x000000802d00720b */ /* 0x000fe20003f44000 */
[----:B0-----:R-:W-:Y:S01]  /*11e30*/  UIADD3 UR8, UPT, UPT, UR8, 0x23a, URZ ;  /* 0x0000023a08087890 */ /* 0x001fe2000fffe0ff */
        /* <DEDUP_REMOVED lines=9> */
[----:B------:R-:W3:Y:S01]  /*11ed0*/  LDCU UR73, c[0x0][0x390] ;  /* 0x00007200ff4977ac */ /* 0x000ee20008000800 */
[C---:B------:R-:W-:Y:S01]  /*11ee0*/  FSETP.GT.AND P1, PT, R45.reuse, R90, PT ;  /* 0x0000005a2d00720b */ /* 0x040fe20003f24000 */
[----:B------:R-:W-:Y:S01]  /*11ef0*/  @P2 VIADD R96, R104, 0x10 ;  /* 0x0000001068602836 */ /* 0x000fe20000000000 */
[C---:B------:R-:W-:Y:S01]  /*11f00*/  FSETP.GT.AND P0, PT, R45.reuse, R132, PT ;  /* 0x000000842d00720b */ /* 0x040fe20003f04000 */
[----:B-1----:R-:W-:Y:S01]  /*11f10*/  UIADD3 UR69, UPT, UPT, UR69, 0x252, URZ ;  /* 0x0000025245457890 */ /* 0x002fe2000fffe0ff */
[C---:B------:R-:W-:Y:S01]  /*11f20*/  FSETP.GT.AND P4, PT, R45.reuse, R124, PT ;  /* 0x0000007c2d00720b */ /* 0x040fe20003f84000 */
[----:B------:R-:W1:Y:S01]  /*11f30*/  LDCU UR54, c[0x0][0x390] ;  /* 0x00007200ff3677ac */ /* 0x000e620008000800 */
[----:B------:R-:W-:Y:S01]  /*11f40*/  I2FP.F32.S32 R152, UR43 ;  /* 0x0000002b00987c45 */ /* 0x000fe20008201400 */
[----:B------:R-:W-:Y:S01]  /*11f50*/  @P5 VIADD R70, R74, 0x10 ;  /* 0x000000104a465836 */ /* 0x000fe20000000000 */
[C---:B------:R-:W-:Y:S01]  /*11f60*/  FSETP.GT.AND P3, PT, R45.reuse, R136, PT ;  /* 0x000000882d00720b */ /* 0x040fe20003f64000 */
[----:B--2---:R-:W-:Y:S01]  /*11f70*/  UIADD3 UR46, UPT, UPT, UR46, 0x240, URZ ;  /* 0x000002402e2e7890 */ /* 0x004fe2000fffe0ff */
[----:B------:R-:W-:Y:S01]  /*11f80*/  I2FP.F32.S32 R140, UR45 ;  /* 0x0000002d008c7c45 */ /* 0x000fe20008201400 */
[----:B------:R-:W2:Y:S01]  /*11f90*/  LDCU UR42, c[0x0][0x390] ;  /* 0x00007200ff2a77ac */ /* 0x000ea20008000800 */
[----:B------:R-:W-:Y:S01]  /*11fa0*/  FSETP.GT.AND P2, PT, R45, R152, PT ;  /* 0x000000982d00720b */ /* 0x000fe20003f44000 */
[----:B------:R-:W-:Y:S01]  /*11fb0*/  @P1 VIADD R11, R18, 0x10 ;  /* 0x00000010120b1836 */ /* 0x000fe20000000000 */
[----:B------:R-:W-:Y:S01]  /*11fc0*/  I2FP.F32.S32 R184, UR6 ;  /* 0x0000000600b87c45 */ /* 0x000fe20008201400 */
[----:B------:R-:W-:Y:S01]  /*11fd0*/  @P0 VIADD R203, R185, 0x10 ;  /* 0x00000010b9cb0836 */ /* 0x000fe20000000000 */
[----:B------:R-:W-:Y:S01]  /*11fe0*/  I2FP.F32.S32 R156, UR52 ;  /* 0x00000034009c7c45 */ /* 0x000fe20008201400 */
[----:B------:R-:W-:Y:S01]  /*11ff0*/  @P4 VIADD R88, R92, 0x10 ;  /* 0x000000105c584836 */ /* 0x000fe20000000000 */
[----:B------:R-:W-:Y:S01]  /*12000*/  FSETP.GT.AND P5, PT, R45, R140, PT ;  /* 0x0000008c2d00720b */ /* 0x000fe20003fa4000 */
[----:B------:R-:W4:Y:S01]  /*12010*/  LDCU UR6, c[0x0][0x390] ;  /* 0x00007200ff0677ac */ /* 0x000f220008000800 */
[----:B------:R-:W-:Y:S01]  /*12020*/  I2FP.F32.S32 R148, UR44 ;  /* 0x0000002c00947c45 */ /* 0x000fe20008201400 */
[----:B------:R-:W-:Y:S01]  /*12030*/  @P3 VIADD R189, R193, 0x10 ;  /* 0x00000010c1bd3836 */ /* 0x000fe20000000000 */
[----:B------:R-:W-:Y:S01]  /*12040*/  I2FP.F32.S32 R160, UR34 ;  /* 0x0000002200a07c45 */ /* 0x000fe20008201400 */
[----:B------:R-:W5:Y:S01]  /*12050*/  LDCU UR52, c[0x0][0x390] ;  /* 0x00007200ff3477ac */ /* 0x000f620008000800 */
[C---:B------:R-:W-:Y:S01]  /*12060*/  FSETP.GT.AND P1, PT, R45.reuse, R184, PT ;  /* 0x000000b82d00720b */ /* 0x040fe20003f24000 */
[----:B------:R-:W-:Y:S01]  /*12070*/  @P2 VIADD R130, R134, 0x10 ;  /* 0x0000001086822836 */ /* 0x000fe20000000000 */
[C---:B------:R-:W-:Y:S01]  /*12080*/  FSETP.GT.AND P0, PT, R45.reuse, R156, PT ;  /* 0x0000009c2d00720b */ /* 0x040fe20003f04000 */
[----:B0-----:R-:W-:Y:S01]  /*12090*/  UIADD3 UR72, UPT, UPT, UR72, 0x24a, URZ ;  /* 0x0000024a48487890 */ /* 0x001fe2000fffe0ff */
[----:B------:R-:W-:Y:S01]  /*120a0*/  FSETP.GT.AND P4, PT, R45, R148, PT ;  /* 0x000000942d00720b */ /* 0x000fe20003f84000 */
[----:B---3--:R-:W-:Y:S01]  /*120b0*/  UIADD3 UR73, UPT, UPT, UR73, 0x262, URZ ;  /* 0x0000026249497890 */ /* 0x008fe2000fffe0ff */
[----:B------:R-:W-:Y:S01]  /*120c0*/  I2FP.F32.S32 R26, UR37 ;  /* 0x00000025001a7c45 */ /* 0x000fe20008201400 */
[----:B------:R-:W-:Y:S01]  /*120d0*/  @P5 VIADD R197, R229, 0x10 ;  /* 0x00000010e5c55836 */ /* 0x000fe20000000000 */
[C---:B------:R-:W-:Y:S01]  /*120e0*/  FSETP.GT.AND P3, PT, R45.reuse, R160, PT ;  /* 0x000000a02d00720b */ /* 0x040fe20003f64000 */
[----:B-1----:R-:W-:Y:S01]  /*120f0*/  UIADD3 UR54, UPT, UPT, UR54, 0x249, URZ ;  /* 0x0000024936367890 */ /* 0x002fe2000fffe0ff */
[----:B------:R-:W-:Y:S01]  /*12100*/  I2FP.F32.S32 R164, UR39 ;  /* 0x0000002700a47c45 */ /* 0x000fe20008201400 */
[----:B--2---:R-:W-:Y:S01]  /*12110*/  UIADD3 UR42, UPT, UPT, UR42, 0x250, URZ ;  /* 0x000002502a2a7890 */ /* 0x004fe2000fffe0ff */
[C---:B------:R-:W-:Y:S01]  /*12120*/  FSETP.GT.AND P2, PT, R45.reuse, R26, PT ;  /* 0x0000001a2d00720b */ /* 0x040fe20003f44000 */
        /* <DEDUP_REMOVED lines=13> */
[C---:B------:R-:W-:Y:S01]  /*12200*/  FSETP.GT.AND P0, PT, R45.reuse, R28, PT ;  /* 0x0000001c2d00720b */ /* 0x040fe20003f04000 */
[----:B----4-:R-:W-:Y:S01]  /*12210*/  UIADD3 UR6, UPT, UPT, UR6, 0x25a, URZ ;  /* 0x0000025a06067890 */ /* 0x010fe2000fffe0ff */
[C---:B------:R-:W-:Y:S01]  /*12220*/  FSETP.GT.AND P4, PT, R45.reuse, R24, PT ;  /* 0x000000182d00720b */ /* 0x040fe20003f84000 */
[----:B-----5:R-:W-:Y:S01]  /*12230*/  UIADD3 UR52, UPT, UPT, UR52, 0x272, URZ ;  /* 0x0000027234347890 */ /* 0x020fe2000fffe0ff */
        /* <DEDUP_REMOVED lines=11> */
[----:B------:R-:W-:Y:S01]  /*122f0*/  FSETP.GT.AND P5, PT, R45, R38, PT ;  /* 0x000000262d00720b */ /* 0x000fe20003fa4000 */
[----:B------:R-:W3:Y:S01]  /*12300*/  LDCU UR66, c[0x0][0x390] ;  /* 0x00007200ff4277ac */ /* 0x000ee20008000800 */
[----:B------:R-:W-:Y:S01]  /*12310*/  I2FP.F32.S32 R42, UR35 ;  /* 0x00000023002a7c45 */ /* 0x000fe20008201400 */
[----:B------:R-:W-:Y:S01]  /*12320*/  @P3 VIADD R100, R69, 0x10 ;  /* 0x0000001045643836 */ /* 0x000fe20000000000 */
[----:B------:R-:W-:Y:S01]  /*12330*/  I2FP.F32.S32 R60, UR22 ;  /* 0x00000016003c7c45 */ /* 0x000fe20008201400 */
[----:B------:R-:W4:Y:S01]  /*12340*/  LDCU UR68, c[0x0][0x390] ;  /* 0x00007200ff4477ac */ /* 0x000f220008000800 */
[C---:B------:R-:W-:Y:S01]  /*12350*/  FSETP.GT.AND P1, PT, R45.reuse, R22, PT ;  /* 0x000000162d00720b */ /* 0x040fe20003f24000 */
[----:B------:R-:W-:Y:S01]  /*12360*/  @P2 VIADD R56, R30, 0x10 ;  /* 0x000000101e382836 */ /* 0x000fe20000000000 */
[C---:B------:R-:W-:Y:S01]  /*12370*/  FSETP.GT.AND P0, PT, R45.reuse, R58, PT ;  /* 0x0000003a2d00720b */ /* 0x040fe20003f04000 */
[----:B0-----:R-:W-:Y:S01]  /*12380*/  UIADD3 UR67, UPT, UPT, UR67, 0x282, URZ ;  /* 0x0000028243437890 */ /* 0x001fe2000fffe0ff */
[----:B------:R-:W-:Y:S01]  /*12390*/  FSETP.GT.AND P4, PT, R45, R42, PT ;  /* 0x0000002a2d00720b */ /* 0x000fe20003f84000 */
[----:B-1----:R-:W-:Y:S01]  /*123a0*/  UIADD3 UR71, UPT, UPT, UR71, 0x26a, URZ ;  /* 0x0000026a47477890 */ /* 0x002fe2000fffe0ff */
[----:B------:R-:W-:Y:S01]  /*123b0*/  I2FP.F32.S32 R50, UR31 ;  /* 0x0000001f00327c45 */ /* 0x000fe20008201400 */
[----:B------:R-:W-:Y:S01]  /*123c0*/  @P5 VIADD R97, R33, 0x10 ;  /* 0x0000001021615836 */ /* 0x000fe20000000000 */
[C---:B------:R-:W-:Y:S01]  /*123d0*/  FSETP.GT.AND P3, PT, R45.reuse, R60, PT ;  /* 0x0000003c2d00720b */ /* 0x040fe20003f64000 */
[----:B--2---:R-:W-:Y:S01]  /*123e0*/  UIADD3 UR36, UPT, UPT, UR36, 0x260, URZ ;  /* 0x0000026024247890 */ /* 0x004fe2000fffe0ff */
[----:B------:R-:W-:Y:S01]  /*123f0*/  I2FP.F32.S32 R66, UR33 ;  /* 0x0000002100427c45 */ /* 0x000fe20008201400 */
[----:B------:R-:W0:Y:S01]  /*12400*/  LDCU UR34, c[0x0][0x390] ;  /* 0x00007200ff2277ac */ /* 0x000e220008000800 */
[C---:B------:R-:W-:Y:S01]  /*12410*/  FSETP.GT.AND P2, PT, R45.reuse, R50, PT ;  /* 0x000000322d00720b */ /* 0x040fe20003f44000 */
[----:B------:R-:W-:Y:S01]  /*12420*/  @P1 VIADD R162, R166, 0x10 ;  /* 0x00000010a6a21836 */ /* 0x000fe20000000000 */
[----:B------:R-:W-:Y:S01]  /*12430*/  I2FP.F32.S32 R40, UR51 ;  /* 0x0000003300287c45 */ /* 0x000fe20008201400 */
[----:B------:R-:W-:Y:S01]  /*12440*/  @P0 VIADD R46, R14, 0x20 ;  /* 0x000000200e2e0836 */ /* 0x000fe20000000000 */
[----:B------:R-:W-:Y:S01]  /*12450*/  I2FP.F32.S32 R54, UR75 ;  /* 0x0000004b00367c45 */ /* 0x000fe20008201400 */
[----:B------:R-:W-:Y:S01]  /*12460*/  @P4 VIADD R48, R52, 0x10 ;  /* 0x0000001034304836 */ /* 0x000fe20000000000 */
[C---:B------:R-:W-:Y:S01]  /*12470*/  FSETP.GT.AND P5, PT, R45.reuse, R66, PT ;  /* 0x000000422d00720b */ /* 0x040fe20003fa4000 */
[----:B------:R-:W1:Y:S01]  /*12480*/  LDCU UR51, c[0x0][0x390] ;  /* 0x00007200ff3377ac */ /* 0x000e620008000800 */
[----:B------:R-:W-:Y:S01]  /*12490*/  I2FP.F32.S32 R72, UR32 ;  /* 0x0000002000487c45 */ /* 0x000fe20008201400 */
[----:B------:R-:W-:Y:S01]  /*124a0*/  @P3 VIADD R13, R12, 0x20 ;  /* 0x000000200c0d3836 */ /* 0x000fe20000000000 */
[----:B------:R-:W-:Y:S01]  /*124b0*/  I2FP.F32.S32 R32, UR20 ;  /* 0x0000001400207c45 */ /* 0x000fe20008201400 */
[----:B------:R-:W2:Y:S01]  /*124c0*/  LDCU UR75, c[0x0][0x390] ;  /* 0x00007200ff4b77ac */ /* 0x000ea20008000800 */
[C---:B------:R-:W-:Y:S01]  /*124d0*/  FSETP.GT.AND P1, PT, R45.reuse, R40, PT ;  /* 0x000000282d00720b */ /* 0x040fe20003f24000 */
[----:B------:R-:W-:Y:S01]  /*124e0*/  @P2 VIADD R83, R88, 0x20 ;  /* 0x0000002058532836 */ /* 0x000fe20000000000 */
[C---:B------:R-:W-:Y:S01]  /*124f0*/  FSETP.GT.AND P0, PT, R45.reuse, R54, PT ;  /* 0x000000362d00720b */ /* 0x040fe20003f04000 */
[----:B---3--:R-:W-:Y:S01]  /*12500*/  UIADD3 UR66, UPT, UPT, UR66, 0x27a, URZ ;  /* 0x0000027a42427890 */ /* 0x008fe2000fffe0ff */
[----:B------:R-:W-:Y:S01]  /*12510*/  FSETP.GT.AND P4, PT, R45, R72, PT ;  /* 0x000000482d00720b */ /* 0x000fe20003f84000 */
[----:B----4-:R-:W-:Y:S01]  /*12520*/  UIADD3 UR68, UPT, UPT, UR68, 0x292, URZ ;  /* 0x0000029244447890 */ /* 0x010fe2000fffe0ff */
[----:B------:R-:W-:Y:S01]  /*12530*/  I2FP.F32.S32 R16, UR27 ;  /* 0x0000001b00107c45 */ /* 0x000fe20008201400 */
[----:B------:R-:W-:Y:S01]  /*12540*/  @P5 VIADD R11, R7, 0x20 ;  /* 0x00000020070b5836 */ /* 0x000fe20000000000 */
[C---:B------:R-:W-:Y:S01]  /*12550*/  FSETP.GT.AND P3, PT, R45.reuse, R32, PT ;  /* 0x000000202d00720b */ /* 0x040fe20003f64000 */
[----:B0-----:R-:W-:Y:S01]  /*12560*/  UIADD3 UR34, UPT, UPT, UR34, 0x270, URZ ;  /* 0x0000027022227890 */ /* 0x001fe2000fffe0ff */
[----:B------:R-:W-:Y:S01]  /*12570*/  I2FP.F32.S32 R34, UR29 ;  /* 0x0000001d00227c45 */ /* 0x000fe20008201400 */
[----:B------:R-:W0:Y:S01]  /*12580*/  LDCU UR30, c[0x0][0x390] ;  /* 0x00007200ff1e77ac */ /* 0x000e220008000800 */
        /* <DEDUP_REMOVED lines=11> */
[----:B-1----:R-:W-:Y:S01]  /*12640*/  UIADD3 UR51, UPT, UPT, UR51, 0x28a, URZ ;  /* 0x0000028a33337890 */ /* 0x002fe2000fffe0ff */
[C---:B------:R-:W-:Y:S01]  /*12650*/  FSETP.GT.AND P1, PT, R45.reuse, R68, PT ;  /* 0x000000442d00720b */ /* 0x040fe20003f24000 */
[----:B------:R-:W-:Y:S01]  /*12660*/  @P2 VIADD R162, R170, 0x20 ;  /* 0x00000020aaa22836 */ /* 0x000fe20000000000 */
[C---:B------:R-:W-:Y:S01]  /*12670*/  FSETP.GT.AND P0, PT, R45.reuse, R106, PT ;  /* 0x0000006a2d00720b */ /* 0x040fe20003f04000 */
[----:B------:R-:W1:Y:S01]  /*12680*/  LDCU UR63, c[0x0][0x390] ;  /* 0x00007200ff3f77ac */ /* 0x000e620008000800 */
[----:B------:R-:W-:-:S02]  /*12690*/  FSETP.GT.AND P4, PT, R45, R94, PT ;  /* 0x0000005e2d00720b */ /* 0x000fc40003f84000 */
[----:B------:R-:W-:Y:S01]  /*126a0*/  I2FP.F32.S32 R124, UR23 ;  /* 0x00000017007c7c45 */ /* 0x000fe20008201400 */
[----:B------:R-:W-:Y:S01]  /*126b0*/  @P5 VIADD R114, R125, 0x20 ;  /* 0x000000207d725836 */ /* 0x000fe20000000000 */
[C---:B------:R-:W-:Y:S01]  /*126c0*/  FSETP.GT.AND P3, PT, R45.reuse, R18, PT ;  /* 0x000000122d00720b */ /* 0x040fe20003f64000 */
[----:B--2---:R-:W-:Y:S01]  /*126d0*/  UIADD3 UR75, UPT, UPT, UR75, 0x2a2, URZ ;  /* 0x000002a24b4b7890 */ /* 0x004fe2000fffe0ff */
[----:B------:R-:W-:Y:S01]  /*126e0*/  I2FP.F32.S32 R110, UR25 ;  /* 0x00000019006e7c45 */ /* 0x000fe20008201400 */
[----:B0-----:R-:W-:Y:S01]  /*126f0*/  UIADD3 UR30, UPT, UPT, UR30, 0x280, URZ ;  /* 0x000002801e1e7890 */ /* 0x001fe2000fffe0ff */
[----:B------:R-:W-:Y:S01]  /*12700*/  FSETP.GT.AND P2, PT, R45, R124, PT ;  /* 0x0000007c2d00720b */ /* 0x000fe20003f44000 */
[----:B------:R-:W-:Y:S01]  /*12710*/  @P1 VIADD R20, R201, 0x20 ;  /* 0x00000020c9141836 */ /* 0x000fe20000000000 */
[----:B------:R-:W-:Y:S01]  /*12720*/  I2FP.F32.S32 R90, UR65 ;  /* 0x00000041005a7c45 */ /* 0x000fe20008201400 */
[----:B------:R-:W-:Y:S01]  /*12730*/  @P0 VIADD R86, R112, 0x20 ;  /* 0x0000002070560836 */ /* 0x000fe20000000000 */
[----:B------:R-:W-:Y:S01]  /*12740*/  I2FP.F32.S32 R74, UR61 ;  /* 0x0000003d004a7c45 */ /* 0x000fe20008201400 */
[----:B------:R-:W-:Y:S01]  /*12750*/  @P4 VIADD R146, R154, 0x20 ;  /* 0x000000209a924836 */ /* 0x000fe20000000000 */
[----:B------:R-:W-:Y:S01]  /*12760*/  FSETP.GT.AND P5, PT, R45, R110, PT ;  /* 0x0000006e2d00720b */ /* 0x000fe20003fa4000 */
[----:B------:R-:W0:Y:S01]  /*12770*/  LDCU UR65, c[0x0][0x390] ;  /* 0x00007200ff4177ac */ /* 0x000e220008000800 */
[----:B------:R-:W-:Y:S01]  /*12780*/  I2FP.F32.S32 R122, UR24 ;  /* 0x00000018007a7c45 */ /* 0x000fe20008201400 */
[----:B------:R-:W-:Y:S01]  /*12790*/  @P3 VIADD R97, R37, 0x20 ;  /* 0x0000002025613836 */ /* 0x000fe20000000000 */
[----:B------:R-:W-:Y:S01]  /*127a0*/  I2FP.F32.S32 R128, UR16 ;  /* 0x0000001000807c45 */ /* 0x000fe20008201400 */
[----:B------:R-:W2:Y:S01]  /*127b0*/  LDCU UR61, c[0x0][0x390] ;  /* 0x00007200ff3d77ac */ /* 0x000ea20008000800 */
[----:B------:R-:W-:Y:S01]  /*127c0*/  FSETP.GT.AND P1, PT, R45, R90, PT ;  /* 0x0000005a2d00720b */ /* 0x000fe20003f24000 */
[----:B------:R-:W-:Y:S01]  /*127d0*/  @P2 VIADD R209, R83, 0x40 ;  /* 0x0000004053d12836 */ /* 0x000fe20000000000 */
[C---:B------:R-:W-:Y:S01]  /*127e0*/  FSETP.GT.AND P0, PT, R45.reuse, R74, PT ;  /* 0x0000004a2d00720b */ /* 0x040fe20003f04000 */
[----:B---3--:R-:W-:Y:S01]  /*127f0*/  UIADD3 UR64, UPT, UPT, UR64, 0x29a, URZ ;  /* 0x0000029a40407890 */ /* 0x008fe2000fffe0ff */
[C---:B------:R-:W-:Y:S01]  /*12800*/  FSETP.GT.AND P4, PT, R45.reuse, R122, PT ;  /* 0x0000007a2d00720b */ /* 0x040fe20003f84000 */
[----:B-1----:R-:W-:Y:S01]  /*12810*/  UIADD3 UR63, UPT, UPT, UR63, 0x2b2, URZ ;  /* 0x000002b23f3f7890 */ /* 0x002fe2000fffe0ff */
[----:B------:R-:W-:Y:S01]  /*12820*/  I2FP.F32.S32 R136, UR7 ;  /* 0x0000000700887c45 */ /* 0x000fe20008201400 */
[----:B------:R-:W-:Y:S01]  /*12830*/  @P5 VIADD R48, R56, 0x20 ;  /* 0x0000002038305836 */ /* 0x000fe20000000000 */
[----:B------:R-:W-:Y:S01]  /*12840*/  FSETP.GT.AND P3, PT, R45, R128, PT ;  /* 0x000000802d00720b */ /* 0x000fe20003f64000 */
[----:B------:R-:W1:Y:S01]  /*12850*/  LDCU UR22, c[0x0][0x390] ;  /* 0x00007200ff1677ac */ /* 0x000e620008000800 */
        /* <DEDUP_REMOVED lines=17> */
[C---:B------:R-:W-:Y:S01]  /*12970*/  FSETP.GT.AND P4, PT, R45.reuse, R132, PT ;  /* 0x000000842d00720b */ /* 0x040fe20003f84000 */
[----:B--2---:R-:W-:Y:S01]  /*12980*/  UIADD3 UR61, UPT, UPT, UR61, 0x2c2, URZ ;  /* 0x000002c23d3d7890 */ /* 0x004fe2000fffe0ff */
[----:B------:R-:W-:Y:S01]  /*12990*/  I2FP.F32.S32 R24, UR10 ;  /* 0x0000000a00187c45 */ /* 0x000fe20008201400 */
[----:B------:R-:W-:Y:S01]  /*129a0*/  @P5 VIADD R146, R162, 0x40 ;  /* 0x00000040a2925836 */ /* 0x000fe20000000000 */
[C---:B------:R-:W-:Y:S01]  /*129b0*/  FSETP.GT.AND P3, PT, R45.reuse, R22, PT ;  /* 0x000000162d00720b */ /* 0x040fe20003f64000 */
[----:B-1----:R-:W-:Y:S01]  /*129c0*/  UIADD3 UR22, UPT, UPT, UR22, 0x290, URZ ;  /* 0x0000029016167890 */ /* 0x002fe2000fffe0ff */
[----:B------:R-:W-:Y:S01]  /*129d0*/  FSETP.GT.AND P2, PT, R45, R24, PT ;  /* 0x000000182d00720b */ /* 0x000fe20003f44000 */
[----:B------:R-:W0:Y:S01]  /*129e0*/  LDCU UR20, c[0x0][0x390] ;  /* 0x00007200ff1477ac */ /* 0x000e220008000800 */
[----:B------:R-:W-:Y:S01]  /*129f0*/  I2FP.F32.S32 R16, UR76 ;  /* 0x0000004c00107c45 */ /* 0x000fe20008201400 */
[----:B------:R-:W-:Y:S01]  /*12a00*/  @P1 VIADD R46, R13, 0x40 ;  /* 0x000000400d2e1836 */ /* 0x000fe20000000000 */
[----:B------:R-:W-:Y:S01]  /*12a10*/  I2FP.F32.S32 R104, UR60 ;  /* 0x0000003c00687c45 */ /* 0x000fe20008201400 */
[----:B------:R-:W-:Y:S01]  /*12a20*/  @P0 VIADD R114, R146, 0x80 ;  /* 0x0000008092720836 */ /* 0x000fe20000000000 */
[----:B------:R-:W-:Y:S01]  /*12a30*/  I2FP.F32.S32 R84, UR50 ;  /* 0x0000003200547c45 */ /* 0x000fe20008201400 */
[----:B------:R-:W1:Y:S01]  /*12a40*/  LDCU UR50, c[0x0][0x390] ;  /* 0x00007200ff3277ac */ /* 0x000e620008000800 */
[----:B------:R-:W-:Y:S01]  /*12a50*/  I2FP.F32.S32 R26, UR5 ;  /* 0x00000005001a7c45 */ /* 0x000fe20008201400 */
[----:B------:R-:W-:Y:S01]  /*12a60*/  @P4 VIADD R46, R11, 0x80 ;  /* 0x000000800b2e4836 */ /* 0x000fe20000000000 */
[----:B------:R-:W-:Y:S01]  /*12a70*/  SEL R183, R165, 0x2, P2 ;  /* 0x00000002a5b77807 */ /* 0x000fe20001000000 */
[----:B------:R-:W-:Y:S01]  /*12a80*/  @P3 VIADD R46, R209, 0x100 ;  /* 0x00000100d12e3836 */ /* 0x000fe20000000000 */
[----:B------:R-:W-:Y:S01]  /*12a90*/  FSETP.GT.AND P2, PT, R45, R16, PT ;  /* 0x000000102d00720b */ /* 0x000fe20003f44000 */
[----:B------:R-:W2:Y:S01]  /*12aa0*/  LDCU UR60, c[0x0][0x390] ;  /* 0x00007200ff3c77ac */ /* 0x000ea20008000800 */
[----:B------:R-:W-:-:S02]  /*12ab0*/  I2FP.F32.S32 R28, UR8 ;  /* 0x00000008001c7c45 */ /* 0x000fc40008201400 */
[----:B------:R-:W-:Y:S01]  /*12ac0*/  I2FP.F32.S32 R32, UR6 ;  /* 0x0000000600207c45 */ /* 0x000fe20008201400 */
[----:B---3--:R-:W-:Y:S01]  /*12ad0*/  UIADD3 UR62, UPT, UPT, UR62, 0x2ba, URZ ;  /* 0x000002ba3e3e7890 */ /* 0x008fe2000fffe0ff */
[C---:B------:R-:W-:Y:S01]  /*12ae0*/  FSETP.GT.AND P1, PT, R45.reuse, R104, PT ;  /* 0x000000682d00720b */ /* 0x040fe20003f24000 */
[----:B------:R-:W3:Y:S01]  /*12af0*/  LDCU UR76, c[0x0][0x390] ;  /* 0x00007200ff4c77ac */ /* 0x000ee20008000800 */
[----:B------:R-:W-:Y:S02]  /*12b00*/  I2FP.F32.S32 R40, UR67 ;  /* 0x0000004300287c45 */ /* 0x000fe40008201400 */
[----:B------:R-:W-:Y:S01]  /*12b10*/  FSETP.GT.AND P0, PT, R45, R26, PT ;  /* 0x0000001a2d00720b */ /* 0x000fe20003f04000 */
[----:B------:R-:W-:Y:S01]  /*12b20*/  UIADD3 UR67, UPT, UPT, UR12, 0x367, URZ ;  /* 0x000003670c437890 */ /* 0x000fe2000fffe0ff */
[----:B------:R-:W-:Y:S01]  /*12b30*/  I2FP.F32.S32 R18, UR72 ;  /* 0x0000004800127c45 */ /* 0x000fe20008201400 */
[----:B-1----:R-:W-:Y:S01]  /*12b40*/  UIADD3 UR50, UPT, UPT, UR50, 0x2f2, URZ ;  /* 0x000002f232327890 */ /* 0x002fe2000fffe0ff */
[----:B------:R-:W-:Y:S01]  /*12b50*/  I2FP.F32.S32 R42, UR51 ;  /* 0x00000033002a7c45 */ /* 0x000fe20008201400 */
[----:B------:R-:W-:Y:S01]  /*12b60*/  UIADD3 UR51, UPT, UPT, UR12, 0x36f, URZ ;  /* 0x0000036f0c337890 */ /* 0x000fe2000fffe0ff */
[----:B------:R-:W-:Y:S01]  /*12b70*/  SEL R83, R165, 0x2, P2 ;  /* 0x00000002a5537807 */ /* 0x000fe20001000000 */
[----:B------:R-:W1:Y:S01]  /*12b80*/  LDCU UR6, c[0x0][0x390] ;  /* 0x00007200ff0677ac */ /* 0x000e620008000800 */
[C---:B------:R-:W-:Y:S01]  /*12b90*/  FSETP.GT.AND P3, PT, R45.reuse, R28, PT ;  /* 0x0000001c2d00720b */ /* 0x040fe20003f64000 */
[----:B------:R-:W-:Y:S01]  /*12ba0*/  @P1 VIADD R97, R48, 0x40 ;  /* 0x0000004030611836 */ /* 0x000fe20000000000 */
[----:B------:R-:W-:Y:S01]  /*12bb0*/  FSETP.GT.AND P2, PT, R45, R32, PT ;  /* 0x000000202d00720b */ /* 0x000fe20003f44000 */
[----:B--2---:R-:W-:Y:S01]  /*12bc0*/  UIADD3 UR60, UPT, UPT, UR60, 0x2ca, URZ ;  /* 0x000002ca3c3c7890 */ /* 0x004fe2000fffe0ff */
[----:B------:R-:W-:Y:S01]  /*12bd0*/  I2FP.F32.S32 R30, UR69 ;  /* 0x00000045001e7c45 */ /* 0x000fe20008201400 */
[----:B----4-:R-:W-:Y:S01]  /*12be0*/  UIADD3 UR59, UPT, UPT, UR59, 0x2d2, URZ ;  /* 0x000002d23b3b7890 */ /* 0x010fe2000fffe0ff */
[----:B------:R-:W-:Y:S01]  /*12bf0*/  I2FP.F32.S32 R38, UR52 ;  /* 0x0000003400267c45 */ /* 0x000fe20008201400 */
[----:B------:R-:W2:Y:S01]  /*12c00*/  LDCU UR52, c[0x0][0x390] ;  /* 0x00007200ff3477ac */ /* 0x000ea20008000800 */
[----:B------:R-:W-:-:S02]  /*12c10*/  SEL R85, R165, 0x2, P0 ;  /* 0x00000002a5557807 */ /* 0x000fc40000000000 */
[----:B------:R-:W-:Y:S01]  /*12c20*/  FSETP.GT.AND P0, PT, R45, R18, PT ;  /* 0x000000122d00720b */ /* 0x000fe20003f04000 */
[----:B---3--:R-:W-:Y:S01]  /*12c30*/  UIADD3 UR76, UPT, UPT, UR76, 0x2fa, URZ ;  /* 0x000002fa4c4c7890 */ /* 0x008fe2000fffe0ff */
[----:B------:R-:W-:Y:S01]  /*12c40*/  I2FP.F32.S32 R76, UR58 ;  /* 0x0000003a004c7c45 */ /* 0x000fe20008201400 */
[----:B------:R-:W3:Y:S01]  /*12c50*/  LDCU UR58, c[0x0][0x390] ;  /* 0x00007200ff3a77ac */ /* 0x000ee20008000800 */
[----:B------:R-:W-:Y:S02]  /*12c60*/  I2FP.F32.S32 R34, UR73 ;  /* 0x0000004900227c45 */ /* 0x000fe40008201400 */
[----:B------:R-:W-:Y:S01]  /*12c70*/  I2FP.F32.S32 R12, UR67 ;  /* 0x00000043000c7c45 */ /* 0x000fe20008201400 */
[----:B------:R-:W-:Y:S01]  /*12c80*/  UIADD3 UR67, UPT, UPT, UR12, 0x35f, URZ ;  /* 0x0000035f0c437890 */ /* 0x000fe2000fffe0ff */
[C---:B------:R-:W-:Y:S01]  /*12c90*/  SEL R111, R165.reuse, 0x2, P3 ;  /* 0x00000002a56f7807 */ /* 0x040fe20001800000 */
[----:B-1----:R-:W-:Y:S01]  /*12ca0*/  UIADD3 UR6, UPT, UPT, UR6, 0x302, URZ ;  /* 0x0000030206067890 */ /* 0x002fe2000fffe0ff */
[----:B------:R-:W-:Y:S01]  /*12cb0*/  SEL R107, R165, 0x2, P2 ;  /* 0x00000002a56b7807 */ /* 0x000fe20001000000 */
[----:B0-----:R-:W-:Y:S01]  /*12cc0*/  UIADD3 UR20, UPT, UPT, UR20, 0x2a0, URZ ;  /* 0x000002a014147890 */ /* 0x001fe2000fffe0ff */
[----:B------:R-:W-:Y:S01]  /*12cd0*/  I2FP.F32.S32 R8, UR17 ;  /* 0x0000001100087c45 */ /* 0x000fe20008201400 */
[----:B------:R-:W0:Y:S01]  /*12ce0*/  LDCU UR16, c[0x0][0x390] ;  /* 0x00007200ff1077ac */ /* 0x000e220008000800 */
[----:B------:R-:W-:-:S02]  /*12cf0*/  FSETP.GT.AND P3, PT, R45, R30, PT ;  /* 0x0000001e2d00720b */ /* 0x000fc40003f64000 */
[----:B------:R-:W-:Y:S01]  /*12d00*/  FSETP.GT.AND P2, PT, R45, R38, PT ;  /* 0x000000262d00720b */ /* 0x000fe20003f44000 */
[----:B--2---:R-:W-:Y:S01]  /*12d10*/  UIADD3 UR52, UPT, UPT, UR52, 0x30a, URZ ;  /* 0x0000030a34347890 */ /* 0x004fe2000fffe0ff */
[----:B------:R-:W-:Y:S01]  /*12d20*/  I2FP.F32.S32 R8, UR57 ;  /* 0x0000003900087c45 */ /* 0x000fe20008201400 */
[----:B------:R-:W1:Y:S01]  /*12d30*/  LDCU UR57, c[0x0][0x390] ;  /* 0x00007200ff3977ac */ /* 0x000e620008000800 */
[----:B------:R-:W-:Y:S02]  /*12d40*/  I2FP.F32.S32 R36, UR71 ;  /* 0x0000004700247c45 */ /* 0x000fe40008201400 */
[----:B------:R-:W-:Y:S01]  /*12d50*/  I2FP.F32.S32 R14, UR51 ;  /* 0x00000033000e7c45 */ /* 0x000fe20008201400 */
[----:B------:R-:W2:Y:S01]  /*12d60*/  LDCU UR51, c[0x0][0x390] ;  /* 0x00007200ff3377ac */ /* 0x000ea20008000800 */
[----:B------:R-:W-:Y:S02]  /*12d70*/  SEL R109, R165, 0x2, P0 ;  /* 0x00000002a56d7807 */ /* 0x000fe40000000000 */
[----:B------:R-:W-:Y:S01]  /*12d80*/  FSETP.GT.AND P0, PT, R45, R34, PT ;  /* 0x000000222d00720b */ /* 0x000fe20003f04000 */
[----:B---3--:R-:W-:Y:S01]  /*12d90*/  UIADD3 UR58, UPT, UPT, UR58, 0x2da, URZ ;  /* 0x000002da3a3a7890 */ /* 0x008fe2000fffe0ff */
[----:B------:R-:W-:Y:S01]  /*12da0*/  I2FP.F32.S32 R82, UR56 ;  /* 0x0000003800527c45 */ /* 0x000fe20008201400 */
[----:B------:R-:W3:Y:S01]  /*12db0*/  LDCU UR56, c[0x0][0x390] ;  /* 0x00007200ff3877ac */ /* 0x000ee20008000800 */
[----:B------:R-:W-:-:S02]  /*12dc0*/  I2FP.F32.S32 R20, UR66 ;  /* 0x0000004200147c45 */ /* 0x000fc40008201400 */
[C---:B------:R-:W-:Y:S01]  /*12dd0*/  SEL R81, R165.reuse, 0x2, P3 ;  /* 0x00000002a5517807 */ /* 0x040fe20001800000 */
[----:B0-----:R-:W-:Y:S01]  /*12de0*/  UIADD3 UR16, UPT, UPT, UR16, 0x2c0, URZ ;  /* 0x000002c010107890 */ /* 0x001fe2000fffe0ff */
[----:B------:R-:W-:Y:S01]  /*12df0*/  SEL R77, R165, 0x2, P2 ;  /* 0x00000002a54d7807 */ /* 0x000fe20001000000 */
[----:B------:R-:W0:Y:S01]  /*12e00*/  LDCU UR18, c[0x0][0x390] ;  /* 0x00007200ff1277ac */ /* 0x000e220008000800 */
[C---:B------:R-:W-:Y:S02]  /*12e10*/  FSETP.GT.AND P5, PT, R45.reuse, R12, PT ;  /* 0x0000000c2d00720b */ /* 0x040fe40003fa4000 */
[C---:B------:R-:W-:Y:S01]  /*12e20*/  FSETP.GT.AND P1, PT, R45.reuse, R14, PT ;  /* 0x0000000e2d00720b */ /* 0x040fe20003f24000 */
[----:B-1----:R-:W-:Y:S01]  /*12e30*/  UIADD3 UR57, UPT, UPT, UR57, 0x2e2, URZ ;  /* 0x000002e239397890 */ /* 0x002fe2000fffe0ff */
[C---:B------:R-:W-:Y:S01]  /*12e40*/  FSETP.GT.AND P3, PT, R45.reuse, R36, PT ;  /* 0x000000242d00720b */ /* 0x040fe20003f64000 */
[----:B--2---:R-:W-:Y:S01]  /*12e50*/  UIADD3 UR51, UPT, UPT, UR51, 0x312, URZ ;  /* 0x0000031233337890 */ /* 0x004fe2000fffe0ff */
[----:B------:R-:W-:Y:S01]  /*12e60*/  FSETP.GT.AND P2, PT, R45, R42, PT ;  /* 0x0000002a2d00720b */ /* 0x000fe20003f44000 */
[----:B------:R-:W1:Y:S01]  /*12e70*/  LDCU UR21, c[0x0][0x390] ;  /* 0x00007200ff1577ac */ /* 0x000e620008000800 */
[----:B------:R-:W-:-:S02]  /*12e80*/  I2FP.F32.S32 R12, UR67 ;  /* 0x00000043000c7c45 */ /* 0x000fc40008201400 */
[----:B------:R-:W-:Y:S01]  /*12e90*/  I2FP.F32.S32 R14, UR75 ;  /* 0x0000004b000e7c45 */ /* 0x000fe20008201400 */
[----:B---3--:R-:W-:Y:S01]  /*12ea0*/  UIADD3 UR56, UPT, UPT, UR56, 0x2ea, URZ ;  /* 0x000002ea38387890 */ /* 0x008fe2000fffe0ff */
[----:B------:R-:W-:Y:S01]  /*12eb0*/  SEL R79, R165, 0x2, P0 ;  /* 0x00000002a54f7807 */ /* 0x000fe20000000000 */
[----:B------:R-:W2:Y:S01]  /*12ec0*/  LDCU UR75, c[0x0][0x390] ;  /* 0x00007200ff4b77ac */ /* 0x000ea20008000800 */
[----:B------:R-:W-:Y:S02]  /*12ed0*/  FSETP.GT.AND P0, PT, R45, R20, PT ;  /* 0x000000142d00720b */ /* 0x000fe40003f04000 */
[----:B------:R-:W-:Y:S01]  /*12ee0*/  I2FP.F32.S32 R44, UR68 ;  /* 0x00000044002c7c45 */ /* 0x000fe20008201400 */
[----:B0-----:R-:W-:Y:S01]  /*12ef0*/  UIADD3 UR18, UPT, UPT, UR18, 0x2c8, URZ ;  /* 0x000002c812127890 */ /* 0x001fe2000fffe0ff */
[C---:B------:R-:W-:Y:S01]  /*12f00*/  SEL R105, R165.reuse, 0x2, P3 ;  /* 0x00000002a5697807 */ /* 0x040fe20001800000 */
[----:B------:R-:W0:Y:S01]  /*12f10*/  LDCU UR19, c[0x0][0x390] ;  /* 0x00007200ff1377ac */ /* 0x000e220008000800 */
[----:B------:R-:W-:-:S02]  /*12f20*/  SEL R75, R165, 0x2, P2 ;  /* 0x00000002a54b7807 */ /* 0x000fc40001000000 */
[C---:B------:R-:W-:Y:S01]  /*12f30*/  FSETP.GT.AND P4, PT, R45.reuse, R12, PT ;  /* 0x0000000c2d00720b */ /* 0x040fe20003f84000 */
[----:B------:R-:W3:Y:S01]  /*12f40*/  LDCU UR7, c[0x0][0x390] ;  /* 0x00007200ff0777ac */ /* 0x000ee20008000800 */
[C---:B------:R-:W-:Y:S02]  /*12f50*/  FSETP.GT.AND P3, PT, R45.reuse, R40, PT ;  /* 0x000000282d00720b */ /* 0x040fe40003f64000 */
[----:B------:R-:W-:Y:S01]  /*12f60*/  FSETP.GT.AND P2, PT, R45, R14, PT ;  /* 0x0000000e2d00720b */ /* 0x000fe20003f44000 */
[----:B-1----:R-:W-:Y:S01]  /*12f70*/  UIADD3 UR21, UPT, UPT, UR21, 0x2c9, URZ ;  /* 0x000002c915157890 */ /* 0x002fe2000fffe0ff */
[----:B------:R-:W-:Y:S01]  /*12f80*/  I2FP.F32.S32 R12, UR64 ;  /* 0x00000040000c7c45 */ /* 0x000fe20008201400 */
[----:B------:R-:W1:Y:S01]  /*12f90*/  LDCU UR17, c[0x0][0x390] ;  /* 0x00007200ff1177ac */ /* 0x000e620008000800 */
[----:B------:R-:W-:Y:S02]  /*12fa0*/  I2FP.F32.S32 R18, UR62 ;  /* 0x0000003e00127c45 */ /* 0x000fe40008201400 */
[----:B------:R-:W-:Y:S01]  /*12fb0*/  SEL R103, R165, 0x2, P0 ;  /* 0x00000002a5677807 */ /* 0x000fe20000000000 */
[----:B--2---:R-:W-:Y:S01]  /*12fc0*/  UIADD3 UR75, UPT, UPT, UR75, 0x31a, URZ ;  /* 0x0000031a4b4b7890 */ /* 0x004fe2000fffe0ff */
[----:B------:R-:W-:Y:S01]  /*12fd0*/  FSETP.GT.AND P0, PT, R45, R44, PT ;  /* 0x0000002c2d00720b */ /* 0x000fe20003f04000 */
[----:B------:R-:W2:Y:S01]  /*12fe0*/  LDCU UR10, c[0x0][0x390] ;  /* 0x00007200ff0a77ac */ /* 0x000ea20008000800 */
[----:B------:R-:W-:-:S02]  /*12ff0*/  I2FP.F32.S32 R22, UR65 ;  /* 0x0000004100167c45 */ /* 0x000fc40008201400 */
[C---:B------:R-:W-:Y:S01]  /*13000*/  SEL R20, R165.reuse, 0x2, P3 ;  /* 0x00000002a5147807 */ /* 0x040fe20001800000 */
[----:B0-----:R-:W-:Y:S01]  /*13010*/  UIADD3 UR19, UPT, UPT, UR19, 0x2d0, URZ ;  /* 0x000002d013137890 */ /* 0x001fe2000fffe0ff */
[----:B------:R-:W-:Y:S01]  /*13020*/  SEL R72, R165, 0x2, P2 ;  /* 0x00000002a5487807 */ /* 0x000fe20001000000 */
[----:B---3--:R-:W-:Y:S01]  /*13030*/  UIADD3 UR7, UPT, UPT, UR7, 0x2d1, URZ ;  /* 0x000002d107077890 */ /* 0x008fe2000fffe0ff */
[C---:B------:R-:W-:Y:S01]  /*13040*/  FSETP.GT.AND P3, PT, R45.reuse, R12, PT ;  /* 0x0000000c2d00720b */ /* 0x040fe20003f64000 */
[----:B------:R-:W0:Y:S01]  /*13050*/  LDCU UR11, c[0x0][0x390] ;  /* 0x00007200ff0b77ac */ /* 0x000e220008000800 */
[----:B------:R-:W-:Y:S02]  /*13060*/  FSETP.GT.AND P2, PT, R45, R18, PT ;  /* 0x000000122d00720b */ /* 0x000fe40003f44000 */
[----:B------:R-:W-:Y:S01]  /*13070*/  I2FP.F32.S32 R16, UR63 ;  /* 0x0000003f00107c45 */ /* 0x000fe20008201400 */
[----:B-1----:R-:W-:Y:S01]  /*13080*/  UIADD3 UR17, UPT, UPT, UR17, 0x2d9, URZ ;  /* 0x000002d911117890 */ /* 0x002fe2000fffe0ff */
[----:B------:R-:W-:Y:S01]  /*13090*/  I2FP.F32.S32 R18, UR50 ;  /* 0x0000003200127c45 */ /* 0x000fe20008201400 */
[----:B------:R-:W1:Y:S01]  /*130a0*/  LDCU UR50, c[0x0][0x390] ;  /* 0x00007200ff3277ac */ /* 0x000e620008000800 */
[----:B------:R-:W-:-:S02]  /*130b0*/  SEL R74, R165, 0x2, P0 ;  /* 0x00000002a54a7807 */ /* 0x000fc40000000000 */
[----:B------:R-:W-:Y:S01]  /*130c0*/  FSETP.GT.AND P0, PT, R45, R22, PT ;  /* 0x000000162d00720b */ /* 0x000fe20003f04000 */
[----:B--2---:R-:W-:Y:S01]  /*130d0*/  UIADD3 UR10, UPT, UPT, UR10, 0x2d8, URZ ;  /* 0x000002d80a0a7890 */ /* 0x004fe2000fffe0ff */
[----:B------:R-:W-:Y:S01]  /*130e0*/  I2FP.F32.S32 R24, UR61 ;  /* 0x0000003d00187c45 */ /* 0x000fe20008201400 */
[----:B------:R-:W2:Y:S01]  /*130f0*/  LDCU UR9, c[0x0][0x390] ;  /* 0x00007200ff0977ac */ /* 0x000ea20008000800 */
[----:B------:R-:W-:Y:S02]  /*13100*/  SEL R73, R165, 0x2, P3 ;  /* 0x00000002a5497807 */ /* 0x000fe40001800000 */
[----:B------:R-:W-:Y:S01]  /*13110*/  FSETP.GT.AND P3, PT, R45, R16, PT ;  /* 0x000000102d00720b */ /* 0x000fe20003f64000 */
[----:B------:R-:W3:Y:S01]  /*13120*/  LDCU UR74, c[0x0][0x390] ;  /* 0x00007200ff4a77ac */ /* 0x000ee20008000800 */
[----:B------:R-:W-:Y:S02]  /*13130*/  I2FP.F32.S32 R26, UR60 ;  /* 0x0000003c001a7c45 */ /* 0x000fe40008201400 */
[----:B------:R-:W-:Y:S01]  /*13140*/  SEL R71, R165, 0x2, P0 ;  /* 0x00000002a5477807 */ /* 0x000fe20000000000 */
[----:B0-----:R-:W-:Y:S01]  /*13150*/  UIADD3 UR11, UPT, UPT, UR11, 0x22a, URZ ;  /* 0x0000022a0b0b7890 */ /* 0x001fe2000fffe0ff */
[----:B------:R-:W-:Y:S01]  /*13160*/  FSETP.GT.AND P0, PT, R45, R24, PT ;  /* 0x000000182d00720b */ /* 0x000fe20003f04000 */
[----:B------:R-:W0:Y:S01]  /*13170*/  LDCU UR5, c[0x0][0x390] ;  /* 0x00007200ff0577ac */ /* 0x000e220008000800 */
[----:B------:R-:W-:-:S02]  /*13180*/  I2FP.F32.S32 R28, UR59 ;  /* 0x0000003b001c7c45 */ /* 0x000fc40008201400 */
[----:B------:R-:W-:Y:S01]  /*13190*/  I2FP.F32.S32 R12, UR58 ;  /* 0x0000003a000c7c45 */ /* 0x000fe20008201400 */
[----:B------:R-:W4:Y:S01]  /*131a0*/  LDCU UR4, c[0x0][0x390] ;  /* 0x00007200ff0477ac */ /* 0x000f220008000800 */
[----:B------:R-:W-:Y:S02]  /*131b0*/  SEL R70, R165, 0x2, P3 ;  /* 0x00000002a5467807 */ /* 0x000fe40001800000 */
[----:B------:R-:W-:Y:S01]  /*131c0*/  FSETP.GT.AND P3, PT, R45, R26, PT ;  /* 0x0000001a2d00720b */ /* 0x000fe20003f64000 */
[----:B--2---:R-:W-:Y:S01]  /*131d0*/  UIADD3 UR9, UPT, UPT, UR9, 0x228, URZ ;  /* 0x0000022809097890 */ /* 0x004fe2000fffe0ff */
[----:B------:R-:W-:Y:S01]  /*131e0*/  I2FP.F32.S32 R14, UR57 ;  /* 0x00000039000e7c45 */ /* 0x000fe20008201400 */
[----:B------:R-:W2:Y:S01]  /*131f0*/  LDCU UR70, c[0x0][0x390] ;  /* 0x00007200ff4677ac */ /* 0x000ea20008000800 */
[C---:B------:R-:W-:Y:S02]  /*13200*/  SEL R69, R165.reuse, 0x2, P2 ;  /* 0x00000002a5457807 */ /* 0x040fe40001000000 */
[----:B------:R-:W-:Y:S01]  /*13210*/  SEL R68, R165, 0x2, P0 ;  /* 0x00000002a5447807 */ /* 0x000fe20000000000 */
[----:B---3--:R-:W-:Y:S01]  /*13220*/  UIADD3 UR74, UPT, UPT, UR74, 0x220, URZ ;  /* 0x000002204a4a7890 */ /* 0x008fe2000fffe0ff */
[C---:B------:R-:W-:Y:S01]  /*13230*/  FSETP.GT.AND P2, PT, R45.reuse, R28, PT ;  /* 0x0000001c2d00720b */ /* 0x040fe20003f44000 */
[----:B------:R-:W3:Y:S01]  /*13240*/  LDCU UR8, c[0x0][0x390] ;  /* 0x00007200ff0877ac */ /* 0x000ee20008000800 */
[----:B------:R-:W-:-:S02]  /*13250*/  FSETP.GT.AND P0, PT, R45, R12, PT ;  /* 0x0000000c2d00720b */ /* 0x000fc40003f04000 */
[----:B------:R-:W-:Y:S01]  /*13260*/  I2FP.F32.S32 R16, UR56 ;  /* 0x0000003800107c45 */ /* 0x000fe20008201400 */
[----:B0-----:R-:W-:Y:S01]  /*13270*/  UIADD3 UR5, UPT, UPT, UR5, 0x2e8, URZ ;  /* 0x000002e805057890 */ /* 0x001fe2000fffe0ff */
[----:B------:R-:W-:Y:S01]  /*13280*/  SEL R101, R165, 0x2, P3 ;  /* 0x00000002a5657807 */ /* 0x000fe20001800000 */
[----:B----4-:R-:W-:Y:S01]  /*13290*/  UIADD3 UR4, UPT, UPT, UR4, 0x238, URZ ;  /* 0x0000023804047890 */ /* 0x010fe2000fffe0ff */
[----:B------:R-:W-:Y:S01]  /*132a0*/  FSETP.GT.AND P3, PT, R45, R14, PT ;  /* 0x0000000e2d00720b */ /* 0x000fe20003f64000 */
[----:B------:R-:W0:Y:S01]  /*132b0*/  LDCU UR72, c[0x0][0x390] ;  /* 0x00007200ff4877ac */ /* 0x000e220008000800 */
[----:B------:R-:W-:Y:S02]  /*132c0*/  I2FP.F32.S32 R12, UR76 ;  /* 0x0000004c000c7c45 */ /* 0x000fe40008201400 */
[C---:B------:R-:W-:Y:S01]  /*132d0*/  SEL R66, R165.reuse, 0x2, P2 ;  /* 0x00000002a5427807 */ /* 0x040fe20001000000 */
[----:B--2---:R-:W-:Y:S01]  /*132e0*/  UIADD3 UR70, UPT, UPT, UR70, 0x230, URZ ;  /* 0x0000023046467890 */ /* 0x004fe2000fffe0ff */
[----:B------:R-:W-:Y:S01]  /*132f0*/  SEL R65, R165, 0x2, P0 ;  /* 0x00000002a5417807 */ /* 0x000fe20000000000 */
[----:B------:R-:W2:Y:S01]  /*13300*/  LDCU UR73, c[0x0][0x390] ;  /* 0x00007200ff4977ac */ /* 0x000ea20008000800 */
[----:B------:R-:W-:-:S02]  /*13310*/  FSETP.GT.AND P2, PT, R45, R16, PT ;  /* 0x000000102d00720b */ /* 0x000fc40003f44000 */
[----:B------:R-:W-:Y:S01]  /*13320*/  FSETP.GT.AND P0, PT, R45, R18, PT ;  /* 0x000000122d00720b */ /* 0x000fe20003f04000 */
[----:B---3--:R-:W-:Y:S01]  /*13330*/  UIADD3 UR8, UPT, UPT, UR8, 0x2f0, URZ ;  /* 0x000002f008087890 */ /* 0x008fe2000fffe0ff */
[----:B------:R-:W-:Y:S01]  /*13340*/  SEL R99, R165, 0x2, P3 ;  /* 0x00000002a5637807 */ /* 0x000fe20001800000 */
[----:B------:R-:W3:Y:S01]  /*13350*/  LDCU UR71, c[0x0][0x390] ;  /* 0x00007200ff4777ac */ /* 0x000ee20008000800 */
[----:B------:R-:W-:Y:S02]  /*13360*/  I2FP.F32.S32 R16, UR52 ;  /* 0x0000003400107c45 */ /* 0x000fe40008201400 */
[----:B------:R-:W-:Y:S01]  /*13370*/  I2FP.F32.S32 R18, UR51 ;  /* 0x0000003300127c45 */ /* 0x000fe20008201400 */
[----:B-1----:R-:W-:Y:S01]  /*13380*/  UIADD3 UR52, UPT, UPT, UR50, 0x1, URZ ;  /* 0x0000000132347890 */ /* 0x002fe2000fffe0ff */
[----:B------:R-:W-:Y:S01]  /*13390*/  FSETP.GT.AND P3, PT, R45, R12, PT ;  /* 0x0000000c2d00720b */ /* 0x000fe20003f64000 */
[----:B------:R-:W-:Y:S01]  /*133a0*/  UIADD3 UR51, UPT, UPT, UR50, 0x2, URZ ;  /* 0x0000000232337890 */ /* 0x000fe2000fffe0ff */
[----:B------:R-:W-:Y:S01]  /*133b0*/  I2FP.F32.S32 R14, UR6 ;  /* 0x00000006000e7c45 */ /* 0x000fe20008201400 */
[----:B0-----:R-:W-:Y:S01]  /*133c0*/  UIADD3 UR72, UPT, UPT, UR72, 0x2f8, URZ ;  /* 0x000002f848487890 */ /* 0x001fe2000fffe0ff */
[C---:B------:R-:W-:Y:S01]  /*133d0*/  SEL R63, R165.reuse, 0x2, P2 ;  /* 0x00000002a53f7807 */ /* 0x040fe20001000000 */
[----:B------:R-:W0:Y:S01]  /*133e0*/  LDCU UR69, c[0x0][0x390] ;  /* 0x00007200ff4577ac */ /* 0x000e220008000800 */
[----:B------:R-:W-:-:S02]  /*133f0*/  SEL R7, R165, 0x2, P0 ;  /* 0x00000002a5077807 */ /* 0x000fc40000000000 */
[----:B------:R-:W-:Y:S01]  /*13400*/  SEL R61, R165, 0x2, P3 ;  /* 0x00000002a53d7807 */ /* 0x000fe20001800000 */
[----:B--2---:R-:W-:Y:S01]  /*13410*/  UIADD3 UR73, UPT, UPT, UR73, 0x300, URZ ;  /* 0x0000030049497890 */ /* 0x004fe2000fffe0ff */
[C---:B------:R-:W-:Y:S01]  /*13420*/  FSETP.GT.AND P2, PT, R45.reuse, R14, PT ;  /* 0x0000000e2d00720b */ /* 0x040fe20003f44000 */
[----:B------:R-:W1:Y:S01]  /*13430*/  LDCU UR66, c[0x0][0x390] ;  /* 0x00007200ff4277ac */ /* 0x000e620008000800 */
[C---:B------:R-:W-:Y:S02]  /*13440*/  FSETP.GT.AND P0, PT, R45.reuse, R16, PT ;  /* 0x000000102d00720b */ /* 0x040fe40003f04000 */
[----:B------:R-:W-:Y:S01]  /*13450*/  FSETP.GT.AND P3, PT, R45, R18, PT ;  /* 0x000000122d00720b */ /* 0x000fe20003f64000 */
[----:B---3--:R-:W-:Y:S01]  /*13460*/  UIADD3 UR71, UPT, UPT, UR71, 0x309, URZ ;  /* 0x0000030947477890 */ /* 0x008fe2000fffe0ff */
[----:B------:R-:W-:Y:S01]  /*13470*/  I2FP.F32.S32 R12, UR52 ;  /* 0x00000034000c7c45 */ /* 0x000fe20008201400 */
[----:B------:R-:W-:Y:S01]  /*13480*/  UIADD3 UR52, UPT, UPT, UR50, 0x9, URZ ;  /* 0x0000000932347890 */ /* 0x000fe2000fffe0ff */
[----:B------:R-:W-:Y:S01]  /*13490*/  I2FP.F32.S32 R14, UR51 ;  /* 0x00000033000e7c45 */ /* 0x000fe20008201400 */
[----:B------:R-:W2:Y:S01]  /*134a0*/  LDCU UR67, c[0x0][0x390] ;  /* 0x00007200ff4377ac */ /* 0x000ea20008000800 */
[----:B------:R-:W-:-:S02]  /*134b0*/  SEL R60, R165, 0x2, P0 ;  /* 0x00000002a53c7807 */ /* 0x000fc40000000000 */
[----:B------:R-:W-:Y:S01]  /*134c0*/  SEL R59, R165, 0x2, P3 ;  /* 0x00000002a53b7807 */ /* 0x000fe20001800000 */
[----:B0-----:R-:W-:Y:S01]  /*134d0*/  UIADD3 UR69, UPT, UPT, UR69, 0x301, URZ ;  /* 0x0000030145457890 */ /* 0x001fe2000fffe0ff */
[----:B------:R-:W-:Y:S01]  /*134e0*/  I2FP.F32.S32 R222, UR46 ;  /* 0x0000002e00de7c45 */ /* 0x000fe20008201400 */
[----:B------:R-:W-:Y:S01]  /*134f0*/  UIADD3 UR46, UPT, UPT, UR50, 0xa, URZ ;  /* 0x0000000a322e7890 */ /* 0x000fe2000fffe0ff */
[C---:B------:R-:W-:Y:S01]  /*13500*/  FSETP.GT.AND P0, PT, R45.reuse, R12, PT ;  /* 0x0000000c2d00720b */ /* 0x040fe20003f04000 */
[----:B------:R-:W0:Y:S01]  /*13510*/  LDCU UR64, c[0x0][0x390] ;  /* 0x00007200ff4077ac */ /* 0x000e220008000800 */
[----:B------:R-:W-:Y:S02]  /*13520*/  FSETP.GT.AND P3, PT, R45, R14, PT ;  /* 0x0000000e2d00720b */ /* 0x000fe40003f64000 */
[----:B------:R-:W-:Y:S01]  /*13530*/  I2FP.F32.S32 R12, UR50 ;  /* 0x00000032000c7c45 */ /* 0x000fe20008201400 */
[----:B-1----:R-:W-:Y:S01]  /*13540*/  UIADD3 UR66, UPT, UPT, UR66, 0x308, URZ ;  /* 0x0000030842427890 */ /* 0x002fe2000fffe0ff */
[----:B------:R-:W-:Y:S01]  /*13550*/  I2FP.F32.S32 R238, UR54 ;  /* 0x0000003600ee7c45 */ /* 0x000fe20008201400 */
[----:B------:R-:W-:Y:S01]  /*13560*/  UIADD3 UR54, UPT, UPT, UR50, 0x11, URZ ;  /* 0x0000001132367890 */ /* 0x000fe2000fffe0ff */
[----:B------:R-:W-:Y:S01]  /*13570*/  SEL R48, R165, 0x2, P3 ;  /* 0x00000002a5307807 */ /* 0x000fe20001800000 */
[----:B------:R-:W1:Y:S01]  /*13580*/  LDCU UR53, c[0x0][0x390] ;  /* 0x00007200ff3577ac */ /* 0x000e620008000800 */
[----:B------:R-:W-:-:S02]  /*13590*/  I2FP.F32.S32 R22, UR75 ;  /* 0x0000004b00167c45 */ /* 0x000fc40008201400 */
[----:B------:R-:W-:Y:S01]  /*135a0*/  FSETP.GT.AND P3, PT, R45, R12, !P0 ;  /* 0x0000000c2d00720b */ /* 0x000fe20004764000 */
[----:B--2---:R-:W-:Y:S01]  /*135b0*/  UIADD3 UR67, UPT, UPT, UR67, 0x310, URZ ;  /* 0x0000031043437890 */ /* 0x004fe2000fffe0ff */
[----:B------:R-:W-:Y:S01]  /*135c0*/  I2FP.F32.S32 R12, UR46 ;  /* 0x0000002e000c7c45 */ /* 0x000fe20008201400 */
[----:B------:R-:W-:Y:S01]  /*135d0*/  UIADD3 UR46, UPT, UPT, UR50, 0x8, URZ ;  /* 0x00000008322e7890 */ /* 0x000fe2000fffe0ff */
[----:B------:R-:W-:Y:S01]  /*135e0*/  SEL R19, R165, 0x2, P2 ;  /* 0x00000002a5137807 */ /* 0x000fe20001000000 */
[----:B------:R-:W2:Y:S01]  /*135f0*/  LDCU UR55, c[0x0][0x390] ;  /* 0x00007200ff3777ac */ /* 0x000ea20008000800 */
[----:B------:R-:W-:Y:S02]  /*13600*/  I2FP.F32.S32 R14, UR54 ;  /* 0x00000036000e7c45 */ /* 0x000fe40008201400 */
[C---:B------:R-:W-:Y:S01]  /*13610*/  FSETP.GT.AND P2, PT, R45.reuse, R22, PT ;  /* 0x000000162d00720b */ /* 0x040fe20003f44000 */
[----:B------:R-:W-:Y:S01]  /*13620*/  UIADD3 UR54, UPT, UPT, UR50, 0x12, URZ ;  /* 0x0000001232367890 */ /* 0x000fe2000fffe0ff */
[----:B------:R-:W-:Y:S01]  /*13630*/  SEL R48, R48, RZ, P0 ;  /* 0x000000ff30307207 */ /* 0x000fe20000000000 */
[----:B0-----:R-:W-:Y:S01]  /*13640*/  UIADD3 UR64, UPT, UPT, UR64, 0x319, URZ ;  /* 0x0000031940407890 */ /* 0x001fe2000fffe0ff */
[----:B------:R-:W-:Y:S01]  /*13650*/  I2FP.F32.S32 R16, UR52 ;  /* 0x0000003400107c45 */ /* 0x000fe20008201400 */
[----:B------:R-:W0:Y:S01]  /*13660*/  LDCU UR49, c[0x0][0x390] ;  /* 0x00007200ff3177ac */ /* 0x000e220008000800 */
[----:B------:R-:W-:-:S02]  /*13670*/  FSETP.GT.AND P0, PT, R45, R12, PT ;  /* 0x0000000c2d00720b */ /* 0x000fc40003f04000 */
[----:B------:R-:W-:Y:S01]  /*13680*/  SEL R58, R165, 0x2, P2 ;  /* 0x00000002a53a7807 */ /* 0x000fe20001000000 */
[----:B------:R-:W3:Y:S01]  /*13690*/  LDCU UR48, c[0x0][0x390] ;  /* 0x00007200ff3077ac */ /* 0x000ee20008000800 */
[----:B------:R-:W-:Y:S02]  /*136a0*/  SEL R147, RZ, 0x1, !P3 ;  /* 0x00000001ff937807 */ /* 0x000fe40005800000 */
[----:B------:R-:W-:Y:S01]  /*136b0*/  I2FP.F32.S32 R12, UR46 ;  /* 0x0000002e000c7c45 */ /* 0x000fe20008201400 */
[----:B------:R-:W-:Y:S01]  /*136c0*/  UIADD3 UR46, UPT, UPT, UR50, 0x10, URZ ;  /* 0x00000010322e7890 */ /* 0x000fe2000fffe0ff */
[C---:B------:R-:W-:Y:S01]  /*136d0*/  FSETP.GT.AND P2, PT, R45.reuse, R16, PT ;  /* 0x000000102d00720b */ /* 0x040fe20003f44000 */
[----:B------:R-:W-:Y:S01]  /*136e0*/  IMAD.IADD R48, R48, 0x1, R147 ;  /* 0x0000000130307824 */ /* 0x000fe200078e0293 */
[----:B------:R-:W-:Y:S01]  /*136f0*/  FSETP.GT.AND P3, PT, R45, R14, PT ;  /* 0x0000000e2d00720b */ /* 0x000fe20003f64000 */
[----:B------:R-:W4:Y:S01]  /*13700*/  LDCU UR13, c[0x0][0x390] ;  /* 0x00007200ff0d77ac */ /* 0x000f220008000800 */
[----:B------:R-:W-:-:S02]  /*13710*/  SEL R139, R165, 0x2, P0 ;  /* 0x00000002a58b7807 */ /* 0x000fc40000000000 */
[----:B------:R-:W-:Y:S01]  /*13720*/  I2FP.F32.S32 R14, UR54 ;  /* 0x00000036000e7c45 */ /* 0x000fe20008201400 */
[----:B------:R-:W-:Y:S01]  /*13730*/  UIADD3 UR54, UPT, UPT, UR50, 0x19, URZ ;  /* 0x0000001932367890 */ /* 0x000fe2000fffe0ff */
[----:B------:R-:W-:Y:S01]  /*13740*/  SEL R139, R139, RZ, P2 ;  /* 0x000000ff8b8b7207 */ /* 0x000fe20001000000 */
[----:B------:R-:W5:Y:S01]  /*13750*/  LDCU UR45, c[0x0][0x390] ;  /* 0x00007200ff2d77ac */ /* 0x000f620008000800 */
[C---:B------:R-:W-:Y:S02]  /*13760*/  FSETP.GT.AND P2, PT, R45.reuse, R12, !P2 ;  /* 0x0000000c2d00720b */ /* 0x040fe40005744000 */
[----:B------:R-:W-:Y:S01]  /*13770*/  I2FP.F32.S32 R12, UR46 ;  /* 0x0000002e000c7c45 */ /* 0x000fe20008201400 */
[----:B------:R-:W-:Y:S01]  /*13780*/  UIADD3 UR46, UPT, UPT, UR50, 0x1a, URZ ;  /* 0x0000001a322e7890 */ /* 0x000fe2000fffe0ff */
[----:B------:R-:W-:Y:S01]  /*13790*/  FSETP.GT.AND P0, PT, R45, R14, PT ;  /* 0x0000000e2d00720b */ /* 0x000fe20003f04000 */
[----:B-1----:R-:W-:Y:S01]  /*137a0*/  UIADD3 UR53, UPT, UPT, UR53, 0x248, URZ ;  /* 0x0000024835357890 */ /* 0x002fe2000fffe0ff */
[----:B------:R-:W-:Y:S01]  /*137b0*/  I2FP.F32.S32 R14, UR54 ;  /* 0x00000036000e7c45 */ /* 0x000fe20008201400 */
[----:B------:R-:W-:Y:S01]  /*137c0*/  UIADD3 UR54, UPT, UPT, UR50, 0x21, URZ ;  /* 0x0000002132367890 */ /* 0x000fe2000fffe0ff */
[----:B------:R-:W-:Y:S01]  /*137d0*/  SEL R96, R165, 0x2, P0 ;  /* 0x00000002a5607807 */ /* 0x000fe20000000000 */
[----:B------:R-:W1:Y:S01]  /*137e0*/  LDCU UR44, c[0x0][0x390] ;  /* 0x00007200ff2c77ac */ /* 0x000e620008000800 */
[----:B------:R-:W-:-:S02]  /*137f0*/  I2FP.F32.S32 R232, UR42 ;  /* 0x0000002a00e87c45 */ /* 0x000fc40008201400 */
[C---:B------:R-:W-:Y:S01]  /*13800*/  FSETP.GT.AND P0, PT, R45.reuse, R12, !P3 ;  /* 0x0000000c2d00720b */ /* 0x040fe20005f04000 */
[----:B------:R-:W-:Y:S01]  /*13810*/  UIADD3 UR42, UPT, UPT, UR50, 0x18, URZ ;  /* 0x00000018322a7890 */ /* 0x000fe2000fffe0ff */
[----:B------:R-:W-:Y:S01]  /*13820*/  SEL R146, RZ, 0x1, !P2 ;  /* 0x00000001ff927807 */ /* 0x000fe20005000000 */
[----:B--2---:R-:W-:Y:S01]  /*13830*/  UIADD3 UR55, UPT, UPT, UR55, 0x241, URZ ;  /* 0x0000024137377890 */ /* 0x004fe2000fffe0ff */
[----:B------:R-:W-:Y:S01]  /*13840*/  I2FP.F32.S32 R12, UR46 ;  /* 0x0000002e000c7c45 */ /* 0x000fe20008201400 */
[----:B------:R-:W-:Y:S01]  /*13850*/  UIADD3 UR46, UPT, UPT, UR50, 0x22, URZ ;  /* 0x00000022322e7890 */ /* 0x000fe2000fffe0ff */
[----:B------:R-:W-:Y:S01]  /*13860*/  FSETP.GT.AND P2, PT, R45, R14, PT ;  /* 0x0000000e2d00720b */ /* 0x000fe20003f44000 */
[----:B------:R-:W-:Y:S01]  /*13870*/  IMAD.IADD R139, R139, 0x1, R146 ;  /* 0x000000018b8b7824 */ /* 0x000fe200078e0292 */
[----:B------:R-:W-:Y:S01]  /*13880*/  I2FP.F32.S32 R14, UR54 ;  /* 0x00000036000e7c45 */ /* 0x000fe20008201400 */
[----:B0-----:R-:W-:Y:S01]  /*13890*/  UIADD3 UR49, UPT, UPT, UR49, 0x259, URZ ;  /* 0x0000025931317890 */ /* 0x001fe2000fffe0ff */
[----:B------:R-:W-:Y:S01]  /*138a0*/  SEL R96, R96, RZ, P3 ;  /* 0x000000ff60607207 */ /* 0x000fe20001800000 */
[----:B------:R-:W0:Y:S01]  /*138b0*/  LDCU UR47, c[0x0][0x390] ;  /* 0x00007200ff2f77ac */ /* 0x000e220008000800 */
[----:B------:R-:W-:-:S02]  /*138c0*/  FSETP.GT.AND P3, PT, R45, R12, PT ;  /* 0x0000000c2d00720b */ /* 0x000fc40003f64000 */
[----:B------:R-:W-:Y:S01]  /*138d0*/  SEL R149, RZ, 0x1, !P0 ;  /* 0x00000001ff957807 */ /* 0x000fe20004000000 */
[----:B------:R-:W2:Y:S01]  /*138e0*/  LDCU UR39, c[0x0][0x390] ;  /* 0x00007200ff2777ac */ /* 0x000ea20008000800 */
[----:B------:R-:W-:Y:S02]  /*138f0*/  I2FP.F32.S32 R12, UR42 ;  /* 0x0000002a000c7c45 */ /* 0x000fe40008201400 */
[----:B------:R-:W-:Y:S01]  /*13900*/  FSETP.GT.AND P0, PT, R45, R14, PT ;  /* 0x0000000e2d00720b */ /* 0x000fe20003f04000 */
[----:B------:R-:W-:Y:S01]  /*13910*/  UIADD3 UR42, UPT, UPT, UR50, 0x29, URZ ;  /* 0x00000029322a7890 */ /* 0x000fe2000fffe0ff */
[----:B------:R-:W-:Y:S01]  /*13920*/  I2FP.F32.S32 R14, UR46 ;  /* 0x0000002e000e7c45 */ /* 0x000fe20008201400 */
[----:B------:R-:W-:Y:S01]  /*13930*/  UIADD3 UR46, UPT, UPT, UR50, 0x20, URZ ;  /* 0x00000020322e7890 */ /* 0x000fe2000fffe0ff */
[----:B------:R-:W-:Y:S01]  /*13940*/  SEL R140, R165, 0x2, P3 ;  /* 0x00000002a58c7807 */ /* 0x000fe20001800000 */
[----:B------:R-:W-:Y:S01]  /*13950*/  IMAD.IADD R96, R96, 0x1, R149 ;  /* 0x0000000160607824 */ /* 0x000fe200078e0295 */
[----:B------:R-:W-:Y:S01]  /*13960*/  FSETP.GT.AND P3, PT, R45, R14, PT ;  /* 0x0000000e2d00720b */ /* 0x000fe20003f64000 */
[----:B---3--:R-:W-:Y:S01]  /*13970*/  UIADD3 UR48, UPT, UPT, UR48, 0x258, URZ ;  /* 0x0000025830307890 */ /* 0x008fe2000fffe0ff */
[----:B------:R-:W-:Y:S01]  /*13980*/  SEL R140, R140, RZ, P2 ;  /* 0x000000ff8c8c7207 */ /* 0x000fe20001000000 */
[----:B------:R-:W3:Y:S01]  /*13990*/  LDCU UR38, c[0x0][0x390] ;  /* 0x00007200ff2677ac */ /* 0x000ee20008000800 */
[----:B------:R-:W-:-:S02]  /*139a0*/  I2FP.F32.S32 R14, UR42 ;  /* 0x0000002a000e7c45 */ /* 0x000fc40008201400 */
[----:B------:R-:W-:Y:S01]  /*139b0*/  FSETP.GT.AND P2, PT, R45, R12, !P2 ;  /* 0x0000000c2d00720b */ /* 0x000fe20005744000 */
[----:B------:R-:W-:Y:S01]  /*139c0*/  UIADD3 UR42, UPT, UPT, UR50, 0x2a, URZ ;  /* 0x0000002a322a7890 */ /* 0x000fe2000fffe0ff */
[----:B------:R-:W-:Y:S01]  /*139d0*/  I2FP.F32.S32 R12, UR46 ;  /* 0x0000002e000c7c45 */ /* 0x000fe20008201400 */
[----:B------:R-:W-:Y:S01]  /*139e0*/  UIADD3 UR46, UPT, UPT, UR50, 0x31, URZ ;  /* 0x00000031322e7890 */ /* 0x000fe2000fffe0ff */
[----:B------:R-:W-:Y:S01]  /*139f0*/  SEL R144, R165, 0x2, P3 ;  /* 0x00000002a5907807 */ /* 0x000fe20001800000 */
[----:B----4-:R-:W-:Y:S01]  /*13a00*/  UIADD3 UR13, UPT, UPT, UR13, 0x251, URZ ;  /* 0x000002510d0d7890 */ /* 0x010fe2000fffe0ff */
[----:B------:R-:W-:Y:S01]  /*13a10*/  FSETP.GT.AND P3, PT, R45, R12, !P0 ;  /* 0x0000000c2d00720b */ /* 0x000fe20004764000 */
[----:B-----5:R-:W-:Y:S01]  /*13a20*/  UIADD3 UR45, UPT, UPT, UR45, 0x269, URZ ;  /* 0x000002692d2d7890 */ /* 0x020fe2000fffe0ff */
[----:B------:R-:W-:Y:S01]  /*13a30*/  SEL R95, RZ, 0x1, !P2 ;  /* 0x00000001ff5f7807 */ /* 0x000fe20005000000 */
[----:B------:R-:W4:Y:S01]  /*13a40*/  LDCU UR43, c[0x0][0x390] ;  /* 0x00007200ff2b77ac */ /* 0x000f220008000800 */
[----:B------:R-:W-:-:S02]  /*13a50*/  I2FP.F32.S32 R12, UR42 ;  /* 0x0000002a000c7c45 */ /* 0x000fc40008201400 */
[C---:B------:R-:W-:Y:S01]  /*13a60*/  FSETP.GT.AND P2, PT, R45.reuse, R14, PT ;  /* 0x0000000e2d00720b */ /* 0x040fe20003f44000 */
[----:B------:R-:W-:Y:S01]  /*13a70*/  UIADD3 UR42, UPT, UPT, UR50, 0x28, URZ ;  /* 0x00000028322a7890 */ /* 0x000fe2000fffe0ff */
[----:B------:R-:W-:Y:S01]  /*13a80*/  I2FP.F32.S32 R14, UR46 ;  /* 0x0000002e000e7c45 */ /* 0x000fe20008201400 */
[----:B------:R-:W-:Y:S01]  /*13a90*/  UIADD3 UR46, UPT, UPT, UR50, 0x32, URZ ;  /* 0x00000032322e7890 */ /* 0x000fe2000fffe0ff */
[----:B------:R-:W-:Y:S01]  /*13aa0*/  SEL R144, R144, RZ, P0 ;  /* 0x000000ff90907207 */ /* 0x000fe20000000000 */
[----:B------:R-:W-:Y:S01]  /*13ab0*/  IMAD.IADD R140, R140, 0x1, R95 ;  /* 0x000000018c8c7824 */ /* 0x000fe200078e025f */
[C---:B------:R-:W-:Y:S01]  /*13ac0*/  FSETP.GT.AND P0, PT, R45.reuse, R12, PT ;  /* 0x0000000c2d00720b */ /* 0x040fe20003f04000 */
[----:B------:R-:W5:Y:S01]  /*13ad0*/  LDCU UR15, c[0x0][0x390] ;  /* 0x00007200ff0f77ac */ /* 0x000f620008000800 */
[----:B------:R-:W-:Y:S02]  /*13ae0*/  SEL R145, RZ, 0x1, !P3 ;  /* 0x00000001ff917807 */ /* 0x000fe40005800000 */
[----:B------:R-:W-:Y:S01]  /*13af0*/  I2FP.F32.S32 R12, UR42 ;  /* 0x0000002a000c7c45 */ /* 0x000fe20008201400 */
[----:B------:R-:W-:Y:S01]  /*13b00*/  UIADD3 UR42, UPT, UPT, UR50, 0x30, URZ ;  /* 0x00000030322a7890 */ /* 0x000fe2000fffe0ff */
[----:B------:R-:W-:Y:S01]  /*13b10*/  FSETP.GT.AND P3, PT, R45, R14, PT ;  /* 0x0000000e2d00720b */ /* 0x000fe20003f64000 */
[----:B-1----:R-:W-:Y:S01]  /*13b20*/  UIADD3 UR44, UPT, UPT, UR44, 0x268, URZ ;  /* 0x000002682c2c7890 */ /* 0x002fe2000fffe0ff */
[----:B------:R-:W-:Y:S01]  /*13b30*/  SEL R137, R165, 0x2, P0 ;  /* 0x00000002a5897807 */ /* 0x000fe20000000000 */
[----:B------:R-:W1:Y:S01]  /*13b40*/  LDCU UR35, c[0x0][0x390] ;  /* 0x00007200ff2377ac */ /* 0x000e620008000800 */
[----:B------:R-:W-:-:S02]  /*13b50*/  I2FP.F32.S32 R14, UR46 ;  /* 0x0000002e000e7c45 */ /* 0x000fc40008201400 */
[----:B------:R-:W-:Y:S01]  /*13b60*/  SEL R137, R137, RZ, P2 ;  /* 0x000000ff89897207 */ /* 0x000fe20001000000 */
[----:B------:R-:W-:Y:S01]  /*13b70*/  UIADD3 UR46, UPT, UPT, UR50, 0x39, URZ ;  /* 0x00000039322e7890 */ /* 0x000fe2000fffe0ff */
[C---:B------:R-:W-:Y:S01]  /*13b80*/  FSETP.GT.AND P2, PT, R45.reuse, R12, !P2 ;  /* 0x0000000c2d00720b */ /* 0x040fe20005744000 */
[----:B------:R-:W1:Y:S01]  /*13b90*/  LDCU UR14, c[0x0][0x390] ;  /* 0x00007200ff0e77ac */ /* 0x000e620008000800 */
[----:B------:R-:W-:Y:S02]  /*13ba0*/  I2FP.F32.S32 R12, UR42 ;  /* 0x0000002a000c7c45 */ /* 0x000fe40008201400 */
[----:B------:R-:W-:Y:S01]  /*13bb0*/  FSETP.GT.AND P0, PT, R45, R14, PT ;  /* 0x0000000e2d00720b */ /* 0x000fe20003f04000 */
[----:B------:R-:W-:Y:S01]  /*13bc0*/  UIADD3 UR42, UPT, UPT, UR50, 0x3a, URZ ;  /* 0x0000003a322a7890 */ /* 0x000fe2000fffe0ff */
[----:B------:R-:W-:Y:S01]  /*13bd0*/  I2FP.F32.S32 R14, UR46 ;  /* 0x0000002e000e7c45 */ /* 0x000fe20008201400 */
[----:B------:R-:W-:Y:S01]  /*13be0*/  UIADD3 UR46, UPT, UPT, UR50, 0x41, URZ ;  /* 0x00000041322e7890 */ /* 0x000fe2000fffe0ff */
[----:B------:R-:W-:Y:S01]  /*13bf0*/  SEL R94, R165, 0x2, P0 ;  /* 0x00000002a55e7807 */ /* 0x000fe20000000000 */
[----:B0-----:R-:W-:Y:S01]  /*13c00*/  UIADD3 UR47, UPT, UPT, UR47, 0x261, URZ ;  /* 0x000002612f2f7890 */ /* 0x001fe2000fffe0ff */
[----:B------:R-:W-:Y:S01]  /*13c10*/  I2FP.F32.S32 R218, UR36 ;  /* 0x0000002400da7c45 */ /* 0x000fe20008201400 */
[----:B------:R-:W-:Y:S01]  /*13c20*/  UIADD3 UR36, UPT, UPT, UR50, 0x38, URZ ;  /* 0x0000003832247890 */ /* 0x000fe2000fffe0ff */
[----:B------:R-:W-:Y:S01]  /*13c30*/  FSETP.GT.AND P0, PT, R45, R12, !P3 ;  /* 0x0000000c2d00720b */ /* 0x000fe20005f04000 */
[----:B--2---:R-:W-:Y:S01]  /*13c40*/  UIADD3 UR39, UPT, UPT, UR39, 0x279, URZ ;  /* 0x0000027927277890 */ /* 0x004fe2000fffe0ff */
[----:B------:R-:W-:Y:S01]  /*13c50*/  SEL R138, RZ, 0x1, !P2 ;  /* 0x00000001ff8a7807 */ /* 0x000fe20005000000 */
[----:B------:R-:W0:Y:S01]  /*13c60*/  LDCU UR37, c[0x0][0x390] ;  /* 0x00007200ff2577ac */ /* 0x000e220008000800 */
[----:B------:R-:W-:-:S02]  /*13c70*/  I2FP.F32.S32 R12, UR42 ;  /* 0x0000002a000c7c45 */ /* 0x000fc40008201400 */
[----:B------:R-:W-:Y:S01]  /*13c80*/  FSETP.GT.AND P2, PT, R45, R14, PT ;  /* 0x0000000e2d00720b */ /* 0x000fe20003f44000 */
[----:B------:R-:W-:Y:S01]  /*13c90*/  UIADD3 UR42, UPT, UPT, UR50, 0x42, URZ ;  /* 0x00000042322a7890 */ /* 0x000fe2000fffe0ff */
[----:B------:R-:W-:Y:S01]  /*13ca0*/  I2FP.F32.S32 R14, UR46 ;  /* 0x0000002e000e7c45 */ /* 0x000fe20008201400 */
[----:B------:R-:W-:Y:S01]  /*13cb0*/  IMAD.IADD R137, R137, 0x1, R138 ;  /* 0x0000000189897824 */ /* 0x000fe200078e028a */
[----:B------:R-:W-:Y:S01]  /*13cc0*/  SEL R94, R94, RZ, P3 ;  /* 0x000000ff5e5e7207 */ /* 0x000fe20001800000 */
[----:B---3--:R-:W-:Y:S01]  /*13cd0*/  UIADD3 UR38, UPT, UPT, UR38, 0x278, URZ ;  /* 0x0000027826267890 */ /* 0x008fe2000fffe0ff */
[C---:B------:R-:W-:Y:S01]  /*13ce0*/  FSETP.GT.AND P3, PT, R45.reuse, R12, PT ;  /* 0x0000000c2d00720b */ /* 0x040fe20003f64000 */
[----:B------:R-:W2:Y:S01]  /*13cf0*/  LDCU UR31, c[0x0][0x390] ;  /* 0x00007200ff1f77ac */ /* 0x000ea20008000800 */
[----:B------:R-:W-:Y:S02]  /*13d00*/  SEL R141, RZ, 0x1, !P0 ;  /* 0x00000001ff8d7807 */ /* 0x000fe40004000000 */
[----:B------:R-:W-:Y:S01]  /*13d10*/  I2FP.F32.S32 R12, UR36 ;  /* 0x00000024000c7c45 */ /* 0x000fe20008201400 */
[----:B------:R-:W-:Y:S01]  /*13d20*/  UIADD3 UR36, UPT, UPT, UR50, 0x49, URZ ;  /* 0x0000004932247890 */ /* 0x000fe2000fffe0ff */
[----:B------:R-:W-:Y:S01]  /*13d30*/  FSETP.GT.AND P0, PT, R45, R14, PT ;  /* 0x0000000e2d00720b */ /* 0x000fe20003f04000 */
[----:B------:R-:W-:Y:S01]  /*13d40*/  IMAD.IADD R94, R94, 0x1, R141 ;  /* 0x000000015e5e7824 */ /* 0x000fe200078e028d */
[----:B------:R-:W-:Y:S01]  /*13d50*/  I2FP.F32.S32 R14, UR42 ;  /* 0x0000002a000e7c45 */ /* 0x000fe20008201400 */
[----:B------:R-:W-:Y:S01]  /*13d60*/  UIADD3 UR42, UPT, UPT, UR50, 0x40, URZ ;  /* 0x00000040322a7890 */ /* 0x000fe2000fffe0ff */
[----:B------:R-:W-:Y:S01]  /*13d70*/  SEL R142, R165, 0x2, P3 ;  /* 0x00000002a58e7807 */ /* 0x000fe20001800000 */
[----:B----4-:R-:W-:Y:S01]  /*13d80*/  UIADD3 UR43, UPT, UPT, UR43, 0x271, URZ ;  /* 0x000002712b2b7890 */ /* 0x010fe2000fffe0ff */
[----:B------:R-:W-:Y:S01]  /*13d90*/  FSETP.GT.AND P3, PT, R45, R14, PT ;  /* 0x0000000e2d00720b */ /* 0x000fe20003f64000 */
[----:B-----5:R-:W-:Y:S01]  /*13da0*/  UIADD3 UR15, UPT, UPT, UR15, 0x289, URZ ;  /* 0x000002890f0f7890 */ /* 0x020fe2000fffe0ff */
        /* <DEDUP_REMOVED lines=8> */
[----:B-1----:R-:W-:Y:S01]  /*13e30*/  UIADD3 UR35, UPT, UPT, UR35, 0x288, URZ ;  /* 0x0000028823237890 */ /* 0x002fe2000fffe0ff */
[C---:B------:R-:W-:Y:S01]  /*13e40*/  FSETP.GT.AND P3, PT, R45.reuse, R12, !P0 ;  /* 0x0000000c2d00720b */ /* 0x040fe20004764000 */
[----:B------:R-:W1:Y:S01]  /*13e50*/  LDCU UR32, c[0x0][0x390] ;  /* 0x00007200ff2077ac */ /* 0x000e620008000800 */
[----:B------:R-:W-:Y:S02]  /*13e60*/  SEL R143, RZ, 0x1, !P2 ;  /* 0x00000001ff8f7807 */ /* 0x000fe40005000000 */
[----:B------:R-:W-:Y:S01]  /*13e70*/  I2FP.F32.S32 R12, UR36 ;  /* 0x00000024000c7c45 */ /* 0x000fe20008201400 */
[----:B------:R-:W-:Y:S01]  /*13e80*/  UIADD3 UR36, UPT, UPT, UR50, 0x48, URZ ;  /* 0x0000004832247890 */ /* 0x000fe2000fffe0ff */
[----:B------:R-:W-:Y:S01]  /*13e90*/  FSETP.GT.AND P2, PT, R45, R14, PT ;  /* 0x0000000e2d00720b */ /* 0x000fe20003f44000 */
[----:B------:R-:W-:Y:S01]  /*13ea0*/  UIADD3 UR14, UPT, UPT, UR14, 0x291, URZ ;  /* 0x000002910e0e7890 */ /* 0x000fe2000fffe0ff */
[----:B------:R-:W-:Y:S01]  /*13eb0*/  I2FP.F32.S32 R14, UR42 ;  /* 0x0000002a000e7c45 */ /* 0x000fe20008201400 */
[----:B------:R-:W-:Y:S01]  /*13ec0*/  UIADD3 UR42, UPT, UPT, UR50, 0x52, URZ ;  /* 0x00000052322a7890 */ /* 0x000fe2000fffe0ff */
[----:B------:R-:W-:Y:S01]  /*13ed0*/  SEL R93, R93, RZ, P0 ;  /* 0x000000ff5d5d7207 */ /* 0x000fe20000000000 */
[----:B------:R-:W4:Y:S01]  /*13ee0*/  LDCU UR27, c[0x0][0x390] ;  /* 0x00007200ff1b77ac */ /* 0x000f220008000800 */
[----:B------:R-:W-:-:S02]  /*13ef0*/  FSETP.GT.AND P0, PT, R45, R12, PT ;  /* 0x0000000c2d00720b */ /* 0x000fc40003f04000 */
[----:B------:R-:W-:Y:S01]  /*13f00*/  SEL R124, RZ, 0x1, !P3 ;  /* 0x00000001ff7c7807 */ /* 0x000fe20005800000 */
[----:B0-----:R-:W-:Y:S01]  /*13f10*/  UIADD3 UR37, UPT, UPT, UR37, 0x281, URZ ;  /* 0x0000028125257890 */ /* 0x001fe2000fffe0ff */
[----:B------:R-:W-:Y:S01]  /*13f20*/  I2FP.F32.S32 R12, UR36 ;  /* 0x00000024000c7c45 */ /* 0x000fe20008201400 */
[----:B------:R-:W-:Y:S01]  /*13f30*/  UIADD3 UR36, UPT, UPT, UR50, 0x50, URZ ;  /* 0x0000005032247890 */ /* 0x000fe2000fffe0ff */
[----:B------:R-:W-:Y:S01]  /*13f40*/  FSETP.GT.AND P3, PT, R45, R14, PT ;  /* 0x0000000e2d00720b */ /* 0x000fe20003f64000 */
[----:B------:R-:W-:Y:S01]  /*13f50*/  IMAD.IADD R93, R93, 0x1, R124 ;  /* 0x000000015d5d7824 */ /* 0x000fe200078e027c */
[----:B------:R-:W-:Y:S01]  /*13f60*/  SEL R135, R165, 0x2, P0 ;  /* 0x00000002a5877807 */ /* 0x000fe20000000000 */
[----:B------:R-:W0:Y:S01]  /*13f70*/  LDCU UR29, c[0x0][0x390] ;  /* 0x00007200ff1d77ac */ /* 0x000e220008000800 */
[----:B------:R-:W-:Y:S02]  /*13f80*/  I2FP.F32.S32 R14, UR42 ;  /* 0x0000002a000e7c45 */ /* 0x000fe40008201400 */
[----:B------:R-:W-:Y:S01]  /*13f90*/  SEL R135, R135, RZ, P2 ;  /* 0x000000ff87877207 */ /* 0x000fe20001000000 */
[----:B------:R-:W-:Y:S01]  /*13fa0*/  UIADD3 UR42, UPT, UPT, UR50, 0x59, URZ ;  /* 0x00000059322a7890 */ /* 0x000fe2000fffe0ff */
[----:B------:R-:W-:Y:S01]  /*13fb0*/  FSETP.GT.AND P2, PT, R45, R12, !P2 ;  /* 0x0000000c2d00720b */ /* 0x000fe20005744000 */
[----:B------:R-:W5:Y:S01]  /*13fc0*/  LDCU UR26, c[0x0][0x390] ;  /* 0x00007200ff1a77ac */ /* 0x000f620008000800 */
[----:B------:R-:W-:-:S02]  /*13fd0*/  I2FP.F32.S32 R12, UR36 ;  /* 0x00000024000c7c45 */ /* 0x000fc40008201400 */
[----:B------:R-:W-:Y:S01]  /*13fe0*/  FSETP.GT.AND P0, PT, R45, R14, PT ;  /* 0x0000000e2d00720b */ /* 0x000fe20003f04000 */
[----:B------:R-:W-:Y:S01]  /*13ff0*/  UIADD3 UR36, UPT, UPT, UR50, 0x5a, URZ ;  /* 0x0000005a32247890 */ /* 0x000fe2000fffe0ff */
[----:B------:R-:W-:Y:S01]  /*14000*/  I2FP.F32.S32 R14, UR42 ;  /* 0x0000002a000e7c45 */ /* 0x000fe20008201400 */
[----:B------:R-:W-:Y:S01]  /*14010*/  UIADD3 UR42, UPT, UPT, UR50, 0x61, URZ ;  /* 0x00000061322a7890 */ /* 0x000fe2000fffe0ff */
[----:B------:R-:W-:Y:S01]  /*14020*/  SEL R92, R165, 0x2, P0 ;  /* 0x00000002a55c7807 */ /* 0x000fe20000000000 */
[----:B--2---:R-:W-:Y:S01]  /*14030*/  UIADD3 UR31, UPT, UPT, UR31, 0x2a1, URZ ;  /* 0x000002a11f1f7890 */ /* 0x004fe2000fffe0ff */
[----:B------:R-:W-:Y:S01]  /*14040*/  I2FP.F32.S32 R212, UR34 ;  /* 0x0000002200d47c45 */ /* 0x000fe20008201400 */
[----:B------:R-:W-:Y:S01]  /*14050*/  UIADD3 UR34, UPT, UPT, UR50, 0x58, URZ ;  /* 0x0000005832227890 */ /* 0x000fe2000fffe0ff */
[----:B------:R-:W-:Y:S01]  /*14060*/  FSETP.GT.AND P0, PT, R45, R12, !P3 ;  /* 0x0000000c2d00720b */ /* 0x000fe20005f04000 */
[----:B------:R-:W2:Y:S01]  /*14070*/  LDCU UR28, c[0x0][0x390] ;  /* 0x00007200ff1c77ac */ /* 0x000ea20008000800 */
[----:B------:R-:W-:-:S02]  /*14080*/  SEL R126, RZ, 0x1, !P2 ;  /* 0x00000001ff7e7807 */ /* 0x000fc40005000000 */
[----:B------:R-:W-:Y:S01]  /*14090*/  I2FP.F32.S32 R12, UR36 ;  /* 0x00000024000c7c45 */ /* 0x000fe20008201400 */
[----:B------:R-:W-:Y:S01]  /*140a0*/  UIADD3 UR36, UPT, UPT, UR50, 0x62, URZ ;  /* 0x0000006232247890 */ /* 0x000fe2000fffe0ff */
[----:B------:R-:W-:Y:S01]  /*140b0*/  FSETP.GT.AND P2, PT, R45, R14, PT ;  /* 0x0000000e2d00720b */ /* 0x000fe20003f44000 */
[----:B------:R-:W-:Y:S01]  /*140c0*/  IMAD.IADD R135, R135, 0x1, R126 ;  /* 0x0000000187877824 */ /* 0x000fe200078e027e */
[----:B------:R-:W-:Y:S01]  /*140d0*/  I2FP.F32.S32 R14, UR42 ;  /* 0x0000002a000e7c45 */ /* 0x000fe20008201400 */
[----:B------:R-:W2:Y:S01]  /*140e0*/  LDCU UR23, c[0x0][0x390] ;  /* 0x00007200ff1777ac */ /* 0x000ea20008000800 */
[----:B------:R-:W-:Y:S02]  /*140f0*/  SEL R92, R92, RZ, P3 ;  /* 0x000000ff5c5c7207 */ /* 0x000fe40001800000 */
[----:B------:R-:W-:Y:S01]  /*14100*/  FSETP.GT.AND P3, PT, R45, R12, PT ;  /* 0x0000000c2d00720b */ /* 0x000fe20003f64000 */
[----:B---3--:R-:W-:Y:S01]  /*14110*/  UIADD3 UR33, UPT, UPT, UR33, 0x299, URZ ;  /* 0x0000029921217890 */ /* 0x008fe2000fffe0ff */
[----:B------:R-:W-:Y:S01]  /*14120*/  SEL R125, RZ, 0x1, !P0 ;  /* 0x00000001ff7d7807 */ /* 0x000fe20004000000 */
[----:B------:R-:W3:Y:S01]  /*14130*/  LDCU UR25, c[0x0][0x390] ;  /* 0x00007200ff1977ac */ /* 0x000ee20008000800 */
[----:B------:R-:W-:-:S02]  /*14140*/  I2FP.F32.S32 R12, UR34 ;  /* 0x00000022000c7c45 */ /* 0x000fc40008201400 */
[----:B------:R-:W-:Y:S01]  /*14150*/  FSETP.GT.AND P0, PT, R45, R14, PT ;  /* 0x0000000e2d00720b */ /* 0x000fe20003f04000 */
[----:B------:R-:W-:Y:S01]  /*14160*/  UIADD3 UR34, UPT, UPT, UR50, 0x69, URZ ;  /* 0x0000006932227890 */ /* 0x000fe2000fffe0ff */
[----:B------:R-:W-:Y:S01]  /*14170*/  I2FP.F32.S32 R14, UR36 ;  /* 0x00000024000e7c45 */ /* 0x000fe20008201400 */
[----:B------:R-:W-:Y:S01]  /*14180*/  UIADD3 UR36, UPT, UPT, UR50, 0x60, URZ ;  /* 0x0000006032247890 */ /* 0x000fe2000fffe0ff */
[----:B------:R-:W-:Y:S01]  /*14190*/  SEL R136, R165, 0x2, P3 ;  /* 0x00000002a5887807 */ /* 0x000fe20001800000 */
[----:B------:R-:W-:Y:S01]  /*141a0*/  IMAD.IADD R92, R92, 0x1, R125 ;  /* 0x000000015c5c7824 */ /* 0x000fe200078e027d */
[C---:B------:R-:W-:Y:S01]  /*141b0*/  FSETP.GT.AND P3, PT, R45.reuse, R14, PT ;  /* 0x0000000e2d00720b */ /* 0x040fe20003f64000 */
[----:B-1----:R-:W-:Y:S01]  /*141c0*/  UIADD3 UR32, UPT, UPT, UR32, 0x298, URZ ;  /* 0x0000029820207890 */ /* 0x002fe2000fffe0ff */
[----:B------:R-:W-:Y:S01]  /*141d0*/  SEL R136, R136, RZ, P2 ;  /* 0x000000ff88887207 */ /* 0x000fe20001000000 */
[----:B----4-:R-:W-:Y:S01]  /*141e0*/  UIADD3 UR27, UPT, UPT, UR27, 0x2b1, URZ ;  /* 0x000002b11b1b7890 */ /* 0x010fe2000fffe0ff */
[----:B------:R-:W-:Y:S01]  /*141f0*/  I2FP.F32.S32 R14, UR34 ;  /* 0x00000022000e7c45 */ /* 0x000fe20008201400 */
[----:B------:R-:W-:Y:S01]  /*14200*/  UIADD3 UR34, UPT, UPT, UR50, 0x6a, URZ ;  /* 0x0000006a32227890 */ /* 0x000fe2000fffe0ff */
[----:B------:R-:W-:Y:S01]  /*14210*/  FSETP.GT.AND P2, PT, R45, R12, !P2 ;  /* 0x0000000c2d00720b */ /* 0x000fe20005744000 */
[----:B------:R-:W1:Y:S01]  /*14220*/  LDCU UR24, c[0x0][0x390] ;  /* 0x00007200ff1877ac */ /* 0x000e620008000800 */
[----:B------:R-:W-:-:S02]  /*14230*/  I2FP.F32.S32 R12, UR36 ;  /* 0x00000024000c7c45 */ /* 0x000fc40008201400 */
[----:B------:R-:W-:Y:S01]  /*14240*/  SEL R91, R165, 0x2, P3 ;  /* 0x00000002a55b7807 */ /* 0x000fe20001800000 */
[----:B------:R-:W-:Y:S01]  /*14250*/  UIADD3 UR36, UPT, UPT, UR50, 0x71, URZ ;  /* 0x0000007132247890 */ /* 0x000fe2000fffe0ff */
[C---:B------:R-:W-:Y:S01]  /*14260*/  FSETP.GT.AND P3, PT, R45.reuse, R12, !P0 ;  /* 0x0000000c2d00720b */ /* 0x040fe20004764000 */
[----:B0-----:R-:W-:Y:S01]  /*14270*/  UIADD3 UR29, UPT, UPT, UR29, 0x2a9, URZ ;  /* 0x000002a91d1d7890 */ /* 0x001fe2000fffe0ff */
[----:B------:R-:W-:Y:S01]  /*14280*/  SEL R127, RZ, 0x1, !P2 ;  /* 0x00000001ff7f7807 */ /* 0x000fe20005000000 */
[----:B-----5:R-:W-:Y:S01]  /*14290*/  UIADD3 UR26, UPT, UPT, UR26, 0x2b0, URZ ;  /* 0x000002b01a1a7890 */ /* 0x020fe2000fffe0ff */
[----:B------:R-:W-:Y:S01]  /*142a0*/  I2FP.F32.S32 R12, UR34 ;  /* 0x00000022000c7c45 */ /* 0x000fe20008201400 */
[----:B------:R-:W-:Y:S01]  /*142b0*/  UIADD3 UR34, UPT, UPT, UR50, 0x68, URZ ;  /* 0x0000006832227890 */ /* 0x000fe2000fffe0ff */
[----:B------:R-:W-:Y:S01]  /*142c0*/  FSETP.GT.AND P2, PT, R45, R14, PT ;  /* 0x0000000e2d00720b */ /* 0x000fe20003f44000 */
[----:B------:R-:W-:Y:S01]  /*142d0*/  IMAD.IADD R136, R136, 0x1, R127 ;  /* 0x0000000188887824 */ /* 0x000fe200078e027f */
[----:B------:R-:W-:Y:S01]  /*142e0*/  I2FP.F32.S32 R14, UR36 ;  /* 0x00000024000e7c45 */ /* 0x000fe20008201400 */
[----:B------:R-:W-:Y:S01]  /*142f0*/  UIADD3 UR36, UPT, UPT, UR50, 0x72, URZ ;  /* 0x0000007232247890 */ /* 0x000fe2000fffe0ff */
[----:B------:R-:W-:Y:S01]  /*14300*/  SEL R91, R91, RZ, P0 ;  /* 0x000000ff5b5b7207 */ /* 0x000fe20000000000 */
[----:B--2---:R-:W-:Y:S01]  /*14310*/  UIADD3 UR28, UPT, UPT, UR28, 0x2a8, URZ ;  /* 0x000002a81c1c7890 */ /* 0x004fe2000fffe0ff */
[C---:B------:R-:W-:Y:S01]  /*14320*/  FSETP.GT.AND P0, PT, R45.reuse, R12, PT ;  /* 0x0000000c2d00720b */ /* 0x040fe20003f04000 */
[----:B------:R-:W-:Y:S01]  /*14330*/  UIADD3 UR23, UPT, UPT, UR23, 0x2c1, URZ ;  /* 0x000002c117177890 */ /* 0x000fe2000fffe0ff */
[----:B------:R-:W-:Y:S01]  /*14340*/  SEL R122, RZ, 0x1, !P3 ;  /* 0x00000001ff7a7807 */ /* 0x000fe20005800000 */
[----:B---3--:R-:W-:Y:S01]  /*14350*/  UIADD3 UR25, UPT, UPT, UR25, 0x2b9, URZ ;  /* 0x000002b919197890 */ /* 0x008fe2000fffe0ff */
[----:B------:R-:W-:Y:S01]  /*14360*/  I2FP.F32.S32 R12, UR34 ;  /* 0x00000022000c7c45 */ /* 0x000fe20008201400 */
[----:B------:R-:W-:Y:S01]  /*14370*/  UIADD3 UR34, UPT, UPT, UR50, 0x70, URZ ;  /* 0x0000007032227890 */ /* 0x000fe2000fffe0ff */
[----:B------:R-:W-:Y:S01]  /*14380*/  FSETP.GT.AND P3, PT, R45, R14, PT ;  /* 0x0000000e2d00720b */ /* 0x000fe20003f64000 */
[----:B------:R-:W-:Y:S01]  /*14390*/  IMAD.IADD R91, R91, 0x1, R122 ;  /* 0x000000015b5b7824 */ /* 0x000fe200078e027a */
[----:B------:R-:W-:Y:S01]  /*143a0*/  SEL R118, R165, 0x2, P0 ;  /* 0x00000002a5767807 */ /* 0x000fe20000000000 */
[----:B-1----:R-:W-:Y:S01]  /*143b0*/  UIADD3 UR24, UPT, UPT, UR24, 0x2b8, URZ ;  /* 0x000002b818187890 */ /* 0x002fe2000fffe0ff */
[----:B------:R-:W-:Y:S01]  /*143c0*/  I2FP.F32.S32 R14, UR36 ;  /* 0x00000024000e7c45 */ /* 0x000fe20008201400 */
[----:B------:R-:W-:Y:S01]  /*143d0*/  UIADD3 UR36, UPT, UPT, UR50, 0x79, URZ ;  /* 0x0000007932247890 */ /* 0x000fe2000fffe0ff */
[----:B------:R-:W-:Y:S01]  /*143e0*/  SEL R118, R118, RZ, P2 ;  /* 0x000000ff76767207 */ /* 0x000fe20001000000 */
[----:B------:R-:W0:Y:S01]  /*143f0*/  LDCU UR68, c[0x0][0x390] ;  /* 0x00007200ff4477ac */ /* 0x000e220008000800 */
[----:B------:R-:W-:-:S02]  /*14400*/  FSETP.GT.AND P2, PT, R45, R12, !P2 ;  /* 0x0000000c2d00720b */ /* 0x000fc40005744000 */
[----:B------:R-:W-:Y:S01]  /*14410*/  I2FP.F32.S32 R12, UR34 ;  /* 0x00000022000c7c45 */ /* 0x000fe20008201400 */
[----:B------:R-:W-:Y:S01]  /*14420*/  UIADD3 UR34, UPT, UPT, UR50, 0x7a, URZ ;  /* 0x0000007a32227890 */ /* 0x000fe2000fffe0ff */
[----:B------:R-:W-:Y:S01]  /*14430*/  FSETP.GT.AND P0, PT, R45, R14, PT ;  /* 0x0000000e2d00720b */ /* 0x000fe20003f04000 */
[----:B------:R-:W1:Y:S01]  /*14440*/  LDCU UR65, c[0x0][0x390] ;  /* 0x00007200ff4177ac */ /* 0x000e620008000800 */
[----:B------:R-:W-:Y:S02]  /*14450*/  I2FP.F32.S32 R14, UR36 ;  /* 0x00000024000e7c45 */ /* 0x000fe40008201400 */
[----:B------:R-:W-:Y:S01]  /*14460*/  SEL R90, R165, 0x2, P0 ;  /* 0x00000002a55a7807 */ /* 0x000fe20000000000 */
[----:B------:R-:W-:Y:S01]  /*14470*/  UIADD3 UR36, UPT, UPT, UR50, 0x81, URZ ;  /* 0x0000008132247890 */ /* 0x000fe2000fffe0ff */
[----:B------:R-:W-:Y:S01]  /*14480*/  I2FP.F32.S32 R202, UR30 ;  /* 0x0000001e00ca7c45 */ /* 0x000fe20008201400 */
[----:B------:R-:W-:Y:S01]  /*14490*/  UIADD3 UR30, UPT, UPT, UR50, 0x78, URZ ;  /* 0x00000078321e7890 */ /* 0x000fe2000fffe0ff */
[----:B------:R-:W-:Y:S01]  /*144a0*/  FSETP.GT.AND P0, PT, R45, R12, !P3 ;  /* 0x0000000c2d00720b */ /* 0x000fe20005f04000 */
[----:B------:R-:W2:Y:S01]  /*144b0*/  LDCU UR54, c[0x0][0x390] ;  /* 0x00007200ff3677ac */ /* 0x000ea20008000800 */
[----:B------:R-:W-:-:S02]  /*144c0*/  SEL R133, RZ, 0x1, !P2 ;  /* 0x00000001ff857807 */ /* 0x000fc40005000000 */
[----:B------:R-:W-:Y:S01]  /*144d0*/  I2FP.F32.S32 R12, UR34 ;  /* 0x00000022000c7c45 */ /* 0x000fe20008201400 */
[----:B------:R-:W-:Y:S01]  /*144e0*/  UIADD3 UR34, UPT, UPT, UR50, 0x82, URZ ;  /* 0x0000008232227890 */ /* 0x000fe2000fffe0ff */
[C---:B------:R-:W-:Y:S01]  /*144f0*/  FSETP.GT.AND P2, PT, R45.reuse, R14, PT ;  /* 0x0000000e2d00720b */ /* 0x040fe20003f44000 */
[----:B------:R-:W-:Y:S01]  /*14500*/  IMAD.IADD R133, R118, 0x1, R133 ;  /* 0x0000000176857824 */ /* 0x000fe200078e0285 */
[----:B------:R-:W-:Y:S01]  /*14510*/  I2FP.F32.S32 R14, UR36 ;  /* 0x00000024000e7c45 */ /* 0x000fe20008201400 */
[----:B0-----:R-:W-:Y:S01]  /*14520*/  UIADD3 UR68, UPT, UPT, UR68, 0x311, URZ ;  /* 0x0000031144447890 */ /* 0x001fe2000fffe0ff */
[----:B------:R-:W-:Y:S01]  /*14530*/  SEL R90, R90, RZ, P3 ;  /* 0x000000ff5a5a7207 */ /* 0x000fe20001800000 */
[----:B-1----:R-:W-:Y:S01]  /*14540*/  UIADD3 UR65, UPT, UPT, UR65, 0x318, URZ ;  /* 0x0000031841417890 */ /* 0x002fe2000fffe0ff */
[----:B------:R-:W-:Y:S01]  /*14550*/  FSETP.GT.AND P3, PT, R45, R12, PT ;  /* 0x0000000c2d00720b */ /* 0x000fe20003f64000 */
[----:B------:R-:W0:Y:S01]  /*14560*/  LDCU UR62, c[0x0][0x390] ;  /* 0x00007200ff3e77ac */ /* 0x000e220008000800 */
[----:B------:R-:W-:-:S02]  /*14570*/  SEL R123, RZ, 0x1, !P0 ;  /* 0x00000001ff7b7807 */ /* 0x000fc40004000000 */
[----:B------:R-:W-:Y:S01]  /*14580*/  I2FP.F32.S32 R12, UR30 ;  /* 0x0000001e000c7c45 */ /* 0x000fe20008201400 */
[----:B------:R-:W-:Y:S01]  /*14590*/  UIADD3 UR30, UPT, UPT, UR50, 0x89, URZ ;  /* 0x00000089321e7890 */ /* 0x000fe2000fffe0ff */
[----:B------:R-:W-:Y:S01]  /*145a0*/  FSETP.GT.AND P0, PT, R45, R14, PT ;  /* 0x0000000e2d00720b */ /* 0x000fe20003f04000 */
[----:B------:R-:W-:Y:S01]  /*145b0*/  IMAD.IADD R90, R90, 0x1, R123 ;  /* 0x000000015a5a7824 */ /* 0x000fe200078e027b */
[----:B------:R-:W-:Y:S01]  /*145c0*/  I2FP.F32.S32 R14, UR34 ;  /* 0x00000022000e7c45 */ /* 0x000fe20008201400 */
[----:B------:R-:W-:Y:S01]  /*145d0*/  UIADD3 UR34, UPT, UPT, UR50, 0x80, URZ ;  /* 0x0000008032227890 */ /* 0x000fe2000fffe0ff */
[----:B------:R-:W-:Y:S01]  /*145e0*/  SEL R121, R165, 0x2, P3 ;  /* 0x00000002a5797807 */ /* 0x000fe20001800000 */
[----:B------:R-:W1:Y:S01]  /*145f0*/  LDCU UR63, c[0x0][0x390] ;  /* 0x00007200ff3f77ac */ /* 0x000e620008000800 */
[----:B------:R-:W-:Y:S02]  /*14600*/  FSETP.GT.AND P3, PT, R45, R14, PT ;  /* 0x0000000e2d00720b */ /* 0x000fe40003f64000 */
[----:B------:R-:W-:Y:S01]  /*14610*/  SEL R121, R121, RZ, P2 ;  /* 0x000000ff79797207 */ /* 0x000fe20001000000 */
[----:B--2---:R-:W-:Y:S01]  /*14620*/  UIADD3 UR54, UPT, UPT, UR54, 0x34a, URZ ;  /* 0x0000034a36367890 */ /* 0x004fe2000fffe0ff */
[----:B------:R-:W-:Y:S01]  /*14630*/  I2FP.F32.S32 R14, UR30 ;  /* 0x0000001e000e7c45 */ /* 0x000fe20008201400 */
[----:B------:R-:W-:Y:S01]  /*14640*/  UIADD3 UR30, UPT, UPT, UR50, 0x8a, URZ ;  /* 0x0000008a321e7890 */ /* 0x000fe2000fffe0ff */
[----:B------:R-:W-:Y:S01]  /*14650*/  FSETP.GT.AND P2, PT, R45, R12, !P2 ;  /* 0x0000000c2d00720b */ /* 0x000fe20005744000 */
[----:B------:R-:W2:Y:S01]  /*14660*/  LDCU UR60, c[0x0][0x390] ;  /* 0x00007200ff3c77ac */ /* 0x000ea20008000800 */
[----:B------:R-:W-:-:S02]  /*14670*/  I2FP.F32.S32 R12, UR34 ;  /* 0x00000022000c7c45 */ /* 0x000fc40008201400 */
[----:B------:R-:W-:Y:S01]  /*14680*/  SEL R16, R165, 0x2, P3 ;  /* 0x00000002a5107807 */ /* 0x000fe20001800000 */
[----:B------:R-:W-:Y:S01]  /*14690*/  UIADD3 UR34, UPT, UPT, UR50, 0x91, URZ ;  /* 0x0000009132227890 */ /* 0x000fe2000fffe0ff */
[C---:B------:R-:W-:Y:S01]  /*146a0*/  FSETP.GT.AND P3, PT, R45.reuse, R12, !P0 ;  /* 0x0000000c2d00720b */ /* 0x040fe20004764000 */
[----:B0-----:R-:W-:Y:S01]  /*146b0*/  UIADD3 UR62, UPT, UPT, UR62, 0x322, URZ ;  /* 0x000003223e3e7890 */ /* 0x001fe2000fffe0ff */
[----:B------:R-:W-:Y:S01]  /*146c0*/  SEL R134, RZ, 0x1, !P2 ;  /* 0x00000001ff867807 */ /* 0x000fe20005000000 */
[----:B------:R-:W0:Y:S01]  /*146d0*/  LDCU UR57, c[0x0][0x390] ;  /* 0x00007200ff3977ac */ /* 0x000e220008000800 */
[----:B------:R-:W-:Y:S02]  /*146e0*/  I2FP.F32.S32 R12, UR30 ;  /* 0x0000001e000c7c45 */ /* 0x000fe40008201400 */
[----:B------:R-:W-:Y:S01]  /*146f0*/  FSETP.GT.AND P2, PT, R45, R14, PT ;  /* 0x0000000e2d00720b */ /* 0x000fe20003f44000 */
[----:B------:R-:W-:Y:S01]  /*14700*/  UIADD3 UR30, UPT, UPT, UR50, 0x88, URZ ;  /* 0x00000088321e7890 */ /* 0x000fe2000fffe0ff */
[----:B------:R-:W-:Y:S01]  /*14710*/  I2FP.F32.S32 R14, UR34 ;  /* 0x00000022000e7c45 */ /* 0x000fe20008201400 */
[----:B------:R-:W-:Y:S01]  /*14720*/  UIADD3 UR34, UPT, UPT, UR50, 0x92, URZ ;  /* 0x0000009232227890 */ /* 0x000fe2000fffe0ff */
[----:B------:R-:W-:Y:S01]  /*14730*/  SEL R16, R16, RZ, P0 ;  /* 0x000000ff10107207 */ /* 0x000fe20000000000 */
[----:B------:R-:W-:Y:S01]  /*14740*/  IMAD.IADD R134, R121, 0x1, R134 ;  /* 0x0000000179867824 */ /* 0x000fe200078e0286 */
[----:B------:R-:W-:Y:S01]  /*14750*/  FSETP.GT.AND P0, PT, R45, R12, PT ;  /* 0x0000000c2d00720b */ /* 0x000fe20003f04000 */
[----:B-1----:R-:W-:Y:S01]  /*14760*/  UIADD3 UR63, UPT, UPT, UR63, 0x321, URZ ;  /* 0x000003213f3f7890 */ /* 0x002fe2000fffe0ff */
[----:B------:R-:W-:Y:S01]  /*14770*/  SEL R119, RZ, 0x1, !P3 ;  /* 0x00000001ff777807 */ /* 0x000fe20005800000 */
[----:B------:R-:W1:Y:S01]  /*14780*/  LDCU UR59, c[0x0][0x390] ;  /* 0x00007200ff3b77ac */ /* 0x000e620008000800 */
[----:B------:R-:W-:-:S02]  /*14790*/  I2FP.F32.S32 R12, UR30 ;  /* 0x0000001e000c7c45 */ /* 0x000fc40008201400 */
[----:B------:R-:W-:Y:S01]  /*147a0*/  FSETP.GT.AND P3, PT, R45, R14, PT ;  /* 0x0000000e2d00720b */ /* 0x000fe20003f64000 */
[----:B------:R-:W-:Y:S01]  /*147b0*/  UIADD3 UR30, UPT, UPT, UR50, 0x90, URZ ;  /* 0x00000090321e7890 */ /* 0x000fe2000fffe0ff */
[----:B------:R-:W-:Y:S01]  /*147c0*/  SEL R112, R165, 0x2, P0 ;  /* 0x00000002a5707807 */ /* 0x000fe20000000000 */
[----:B------:R-:W-:Y:S01]  /*147d0*/  IMAD.IADD R16, R16, 0x1, R119 ;  /* 0x0000000110107824 */ /* 0x000fe200078e0277 */
[----:B------:R-:W-:Y:S01]  /*147e0*/  I2FP.F32.S32 R14, UR34 ;  /* 0x00000022000e7c45 */ /* 0x000fe20008201400 */
[----:B------:R-:W-:Y:S01]  /*147f0*/  UIADD3 UR34, UPT, UPT, UR50, 0x99, URZ ;  /* 0x0000009932227890 */ /* 0x000fe2000fffe0ff */
[----:B------:R-:W-:Y:S01]  /*14800*/  SEL R112, R112, RZ, P2 ;  /* 0x000000ff70707207 */ /* 0x000fe20001000000 */
[----:B--2---:R-:W-:Y:S01]  /*14810*/  UIADD3 UR60, UPT, UPT, UR60, 0x329, URZ ;  /* 0x000003293c3c7890 */ /* 0x004fe2000fffe0ff */
[----:B------:R-:W-:Y:S01]  /*14820*/  FSETP.GT.AND P2, PT, R45, R12, !P2 ;  /* 0x0000000c2d00720b */ /* 0x000fe20005744000 */
[----:B------:R-:W2:Y:S01]  /*14830*/  LDCU UR56, c[0x0][0x390] ;  /* 0x00007200ff3877ac */ /* 0x000ea20008000800 */
[----:B------:R-:W-:-:S02]  /*14840*/  I2FP.F32.S32 R12, UR30 ;  /* 0x0000001e000c7c45 */ /* 0x000fc40008201400 */
        /* <DEDUP_REMOVED lines=9> */
[----:B-1----:R-:W-:Y:S01]  /*148e0*/  UIADD3 UR59, UPT, UPT, UR59, 0x32a, URZ ;  /* 0x0000032a3b3b7890 */ /* 0x002fe2000fffe0ff */
[----:B------:R-:W-:Y:S01]  /*148f0*/  SEL R131, RZ, 0x1, !P2 ;  /* 0x00000001ff837807 */ /* 0x000fe20005000000 */
[----:B------:R-:W0:Y:S01]  /*14900*/  LDCU UR6, c[0x0][0x390] ;  /* 0x00007200ff0677ac */ /* 0x000e220008000800 */
[----:B------:R-:W-:-:S02]  /*14910*/  I2FP.F32.S32 R12, UR30 ;  /* 0x0000001e000c7c45 */ /* 0x000fc40008201400 */
[C---:B------:R-:W-:Y:S01]  /*14920*/  FSETP.GT.AND P2, PT, R45.reuse, R14, PT ;  /* 0x0000000e2d00720b */ /* 0x040fe20003f44000 */
[----:B------:R-:W-:Y:S01]  /*14930*/  UIADD3 UR30, UPT, UPT, UR50, 0xa2, URZ ;  /* 0x000000a2321e7890 */ /* 0x000fe2000fffe0ff */
[----:B------:R-:W-:Y:S01]  /*14940*/  I2FP.F32.S32 R14, UR34 ;  /* 0x00000022000e7c45 */ /* 0x000fe20008201400 */
[----:B------:R-:W-:Y:S01]  /*14950*/  IMAD.IADD R131, R112, 0x1, R131 ;  /* 0x0000000170837824 */ /* 0x000fe200078e0283 */
[----:B------:R-:W-:Y:S01]  /*14960*/  SEL R110, R110, RZ, P3 ;  /* 0x000000ff6e6e7207 */ /* 0x000fe20001800000 */
[----:B--2---:R-:W-:Y:S01]  /*14970*/  UIADD3 UR56, UPT, UPT, UR56, 0x332, URZ ;  /* 0x0000033238387890 */ /* 0x004fe2000fffe0ff */
[C---:B------:R-:W-:Y:S01]  /*14980*/  FSETP.GT.AND P3, PT, R45.reuse, R12, PT ;  /* 0x0000000c2d00720b */ /* 0x040fe20003f64000 */
[----:B------:R-:W1:Y:S01]  /*14990*/  LDCU UR75, c[0x0][0x390] ;  /* 0x00007200ff4b77ac */ /* 0x000e620008000800 */
        /* <DEDUP_REMOVED lines=8> */
[----:B0-----:R-:W-:Y:S01]  /*14a20*/  UIADD3 UR6, UPT, UPT, UR6, 0x339, URZ ;  /* 0x0000033906067890 */ /* 0x001fe2000fffe0ff */
[----:B------:R-:W-:Y:S01]  /*14a30*/  FSETP.GT.AND P3, PT, R45, R14, PT ;  /* 0x0000000e2d00720b */ /* 0x000fe20003f64000 */
[----:B------:R-:W0:Y:S01]  /*14a40*/  LDCU UR52, c[0x0][0x390] ;  /* 0x00007200ff3477ac */ /* 0x000e220008000800 */
[----:B------:R-:W-:-:S02]  /*14a50*/  SEL R117, R117, RZ, P2 ;  /* 0x000000ff75757207 */ /* 0x000fc40001000000 */
[----:B------:R-:W-:Y:S01]  /*14a60*/  I2FP.F32.S32 R14, UR22 ;  /* 0x00000016000e7c45 */ /* 0x000fe20008201400 */
[----:B------:R-:W-:Y:S01]  /*14a70*/  UIADD3 UR22, UPT, UPT, UR50, 0xaa, URZ ;  /* 0x000000aa32167890 */ /* 0x000fe2000fffe0ff */
[----:B------:R-:W-:Y:S01]  /*14a80*/  FSETP.GT.AND P2, PT, R45, R12, !P2 ;  /* 0x0000000c2d00720b */ /* 0x000fe20005744000 */
[----:B-1----:R-:W-:Y:S01]  /*14a90*/  UIADD3 UR75, UPT, UPT, UR75, 0x33a, URZ ;  /* 0x0000033a4b4b7890 */ /* 0x002fe2000fffe0ff */
[----:B------:R-:W-:Y:S01]  /*14aa0*/  I2FP.F32.S32 R12, UR30 ;  /* 0x0000001e000c7c45 */ /* 0x000fe20008201400 */
[----:B------:R-:W-:Y:S01]  /*14ab0*/  UIADD3 UR30, UPT, UPT, UR50, 0xb1, URZ ;  /* 0x000000b1321e7890 */ /* 0x000fe2000fffe0ff */
[----:B------:R-:W-:Y:S01]  /*14ac0*/  SEL R115, R165, 0x2, P3 ;  /* 0x00000002a5737807 */ /* 0x000fe20001800000 */
[----:B------:R-:W1:Y:S01]  /*14ad0*/  LDCU UR42, c[0x0][0x390] ;  /* 0x00007200ff2a77ac */ /* 0x000e620008000800 */
[C---:B------:R-:W-:Y:S02]  /*14ae0*/  FSETP.GT.AND P3, PT, R45.reuse, R12, !P0 ;  /* 0x0000000c2d00720b */ /* 0x040fe40004764000 */
[----:B------:R-:W-:Y:S01]  /*14af0*/  I2FP.F32.S32 R12, UR22 ;  /* 0x00000016000c7c45 */ /* 0x000fe20008201400 */
[----:B------:R-:W-:Y:S01]  /*14b00*/  UIADD3 UR22, UPT, UPT, UR50, 0xa8, URZ ;  /* 0x000000a832167890 */ /* 0x000fe2000fffe0ff */
[----:B------:R-:W-:Y:S01]  /*14b10*/  SEL R132, RZ, 0x1, !P2 ;  /* 0x00000001ff847807 */ /* 0x000fe20005000000 */
[----:B------:R-:W2:Y:S01]  /*14b20*/  LDCU UR36, c[0x0][0x390] ;  /* 0x00007200ff2477ac */ /* 0x000ea20008000800 */
[----:B------:R-:W-:-:S02]  /*14b30*/  FSETP.GT.AND P2, PT, R45, R14, PT ;  /* 0x0000000e2d00720b */ /* 0x000fc40003f44000 */
[----:B------:R-:W-:Y:S01]  /*14b40*/  SEL R115, R115, RZ, P0 ;  /* 0x000000ff73737207 */ /* 0x000fe20000000000 */
[----:B------:R-:W-:Y:S01]  /*14b50*/  IMAD.IADD R132, R117, 0x1, R132 ;  /* 0x0000000175847824 */ /* 0x000fe200078e0284 */
[----:B------:R-:W-:Y:S01]  /*14b60*/  I2FP.F32.S32 R14, UR30 ;  /* 0x0000001e000e7c45 */ /* 0x000fe20008201400 */
[----:B------:R-:W-:Y:S01]  /*14b70*/  UIADD3 UR30, UPT, UPT, UR50, 0xb2, URZ ;  /* 0x000000b2321e7890 */ /* 0x000fe2000fffe0ff */
[----:B------:R-:W-:Y:S01]  /*14b80*/  FSETP.GT.AND P0, PT, R45, R12, PT ;  /* 0x0000000c2d00720b */ /* 0x000fe20003f04000 */
[----:B0-----:R-:W-:Y:S01]  /*14b90*/  UIADD3 UR52, UPT, UPT, UR52, 0x341, URZ ;  /* 0x0000034134347890 */ /* 0x001fe2000fffe0ff */
[----:B------:R-:W-:Y:S01]  /*14ba0*/  I2FP.F32.S32 R12, UR22 ;  /* 0x00000016000c7c45 */ /* 0x000fe20008201400 */
[----:B------:R-:W-:Y:S01]  /*14bb0*/  UIADD3 UR22, UPT, UPT, UR50, 0xb0, URZ ;  /* 0x000000b032167890 */ /* 0x000fe2000fffe0ff */
[----:B------:R-:W-:Y:S01]  /*14bc0*/  SEL R129, R165, 0x2, P0 ;  /* 0x00000002a5817807 */ /* 0x000fe20000000000 */
[----:B-1----:R-:W-:Y:S01]  /*14bd0*/  UIADD3 UR42, UPT, UPT, UR42, 0x361, URZ ;  /* 0x000003612a2a7890 */ /* 0x002fe2000fffe0ff */
[----:B------:R-:W-:Y:S01]  /*14be0*/  SEL R88, RZ, 0x1, !P3 ;  /* 0x00000001ff587807 */ /* 0x000fe20005800000 */
[----:B------:R-:W0:Y:S01]  /*14bf0*/  LDCU UR61, c[0x0][0x390] ;  /* 0x00007200ff3d77ac */ /* 0x000e220008000800 */
[----:B------:R-:W-:-:S02]  /*14c00*/  FSETP.GT.AND P3, PT, R45, R14, PT ;  /* 0x0000000e2d00720b */ /* 0x000fc40003f64000 */
[----:B------:R-:W-:Y:S01]  /*14c10*/  I2FP.F32.S32 R14, UR30 ;  /* 0x0000001e000e7c45 */ /* 0x000fe20008201400 */
[----:B------:R-:W-:Y:S01]  /*14c20*/  UIADD3 UR30, UPT, UPT, UR50, 0xb9, URZ ;  /* 0x000000b9321e7890 */ /* 0x000fe2000fffe0ff */
[----:B------:R-:W-:Y:S01]  /*14c30*/  SEL R129, R129, RZ, P2 ;  /* 0x000000ff81817207 */ /* 0x000fe20001000000 */
[----:B------:R-:W-:Y:S01]  /*14c40*/  IMAD.IADD R88, R115, 0x1, R88 ;  /* 0x0000000173587824 */ /* 0x000fe200078e0258 */
[C---:B------:R-:W-:Y:S01]  /*14c50*/  FSETP.GT.AND P2, PT, R45.reuse, R12, !P2 ;  /* 0x0000000c2d00720b */ /* 0x040fe20005744000 */
[----:B--2---:R-:W-:Y:S01]  /*14c60*/  UIADD3 UR36, UPT, UPT, UR36, 0x36a, URZ ;  /* 0x0000036a24247890 */ /* 0x004fe2000fffe0ff */
[----:B------:R-:W-:Y:S01]  /*14c70*/  I2FP.F32.S32 R12, UR22 ;  /* 0x00000016000c7c45 */ /* 0x000fe20008201400 */
[----:B------:R-:W-:Y:S01]  /*14c80*/  UIADD3 UR22, UPT, UPT, UR50, 0xba, URZ ;  /* 0x000000ba32167890 */ /* 0x000fe2000fffe0ff */
[----:B------:R-:W-:Y:S01]  /*14c90*/  FSETP.GT.AND P0, PT, R45, R14, PT ;  /* 0x0000000e2d00720b */ /* 0x000fe20003f04000 */
[----:B------:R-:W1:Y:S01]  /*14ca0*/  LDCU UR51, c[0x0][0x390] ;  /* 0x00007200ff3377ac */ /* 0x000e620008000800 */
[----:B------:R-:W-:-:S02]  /*14cb0*/  I2FP.F32.S32 R14, UR30 ;  /* 0x0000001e000e7c45 */ /* 0x000fc40008201400 */
[----:B------:R-:W-:Y:S01]  /*14cc0*/  SEL R104, R165, 0x2, P0 ;  /* 0x00000002a5687807 */ /* 0x000fe20000000000 */
[----:B------:R-:W-:Y:S01]  /*14cd0*/  UIADD3 UR30, UPT, UPT, UR50, 0xca, URZ ;  /* 0x000000ca321e7890 */ /* 0x000fe2000fffe0ff */
[C---:B------:R-:W-:Y:S01]  /*14ce0*/  FSETP.GT.AND P0, PT, R45.reuse, R12, !P3 ;  /* 0x0000000c2d00720b */ /* 0x040fe20005f04000 */
[----:B------:R-:W2:Y:S01]  /*14cf0*/  LDCU UR58, c[0x0][0x390] ;  /* 0x00007200ff3a77ac */ /* 0x000ea20008000800 */
[----:B------:R-:W-:Y:S02]  /*14d00*/  I2FP.F32.S32 R188, UR20 ;  /* 0x0000001400bc7c45 */ /* 0x000fe40008201400 */
[----:B------:R-:W-:Y:S01]  /*14d10*/  I2FP.F32.S32 R12, UR22 ;  /* 0x00000016000c7c45 */ /* 0x000fe20008201400 */
[----:B------:R-:W-:Y:S01]  /*14d20*/  UIADD3 UR20, UPT, UPT, UR50, 0xb8, URZ ;  /* 0x000000b832147890 */ /* 0x000fe2000fffe0ff */
[----:B------:R-:W-:Y:S01]  /*14d30*/  SEL R106, RZ, 0x1, !P2 ;  /* 0x00000001ff6a7807 */ /* 0x000fe20005000000 */
[----:B------:R-:W-:Y:S01]  /*14d40*/  UIADD3 UR22, UPT, UPT, UR50, 0xd2, URZ ;  /* 0x000000d232167890 */ /* 0x000fe2000fffe0ff */
[----:B------:R-:W-:Y:S01]  /*14d50*/  FSETP.GT.AND P2, PT, R45, R14, PT ;  /* 0x0000000e2d00720b */ /* 0x000fe20003f44000 */
[----:B------:R-:W3:Y:S01]  /*14d60*/  LDCU UR76, c[0x0][0x390] ;  /* 0x00007200ff4c77ac */ /* 0x000ee20008000800 */
[----:B------:R-:W-:Y:S01]  /*14d70*/  SEL R104, R104, RZ, P3 ;  /* 0x000000ff68687207 */ /* 0x000fe20001800000 */
[----:B------:R-:W-:Y:S01]  /*14d80*/  IMAD.IADD R129, R129, 0x1, R106 ;  /* 0x0000000181817824 */ /* 0x000fe200078e026a */
[----:B------:R-:W-:Y:S01]  /*14d90*/  I2FP.F32.S32 R14, UR30 ;  /* 0x0000001e000e7c45 */ /* 0x000fe20008201400 */
        /* <DEDUP_REMOVED lines=13> */
[----:B--2---:R-:W-:Y:S01]  /*14e70*/  UIADD3 UR58, UPT, UPT, UR58, 0x328, URZ ;  /* 0x000003283a3a7890 */ /* 0x004fe2000fffe0ff */
[C---:B------:R-:W-:Y:S01]  /*14e80*/  FSETP.GT.AND P2, PT, R45.reuse, R12, !P2 ;  /* 0x0000000c2d00720b */ /* 0x040fe20005744000 */
[----:B---3--:R-:W-:Y:S01]  /*14e90*/  UIADD3 UR76, UPT, UPT, UR76, 0x330, URZ ;  /* 0x000003304c4c7890 */ /* 0x008fe2000fffe0ff */
[----:B------:R-:W-:Y:S01]  /*14ea0*/  I2FP.F32.S32 R12, UR20 ;  /* 0x00000014000c7c45 */ /* 0x000fe20008201400 */
[----:B------:R-:W-:Y:S01]  /*14eb0*/  UIADD3 UR20, UPT, UPT, UR50, 0xea, URZ ;  /* 0x000000ea32147890 */ /* 0x000fe2000fffe0ff */
[C---:B------:R-:W-:Y:S01]  /*14ec0*/  FSETP.GT.AND P3, PT, R45.reuse, R14, PT ;  /* 0x0000000e2d00720b */ /* 0x040fe20003f64000 */
[----:B----4-:R-:W-:Y:S01]  /*14ed0*/  UIADD3 UR30, UPT, UPT, UR30, 0x381, URZ ;  /* 0x000003811e1e7890 */ /* 0x010fe2000fffe0ff */
[----:B------:R-:W-:Y:S01]  /*14ee0*/  I2FP.F32.S32 R14, UR22 ;  /* 0x00000016000e7c45 */ /* 0x000fe20008201400 */
[----:B------:R-:W-:Y:S01]  /*14ef0*/  UIADD3 UR22, UPT, UPT, UR50, 0xf2, URZ ;  /* 0x000000f232167890 */ /* 0x000fe2000fffe0ff */
[----:B------:R-:W-:Y:S01]  /*14f00*/  SEL R113, RZ, 0x1, !P2 ;  /* 0x00000001ff717807 */ /* 0x000fe20005000000 */
[----:B------:R-:W0:Y:S01]  /*14f10*/  LDCU UR46, c[0x0][0x390] ;  /* 0x00007200ff2e77ac */ /* 0x000e220008000800 */
[----:B------:R-:W-:-:S02]  /*14f20*/  FSETP.GT.AND P2, PT, R45, R12, PT ;  /* 0x0000000c2d00720b */ /* 0x000fc40003f44000 */
[----:B------:R-:W-:Y:S01]  /*14f30*/  I2FP.F32.S32 R12, UR20 ;  /* 0x00000014000c7c45 */ /* 0x000fe20008201400 */
[----:B------:R-:W-:Y:S01]  /*14f40*/  UIADD3 UR20, UPT, UPT, UR50, 0xfa, URZ ;  /* 0x000000fa32147890 */ /* 0x000fe2000fffe0ff */
[----:B------:R-:W-:Y:S01]  /*14f50*/  I2FP.F32.S32 R18, UR22 ;  /* 0x0000001600127c45 */ /* 0x000fe20008201400 */
[----:B------:R-:W-:Y:S01]  /*14f60*/  UIADD3 UR22, UPT, UPT, UR50, 0x102, URZ ;  /* 0x0000010232167890 */ /* 0x000fe2000fffe0ff */
[----:B------:R-:W-:Y:S01]  /*14f70*/  SEL R15, R165, 0x2, P0 ;  /* 0x00000002a50f7807 */ /* 0x000fe20000000000 */
[----:B------:R-:W-:Y:S01]  /*14f80*/  IMAD.IADD R130, R130, 0x1, R113 ;  /* 0x0000000182827824 */ /* 0x000fe200078e0271 */
[----:B------:R-:W-:Y:S01]  /*14f90*/  FSETP.GT.AND P0, PT, R45, R14, PT ;  /* 0x0000000e2d00720b */ /* 0x000fe20003f04000 */
[----:B------:R-:W1:Y:S01]  /*14fa0*/  LDCU UR34, c[0x0][0x390] ;  /* 0x00007200ff2277ac */ /* 0x000e620008000800 */
[----:B------:R-:W-:Y:S02]  /*14fb0*/  SEL R14, R165, 0x2, P3 ;  /* 0x00000002a50e7807 */ /* 0x000fe40001800000 */
[----:B------:R-:W-:-:S02]  /*14fc0*/  FSETP.GT.AND P3, PT, R45, R12, PT ;  /* 0x0000000c2d00720b */ /* 0x000fc40003f64000 */
[----:B------:R-:W-:Y:S02]  /*14fd0*/  SEL R57, R165, 0x2, P2 ;  /* 0x00000002a5397807 */ /* 0x000fe40001000000 */
[----:B------:R-:W-:Y:S01]  /*14fe0*/  I2FP.F32.S32 R12, UR20 ;  /* 0x00000014000c7c45 */ /* 0x000fe20008201400 */
[----:B------:R-:W-:Y:S01]  /*14ff0*/  UIADD3 UR20, UPT, UPT, UR50, 0x10a, URZ ;  /* 0x0000010a32147890 */ /* 0x000fe2000fffe0ff */
[----:B------:R-:W-:Y:S01]  /*15000*/  FSETP.GT.AND P2, PT, R45, R18, PT ;  /* 0x000000122d00720b */ /* 0x000fe20003f44000 */
[----:B0-----:R-:W-:Y:S01]  /*15010*/  UIADD3 UR46, UPT, UPT, UR46, 0x350, URZ ;  /* 0x000003502e2e7890 */ /* 0x001fe2000fffe0ff */
[----:B------:R-:W-:Y:S01]  /*15020*/  I2FP.F32.S32 R18, UR22 ;  /* 0x0000001600127c45 */ /* 0x000fe20008201400 */
[----:B------:R-:W-:Y:S01]  /*15030*/  UIADD3 UR22, UPT, UPT, UR50, 0x112, URZ ;  /* 0x0000011232167890 */ /* 0x000fe2000fffe0ff */
[----:B------:R-:W-:Y:S02]  /*15040*/  SEL R13, R165, 0x2, P0 ;  /* 0x00000002a50d7807 */ /* 0x000fe40000000000 */
[----:B------:R-:W-:-:S02]  /*15050*/  FSETP.GT.AND P0, PT, R45, R12, PT ;  /* 0x0000000c2d00720b */ /* 0x000fc40003f04000 */
[----:B------:R-:W-:Y:S01]  /*15060*/  SEL R56, R165, 0x2, P3 ;  /* 0x00000002a5387807 */ /* 0x000fe20001800000 */
[----:B-1----:R-:W-:Y:S01]  /*15070*/  UIADD3 UR34, UPT, UPT, UR34, 0x370, URZ ;  /* 0x0000037022227890 */ /* 0x002fe2000fffe0ff */
[----:B------:R-:W-:Y:S01]  /*15080*/  I2FP.F32.S32 R12, UR20 ;  /* 0x00000014000c7c45 */ /* 0x000fe20008201400 */
[----:B------:R-:W-:Y:S01]  /*15090*/  UIADD3 UR20, UPT, UPT, UR50, 0x11a, URZ ;  /* 0x0000011a32147890 */ /* 0x000fe2000fffe0ff */
[----:B------:R-:W-:Y:S02]  /*150a0*/  FSETP.GT.AND P3, PT, R45, R18, PT ;  /* 0x000000122d00720b */ /* 0x000fe40003f64000 */
[----:B------:R-:W-:Y:S01]  /*150b0*/  I2FP.F32.S32 R18, UR22 ;  /* 0x0000001600127c45 */ /* 0x000fe20008201400 */
[----:B------:R-:W-:Y:S01]  /*150c0*/  UIADD3 UR22, UPT, UPT, UR50, 0x122, URZ ;  /* 0x0000012232167890 */ /* 0x000fe2000fffe0ff */
[----:B------:R-:W-:Y:S02]  /*150d0*/  SEL R54, R165, 0x2, P0 ;  /* 0x00000002a5367807 */ /* 0x000fe40000000000 */
[----:B------:R-:W-:-:S02]  /*150e0*/  FSETP.GT.AND P0, PT, R45, R18, PT ;  /* 0x000000122d00720b */ /* 0x000fc40003f04000 */
[----:B------:R-:W-:Y:S01]  /*150f0*/  I2FP.F32.S32 R18, UR20 ;  /* 0x0000001400127c45 */ /* 0x000fe20008201400 */
[----:B------:R-:W-:Y:S01]  /*15100*/  UIADD3 UR20, UPT, UPT, UR50, 0x12a, URZ ;  /* 0x0000012a32147890 */ /* 0x000fe2000fffe0ff */
[----:B------:R-:W-:Y:S02]  /*15110*/  SEL R55, R165, 0x2, P2 ;  /* 0x00000002a5377807 */ /* 0x000fe40001000000 */
[----:B------:R-:W-:Y:S01]  /*15120*/  I2FP.F32.S32 R22, UR22 ;  /* 0x0000001600167c45 */ /* 0x000fe20008201400 */
[----:B------:R-:W-:Y:S01]  /*15130*/  UIADD3 UR22, UPT, UPT, UR50, 0x132, URZ ;  /* 0x0000013232167890 */ /* 0x000fe2000fffe0ff */
[----:B------:R-:W-:Y:S02]  /*15140*/  FSETP.GT.AND P2, PT, R45, R12, PT ;  /* 0x0000000c2d00720b */ /* 0x000fe40003f44000 */
[----:B------:R-:W-:Y:S02]  /*15150*/  SEL R12, R165, 0x2, P3 ;  /* 0x00000002a50c7807 */ /* 0x000fe40001800000 */
[----:B------:R-:W-:-:S02]  /*15160*/  FSETP.GT.AND P3, PT, R45, R18, PT ;  /* 0x000000122d00720b */ /* 0x000fc40003f64000 */
[----:B------:R-:W-:Y:S02]  /*15170*/  SEL R53, R165, 0x2, P2 ;  /* 0x00000002a5357807 */ /* 0x000fe40001000000 */
[----:B------:R-:W-:Y:S01]  /*15180*/  I2FP.F32.S32 R18, UR20 ;  /* 0x0000001400127c45 */ /* 0x000fe20008201400 */
[----:B------:R-:W-:Y:S01]  /*15190*/  UIADD3 UR20, UPT, UPT, UR50, 0x13a, URZ ;  /* 0x0000013a32147890 */ /* 0x000fe2000fffe0ff */
[----:B------:R-:W-:Y:S02]  /*151a0*/  FSETP.GT.AND P2, PT, R45, R22, PT ;  /* 0x000000162d00720b */ /* 0x000fe40003f44000 */
[----:B------:R-:W-:Y:S01]  /*151b0*/  I2FP.F32.S32 R22, UR22 ;  /* 0x0000001600167c45 */ /* 0x000fe20008201400 */
[----:B------:R-:W-:Y:S01]  /*151c0*/  UIADD3 UR22, UPT, UPT, UR50, 0x142, URZ ;  /* 0x0000014232167890 */ /* 0x000fe2000fffe0ff */
        /* <DEDUP_REMOVED lines=80> */
[----:B------:R-:W-:Y:S01]  /*156d0*/  I2FP.F32.S32 R172, UR16 ;  /* 0x0000001000ac7c45 */ /* 0x000fe20008201400 */
[----:B------:R-:W0:Y:S01]  /*156e0*/  LDCU UR16, c[0x0][0x390] ;  /* 0x00007200ff1077ac */ /* 0x000e220008000800 */
[----:B------:R-:W-:-:S02]  /*156f0*/  SEL R17, R165, 0x2, P2 ;  /* 0x00000002a5117807 */ /* 0x000fc40001000000 */
[----:B------:R-:W-:Y:S02]  /*15700*/  FSETP.GT.AND P2, PT, R45, R22, PT ;  /* 0x000000162d00720b */ /* 0x000fe40003f44000 */
[----:B------:R-:W-:Y:S02]  /*15710*/  SEL R29, R165, 0x2, P0 ;  /* 0x00000002a51d7807 */ /* 0x000fe40000000000 */
[----:B------:R-:W-:Y:S01]  /*15720*/  I2FP.F32.S32 R22, UR20 ;  /* 0x0000001400167c45 */ /* 0x000fe20008201400 */
[----:B------:R-:W-:Y:S01]  /*15730*/  UIADD3 UR20, UPT, UPT, UR50, 0x1fa, URZ ;  /* 0x000001fa32147890 */ /* 0x000fe2000fffe0ff */
[----:B------:R-:W-:Y:S02]  /*15740*/  FSETP.GT.AND P0, PT, R45, R24, PT ;  /* 0x000000182d00720b */ /* 0x000fe40003f04000 */
[----:B------:R-:W-:Y:S01]  /*15750*/  I2FP.F32.S32 R24, UR22 ;  /* 0x0000001600187c45 */ /* 0x000fe20008201400 */
[----:B------:R-:W-:Y:S01]  /*15760*/  UIADD3 UR22, UPT, UPT, UR50, 0x202, URZ ;  /* 0x0000020232167890 */ /* 0x000fe2000fffe0ff */
[----:B------:R-:W-:-:S02]  /*15770*/  SEL R28, R165, 0x2, P3 ;  /* 0x00000002a51c7807 */ /* 0x000fc40001800000 */
[----:B------:R-:W-:Y:S02]  /*15780*/  FSETP.GT.AND P3, PT, R45, R22, PT ;  /* 0x000000162d00720b */ /* 0x000fe40003f64000 */
[----:B------:R-:W-:Y:S01]  /*15790*/  SEL R27, R165, 0x2, P2 ;  /* 0x00000002a51b7807 */ /* 0x000fe20001000000 */
[----:B0-----:R-:W-:Y:S01]  /*157a0*/  UIADD3 UR16, UPT, UPT, UR16, 0x3, URZ ;  /* 0x0000000310107890 */ /* 0x001fe2000fffe0ff */
[----:B------:R-:W-:Y:S01]  /*157b0*/  I2FP.F32.S32 R22, UR20 ;  /* 0x0000001400167c45 */ /* 0x000fe20008201400 */
[----:B------:R-:W-:Y:S01]  /*157c0*/  UIADD3 UR20, UPT, UPT, UR50, 0x20a, URZ ;  /* 0x0000020a32147890 */ /* 0x000fe2000fffe0ff */
[----:B------:R-:W-:Y:S02]  /*157d0*/  FSETP.GT.AND P2, PT, R45, R24, PT ;  /* 0x000000182d00720b */ /* 0x000fe40003f44000 */
[----:B------:R-:W-:Y:S01]  /*157e0*/  I2FP.F32.S32 R24, UR22 ;  /* 0x0000001600187c45 */ /* 0x000fe20008201400 */
[----:B------:R-:W-:Y:S01]  /*157f0*/  UIADD3 UR22, UPT, UPT, UR50, 0x212, URZ ;  /* 0x0000021232167890 */ /* 0x000fe2000fffe0ff */
[----:B------:R-:W-:-:S02]  /*15800*/  SEL R26, R165, 0x2, P0 ;  /* 0x00000002a51a7807 */ /* 0x000fc40000000000 */
[----:B------:R-:W-:Y:S02]  /*15810*/  FSETP.GT.AND P0, PT, R45, R22, PT ;  /* 0x000000162d00720b */ /* 0x000fe40003f04000 */
[----:B------:R-:W-:Y:S01]  /*15820*/  I2FP.F32.S32 R22, UR20 ;  /* 0x0000001400167c45 */ /* 0x000fe20008201400 */
[----:B------:R-:W-:Y:S01]  /*15830*/  UIADD3 UR20, UPT, UPT, UR50, 0x5, URZ ;  /* 0x0000000532147890 */ /* 0x000fe2000fffe0ff */
[----:B------:R-:W-:Y:S01]  /*15840*/  I2FP.F32.S32 R166, UR18 ;  /* 0x0000001200a67c45 */ /* 0x000fe20008201400 */
[----:B------:R-:W0:Y:S01]  /*15850*/  LDCU UR18, c[0x0][0x390] ;  /* 0x00007200ff1277ac */ /* 0x000e220008000800 */
[----:B------:R-:W-:Y:S02]  /*15860*/  I2FP.F32.S32 R148, UR22 ;  /* 0x0000001600947c45 */ /* 0x000fe40008201400 */
[----:B------:R-:W-:Y:S01]  /*15870*/  I2FP.F32.S32 R170, UR21 ;  /* 0x0000001500aa7c45 */ /* 0x000fe20008201400 */
[----:B------:R-:W-:Y:S01]  /*15880*/  UIADD3 UR22, UPT, UPT, UR50, 0x6, URZ ;  /* 0x0000000632167890 */ /* 0x000fe2000fffe0ff */
[----:B------:R-:W-:Y:S01]  /*15890*/  SEL R25, R165, 0x2, P3 ;  /* 0x00000002a5197807 */ /* 0x000fe20001800000 */
[----:B------:R-:W1:Y:S01]  /*158a0*/  LDCU UR21, c[0x0][0x390] ;  /* 0x00007200ff1577ac */ /* 0x000e620008000800 */
[----:B------:R-:W-:-:S02]  /*158b0*/  FSETP.GT.AND P3, PT, R45, R24, PT ;  /* 0x000000182d00720b */ /* 0x000fc40003f64000 */
[----:B------:R-:W-:Y:S02]  /*158c0*/  SEL R24, R165, 0x2, P2 ;  /* 0x00000002a5187807 */ /* 0x000fe40001000000 */
[----:B------:R-:W-:Y:S02]  /*158d0*/  FSETP.GT.AND P2, PT, R45, R22, PT ;  /* 0x000000162d00720b */ /* 0x000fe40003f44000 */
[----:B------:R-:W-:Y:S02]  /*158e0*/  SEL R23, R165, 0x2, P0 ;  /* 0x00000002a5177807 */ /* 0x000fe40000000000 */
[----:B------:R-:W-:Y:S01]  /*158f0*/  I2FP.F32.S32 R152, UR16 ;  /* 0x0000001000987c45 */ /* 0x000fe20008201400 */
[----:B------:R-:W-:Y:S01]  /*15900*/  UIADD3 UR16, UPT, UPT, UR50, 0x4, URZ ;  /* 0x0000000432107890 */ /* 0x000fe2000fffe0ff */
[----:B------:R-:W-:Y:S01]  /*15910*/  I2FP.F32.S32 R22, UR20 ;  /* 0x0000001400167c45 */ /* 0x000fe20008201400 */
[----:B------:R-:W-:Y:S01]  /*15920*/  UIADD3 UR20, UPT, UPT, UR50, 0xd, URZ ;  /* 0x0000000d32147890 */ /* 0x000fe2000fffe0ff */
[----:B------:R-:W-:Y:S01]  /*15930*/  FSETP.GT.AND P0, PT, R45, R148, PT ;  /* 0x000000942d00720b */ /* 0x000fe20003f04000 */
[----:B0-----:R-:W-:Y:S01]  /*15940*/  UIADD3 UR18, UPT, UPT, UR18, 0x13, URZ ;  /* 0x0000001312127890 */ /* 0x001fe2000fffe0ff */
[----:B------:R-:W-:Y:S01]  /*15950*/  I2FP.F32.S32 R148, UR22 ;  /* 0x0000001600947c45 */ /* 0x000fe20008201400 */
[----:B------:R-:W0:Y:S01]  /*15960*/  LDCU UR22, c[0x0][0x390] ;  /* 0x00007200ff1677ac */ /* 0x000e220008000800 */
[----:B------:R-:W-:-:S02]  /*15970*/  SEL R11, R165, 0x2, P3 ;  /* 0x00000002a50b7807 */ /* 0x000fc40001800000 */
[----:B------:R-:W-:Y:S01]  /*15980*/  FSETP.GT.AND P3, PT, R45, R22, PT ;  /* 0x000000162d00720b */ /* 0x000fe20003f64000 */
[----:B-1----:R-:W-:Y:S01]  /*15990*/  UIADD3 UR21, UPT, UPT, UR21, 0xb, URZ ;  /* 0x0000000b15157890 */ /* 0x002fe2000fffe0ff */
[----:B------:R-:W-:Y:S02]  /*159a0*/  SEL R22, R165, 0x2, P2 ;  /* 0x00000002a5167807 */ /* 0x000fe40001000000 */
[----:B------:R-:W-:Y:S02]  /*159b0*/  FSETP.GT.AND P2, PT, R45, R148, PT ;  /* 0x000000942d00720b */ /* 0x000fe40003f44000 */
[----:B------:R-:W-:Y:S02]  /*159c0*/  SEL R199, R165, 0x2, P0 ;  /* 0x00000002a5c77807 */ /* 0x000fe40000000000 */
[----:B------:R-:W-:Y:S01]  /*159d0*/  I2FP.F32.S32 R148, UR16 ;  /* 0x0000001000947c45 */ /* 0x000fe20008201400 */
[----:B------:R-:W1:Y:S01]  /*159e0*/  LDCU UR16, c[0x0][0x390] ;  /* 0x00007200ff1077ac */ /* 0x000e620008000800 */
[----:B------:R-:W-:-:S02]  /*159f0*/  I2FP.F32.S32 R150, UR20 ;  /* 0x0000001400967c45 */ /* 0x000fc40008201400 */
[----:B------:R-:W-:Y:S01]  /*15a00*/  FSETP.GT.AND P0, PT, R45, R152, PT ;  /* 0x000000982d00720b */ /* 0x000fe20003f04000 */
[----:B------:R-:W-:Y:S01]  /*15a10*/  UIADD3 UR20, UPT, UPT, UR50, 0xe, URZ ;  /* 0x0000000e32147890 */ /* 0x000fe2000fffe0ff */
[----:B------:R-:W-:Y:S01]  /*15a20*/  SEL R151, R47, 0x6, P2 ;  /* 0x000000062f977807 */ /* 0x000fe20001000000 */
[----:B0-----:R-:W-:Y:S01]  /*15a30*/  UIADD3 UR22, UPT, UPT, UR22, 0x390, URZ ;  /* 0x0000039016167890 */ /* 0x001fe2000fffe0ff */
[----:B------:R-:W-:Y:S02]  /*15a40*/  FSETP.GT.AND P2, PT, R45, R148, !P3 ;  /* 0x000000942d00720b */ /* 0x000fe40005f44000 */
[----:B------:R-:W-:Y:S02]  /*15a50*/  SEL R151, R151, 0x4, P3 ;  /* 0x0000000497977807 */ /* 0x000fe40001800000 */
[----:B------:R-:W-:Y:S01]  /*15a60*/  I2FP.F32.S32 R152, UR20 ;  /* 0x0000001400987c45 */ /* 0x000fe20008201400 */
[----:B------:R-:W-:Y:S01]  /*15a70*/  UIADD3 UR20, UPT, UPT, UR50, 0xc, URZ ;  /* 0x0000000c32147890 */ /* 0x000fe2000fffe0ff */
[----:B------:R-:W-:-:S02]  /*15a80*/  SEL R148, RZ, 0x1, !P2 ;  /* 0x00000001ff947807 */ /* 0x000fc40005000000 */
[C---:B------:R-:W-:Y:S02]  /*15a90*/  FSETP.GT.AND P2, PT, R45.reuse, R152, PT ;  /* 0x000000982d00720b */ /* 0x040fe40003f44000 */
[----:B------:R-:W-:Y:S01]  /*15aa0*/  I2FP.F32.S32 R152, UR18 ;  /* 0x0000001200987c45 */ /* 0x000fe20008201400 */
[----:B------:R-:W-:Y:S01]  /*15ab0*/  UIADD3 UR18, UPT, UPT, UR50, 0x16, URZ ;  /* 0x0000001632127890 */ /* 0x000fe2000fffe0ff */
[----:B------:R-:W-:Y:S01]  /*15ac0*/  FSETP.GT.AND P3, PT, R45, R150, PT ;  /* 0x000000962d00720b */ /* 0x000fe20003f64000 */
[----:B------:R-:W-:Y:S01]  /*15ad0*/  @P0 IMAD.IADD R48, R148, 0x1, R151 ;  /* 0x0000000194300824 */ /* 0x000fe200078e0297 */
[----:B------:R-:W-:Y:S01]  /*15ae0*/  I2FP.F32.S32 R150, UR21 ;  /* 0x0000001500967c45 */ /* 0x000fe20008201400 */
[----:B-1----:R-:W-:Y:S01]  /*15af0*/  UIADD3 UR16, UPT, UPT, UR16, 0x1b, URZ ;  /* 0x0000001b10107890 */ /* 0x002fe2000fffe0ff */
[----:B------:R-:W-:Y:S01]  /*15b00*/  I2FP.F32.S32 R148, UR20 ;  /* 0x0000001400947c45 */ /* 0x000fe20008201400 */
[----:B------:R-:W0:Y:S01]  /*15b10*/  LDCU UR21, c[0x0][0x390] ;  /* 0x00007200ff1577ac */ /* 0x000e220008000800 */
[----:B------:R-:W-:-:S02]  /*15b20*/  SEL R147, R47, 0x6, P2 ;  /* 0x000000062f937807 */ /* 0x000fc40001000000 */
[C---:B------:R-:W-:Y:S01]  /*15b30*/  FSETP.GT.AND P0, PT, R45.reuse, R150, PT ;  /* 0x000000962d00720b */ /* 0x040fe20003f04000 */
[----:B------:R-:W1:Y:S01]  /*15b40*/  LDCU UR20, c[0x0][0x390] ;  /* 0x00007200ff1477ac */ /* 0x000e620008000800 */
[----:B------:R-:W-:Y:S02]  /*15b50*/  FSETP.GT.AND P2, PT, R45, R148, !P3 ;  /* 0x000000942d00720b */ /* 0x000fe40005f44000 */
[----:B------:R-:W-:Y:S01]  /*15b60*/  I2FP.F32.S32 R148, UR18 ;  /* 0x0000001200947c45 */ /* 0x000fe20008201400 */
[----:B------:R-:W-:Y:S01]  /*15b70*/  UIADD3 UR18, UPT, UPT, UR50, 0x15, URZ ;  /* 0x0000001532127890 */ /* 0x000fe2000fffe0ff */
[----:B------:R-:W-:Y:S02]  /*15b80*/  SEL R150, R147, 0x4, P3 ;  /* 0x0000000493967807 */ /* 0x000fe40001800000 */
[----:B------:R-:W-:Y:S02]  /*15b90*/  SEL R147, RZ, 0x1, !P2 ;  /* 0x00000001ff937807 */ /* 0x000fe40005000000 */
[----:B------:R-:W-:-:S02]  /*15ba0*/  FSETP.GT.AND P2, PT, R45, R148, PT ;  /* 0x000000942d00720b */ /* 0x000fc40003f44000 */
[----:B------:R-:W-:Y:S01]  /*15bb0*/  I2FP.F32.S32 R146, UR18 ;  /* 0x0000001200927c45 */ /* 0x000fe20008201400 */
[----:B------:R-:W-:Y:S01]  /*15bc0*/  UIADD3 UR18, UPT, UPT, UR50, 0x14, URZ ;  /* 0x0000001432127890 */ /* 0x000fe2000fffe0ff */
[----:B------:R-:W-:Y:S01]  /*15bd0*/  @P0 IMAD.IADD R139, R147, 0x1, R150 ;  /* 0x00000001938b0824 */ /* 0x000fe200078e0296 */
[----:B------:R-:W-:Y:S01]  /*15be0*/  SEL R147, R47, 0x6, P2 ;  /* 0x000000062f937807 */ /* 0x000fe20001000000 */
[----:B0-----:R-:W-:Y:S01]  /*15bf0*/  UIADD3 UR21, UPT, UPT, UR21, 0x399, URZ ;  /* 0x0000039915157890 */ /* 0x001fe2000fffe0ff */
[C---:B------:R-:W-:Y:S02]  /*15c00*/  FSETP.GT.AND P0, PT, R45.reuse, R146, PT ;  /* 0x000000922d00720b */ /* 0x040fe40003f04000 */
[----:B------:R-:W-:Y:S01]  /*15c10*/  FSETP.GT.AND P3, PT, R45, R152, PT ;  /* 0x000000982d00720b */ /* 0x000fe20003f64000 */
[----:B-1----:R-:W-:Y:S01]  /*15c20*/  UIADD3 UR20, UPT, UPT, UR20, 0x39a, URZ ;  /* 0x0000039a14147890 */ /* 0x002fe2000fffe0ff */
[----:B------:R-:W-:Y:S01]  /*15c30*/  I2FP.F32.S32 R146, UR18 ;  /* 0x0000001200927c45 */ /* 0x000fe20008201400 */
[----:B------:R-:W-:Y:S01]  /*15c40*/  UIADD3 UR18, UPT, UPT, UR50, 0x1d, URZ ;  /* 0x0000001d32127890 */ /* 0x000fe2000fffe0ff */
[----:B------:R-:W-:-:S02]  /*15c50*/  SEL R147, R147, 0x4, P0 ;  /* 0x0000000493937807 */ /* 0x000fc40000000000 */
[----:B------:R-:W-:Y:S01]  /*15c60*/  I2FP.F32.S32 R162, UR19 ;  /* 0x0000001300a27c45 */ /* 0x000fe20008201400 */
[----:B------:R-:W-:Y:S01]  /*15c70*/  UIADD3 UR19, UPT, UPT, UR50, 0x1e, URZ ;  /* 0x0000001e32137890 */ /* 0x000fe2000fffe0ff */
[----:B------:R-:W-:Y:S01]  /*15c80*/  I2FP.F32.S32 R148, UR16 ;  /* 0x0000001000947c45 */ /* 0x000fe20008201400 */
[----:B------:R-:W0:Y:S01]  /*15c90*/  LDCU UR16, c[0x0][0x390] ;  /* 0x00007200ff1077ac */ /* 0x000e220008000800 */
[C---:B------:R-:W-:Y:S02]  /*15ca0*/  FSETP.GT.AND P0, PT, R45.reuse, R146, !P0 ;  /* 0x000000922d00720b */ /* 0x040fe40004704000 */
[C---:B------:R-:W-:Y:S02]  /*15cb0*/  FSETP.GT.AND P2, PT, R45.reuse, R148, PT ;  /* 0x000000942d00720b */ /* 0x040fe40003f44000 */
[----:B------:R-:W-:Y:S02]  /*15cc0*/  SEL R146, RZ, 0x1, !P0 ;  /* 0x00000001ff927807 */ /* 0x000fe40004000000 */
[----:B------:R-:W-:Y:S01]  /*15cd0*/  I2FP.F32.S32 R148, UR18 ;  /* 0x0000001200947c45 */ /* 0x000fe20008201400 */
[----:B------:R-:W-:Y:S01]  /*15ce0*/  UIADD3 UR18, UPT, UPT, UR50, 0x25, URZ ;  /* 0x0000002532127890 */ /* 0x000fe2000fffe0ff */
[----:B------:R-:W-:Y:S01]  /*15cf0*/  I2FP.F32.S32 R150, UR19 ;  /* 0x0000001300967c45 */ /* 0x000fe20008201400 */
[----:B------:R-:W-:Y:S01]  /*15d00*/  @P3 IMAD.IADD R96, R146, 0x1, R147 ;  /* 0x0000000192603824 */ /* 0x000fe200078e0293 */
[----:B------:R-:W-:Y:S01]  /*15d10*/  I2FP.F32.S32 R160, UR17 ;  /* 0x0000001100a07c45 */ /* 0x000fe20008201400 */
[----:B------:R-:W-:Y:S01]  /*15d20*/  UIADD3 UR17, UPT, UPT, UR50, 0x1c, URZ ;  /* 0x0000001c32117890 */ /* 0x000fe2000fffe0ff */
[----:B------:R-:W-:Y:S01]  /*15d30*/  FSETP.GT.AND P3, PT, R45, R150, PT ;  /* 0x000000962d00720b */ /* 0x000fe20003f64000 */
[----:B------:R-:W1:Y:S01]  /*15d40*/  LDCU UR19, c[0x0][0x390] ;  /* 0x00007200ff1377ac */ /* 0x000e620008000800 */
[----:B------:R-:W-:-:S02]  /*15d50*/  I2FP.F32.S32 R168, UR7 ;  /* 0x0000000700a87c45 */ /* 0x000fc40008201400 */
[----:B------:R-:W-:Y:S01]  /*15d60*/  FSETP.GT.AND P0, PT, R45, R148, PT ;  /* 0x000000942d00720b */ /* 0x000fe20003f04000 */
[----:B------:R-:W2:Y:S01]  /*15d70*/  LDCU UR7, c[0x0][0x390] ;  /* 0x00007200ff0777ac */ /* 0x000ea20008000800 */
[----:B------:R-:W-:Y:S02]  /*15d80*/  I2FP.F32.S32 R148, UR18 ;  /* 0x0000001200947c45 */ /* 0x000fe40008201400 */
[----:B------:R-:W-:Y:S01]  /*15d90*/  SEL R147, R47, 0x6, P3 ;  /* 0x000000062f937807 */ /* 0x000fe20001800000 */
[----:B------:R-:W-:Y:S01]  /*15da0*/  UIADD3 UR18, UPT, UPT, UR50, 0x26, URZ ;  /* 0x0000002632127890 */ /* 0x000fe2000fffe0ff */
[----:B------:R-:W-:Y:S01]  /*15db0*/  I2FP.F32.S32 R146, UR17 ;  /* 0x0000001100927c45 */ /* 0x000fe20008201400 */
[----:B0-----:R-:W-:Y:S01]  /*15dc0*/  UIADD3 UR16, UPT, UPT, UR16, 0x23, URZ ;  /* 0x0000002310107890 */ /* 0x001fe2000fffe0ff */
[----:B------:R-:W-:Y:S01]  /*15dd0*/  FSETP.GT.AND P3, PT, R45, R148, PT ;  /* 0x000000942d00720b */ /* 0x000fe20003f64000 */
[----:B------:R-:W0:Y:S01]  /*15de0*/  LDCU UR17, c[0x0][0x390] ;  /* 0x00007200ff1177ac */ /* 0x000e220008000800 */
[----:B------:R-:W-:-:S02]  /*15df0*/  SEL R148, R147, 0x4, P0 ;  /* 0x0000000493947807 */ /* 0x000fc40000000000 */
[C---:B------:R-:W-:Y:S02]  /*15e00*/  FSETP.GT.AND P0, PT, R45.reuse, R146, !P0 ;  /* 0x000000922d00720b */ /* 0x040fe40004704000 */
[----:B------:R-:W-:Y:S01]  /*15e10*/  I2FP.F32.S32 R146, UR18 ;  /* 0x0000001200927c45 */ /* 0x000fe20008201400 */
[----:B------:R-:W-:Y:S01]  /*15e20*/  UIADD3 UR18, UPT, UPT, UR50, 0x24, URZ ;  /* 0x0000002432127890 */ /* 0x000fe2000fffe0ff */
[----:B------:R-:W-:Y:S01]  /*15e30*/  SEL R95, RZ, 0x1, !P0 ;  /* 0x00000001ff5f7807 */ /* 0x000fe20004000000 */
[----:B-1----:R-:W-:Y:S01]  /*15e40*/  UIADD3 UR19, UPT, UPT, UR19, 0x398, URZ ;  /* 0x0000039813137890 */ /* 0x002fe2000fffe0ff */
[----:B------:R-:W-:Y:S01]  /*15e50*/  I2FP.F32.S32 R150, UR16 ;  /* 0x0000001000967c45 */ /* 0x000fe20008201400 */
[----:B------:R-:W-:Y:S01]  /*15e60*/  UIADD3 UR16, UPT, UPT, UR50, 0x2d, URZ ;  /* 0x0000002d32107890 */ /* 0x000fe2000fffe0ff */
[----:B------:R-:W-:Y:S01]  /*15e70*/  FSETP.GT.AND P0, PT, R45, R146, PT ;  /* 0x000000922d00720b */ /* 0x000fe20003f04000 */
[----:B------:R-:W-:Y:S01]  /*15e80*/  @P2 IMAD.IADD R140, R95, 0x1, R148 ;  /* 0x000000015f8c2824 */ /* 0x000fe200078e0294 */
[----:B------:R-:W-:Y:S01]  /*15e90*/  I2FP.F32.S32 R156, UR10 ;  /* 0x0000000a009c7c45 */ /* 0x000fe20008201400 */
[----:B------:R-:W1:Y:S01]  /*15ea0*/  LDCU UR10, c[0x0][0x390] ;  /* 0x00007200ff0a77ac */ /* 0x000e620008000800 */
[----:B------:R-:W-:Y:S01]  /*15eb0*/  I2FP.F32.S32 R146, UR18 ;  /* 0x0000001200927c45 */ /* 0x000fe20008201400 */
[----:B------:R-:W-:Y:S01]  /*15ec0*/  IMAD.IADD R95, R144, 0x1, R145 ;  /* 0x00000001905f7824 */ /* 0x000fe200078e0291 */
[----:B------:R-:W-:Y:S01]  /*15ed0*/  FSETP.GT.AND P2, PT, R45, R150, PT ;  /* 0x000000962d00720b */ /* 0x000fe20003f44000 */
[----:B--2---:R-:W-:Y:S01]  /*15ee0*/  UIADD3 UR7, UPT, UPT, UR7, 0x2b, URZ ;  /* 0x0000002b07077890 */ /* 0x004fe2000fffe0ff */
[----:B------:R-:W-:Y:S01]  /*15ef0*/  SEL R147, R47, 0x6, P0 ;  /* 0x000000062f937807 */ /* 0x000fe20000000000 */
[----:B------:R-:W-:Y:S01]  /*15f00*/  UIADD3 UR18, UPT, UPT, UR50, 0x2e, URZ ;  /* 0x0000002e32127890 */ /* 0x000fe2000fffe0ff */
[----:B------:R-:W-:Y:S01]  /*15f10*/  FSETP.GT.AND P0, PT, R45, R146, !P3 ;  /* 0x000000922d00720b */ /* 0x000fe20005f04000 */
[----:B0-----:R-:W-:Y:S01]  /*15f20*/  UIADD3 UR17, UPT, UPT, UR17, 0x33, URZ ;  /* 0x0000003311117890 */ /* 0x001fe2000fffe0ff */
[----:B------:R-:W-:Y:S01]  /*15f30*/  I2FP.F32.S32 R146, UR16 ;  /* 0x0000001000927c45 */ /* 0x000fe20008201400 */
[----:B------:R-:W-:Y:S01]  /*15f40*/  UIADD3 UR16, UPT, UPT, UR50, 0x35, URZ ;  /* 0x0000003532107890 */ /* 0x000fe2000fffe0ff */
[----:B------:R-:W-:Y:S01]  /*15f50*/  I2FP.F32.S32 R150, UR7 ;  /* 0x0000000700967c45 */ /* 0x000fe20008201400 */
[----:B------:R-:W-:Y:S01]  /*15f60*/  UIADD3 UR7, UPT, UPT, UR50, 0x2c, URZ ;  /* 0x0000002c32077890 */ /* 0x000fe2000fffe0ff */
[----:B------:R-:W-:-:S02]  /*15f70*/  SEL R147, R147, 0x4, P3 ;  /* 0x0000000493937807 */ /* 0x000fc40001800000 */
[----:B------:R-:W-:Y:S02]  /*15f80*/  SEL R144, RZ, 0x1, !P0 ;  /* 0x00000001ff907807 */ /* 0x000fe40004000000 */
[----:B------:R-:W-:Y:S01]  /*15f90*/  I2FP.F32.S32 R148, UR18 ;  /* 0x0000001200947c45 */ /* 0x000fe20008201400 */
[----:B-1----:R-:W-:Y:S01]  /*15fa0*/  UIADD3 UR10, UPT, UPT, UR10, 0x3b, URZ ;  /* 0x0000003b0a0a7890 */ /* 0x002fe2000fffe0ff */
[C---:B------:R-:W-:Y:S01]  /*15fb0*/  FSETP.GT.AND P0, PT, R45.reuse, R146, PT ;  /* 0x000000922d00720b */ /* 0x040fe20003f04000 */
[----:B------:R-:W-:Y:S01]  /*15fc0*/  @P2 IMAD.IADD R95, R144, 0x1, R147 ;  /* 0x00000001905f2824 */ /* 0x000fe200078e0293 */
[----:B------:R-:W-:Y:S01]  /*15fd0*/  I2FP.F32.S32 R146, UR16 ;  /* 0x0000001000927c45 */ /* 0x000fe20008201400 */
[----:B------:R-:W-:Y:S01]  /*15fe0*/  UIADD3 UR16, UPT, UPT, UR50, 0x36, URZ ;  /* 0x0000003632107890 */ /* 0x000fe2000fffe0ff */
[----:B------:R-:W-:Y:S01]  /*15ff0*/  FSETP.GT.AND P3, PT, R45, R148, PT ;  /* 0x000000942d00720b */ /* 0x000fe20003f64000 */
[----:B------:R-:W0:Y:S01]  /*16000*/  LDCU UR18, c[0x0][0x390] ;  /* 0x00007200ff1277ac */ /* 0x000e220008000800 */
[----:B------:R-:W-:-:S02]  /*16010*/  I2FP.F32.S32 R144, UR7 ;  /* 0x0000000700907c45 */ /* 0x000fc40008201400 */
[----:B------:R-:W-:Y:S01]  /*16020*/  FSETP.GT.AND P2, PT, R45, R150, PT ;  /* 0x000000962d00720b */ /* 0x000fe20003f44000 */
[----:B------:R-:W1:Y:S01]  /*16030*/  LDCU UR7, c[0x0][0x390] ;  /* 0x00007200ff0777ac */ /* 0x000e620008000800 */
[----:B------:R-:W-:Y:S02]  /*16040*/  SEL R145, R47, 0x6, P3 ;  /* 0x000000062f917807 */ /* 0x000fe40001800000 */
[C---:B------:R-:W-:Y:S02]  /*16050*/  FSETP.GT.AND P3, PT, R45.reuse, R144, !P0 ;  /* 0x000000902d00720b */ /* 0x040fe40004764000 */
[----:B------:R-:W-:Y:S01]  /*16060*/  I2FP.F32.S32 R148, UR16 ;  /* 0x0000001000947c45 */ /* 0x000fe20008201400 */
[----:B------:R-:W-:Y:S01]  /*16070*/  UIADD3 UR16, UPT, UPT, UR50, 0x34, URZ ;  /* 0x0000003432107890 */ /* 0x000fe2000fffe0ff */
[----:B------:R-:W-:Y:S02]  /*16080*/  SEL R144, RZ, 0x1, !P3 ;  /* 0x00000001ff907807 */ /* 0x000fe40005800000 */
[----:B------:R-:W-:Y:S01]  /*16090*/  I2FP.F32.S32 R242, UR11 ;  /* 0x0000000b00f27c45 */ /* 0x000fe20008201400 */
[----:B------:R-:W2:Y:S01]  /*160a0*/  LDCU UR11, c[0x0][0x390] ;  /* 0x00007200ff0b77ac */ /* 0x000ea20008000800 */
[----:B------:R-:W-:-:S02]  /*160b0*/  FSETP.GT.AND P3, PT, R45, R148, PT ;  /* 0x000000942d00720b */ /* 0x000fc40003f64000 */
[----:B------:R-:W-:Y:S01]  /*160c0*/  SEL R145, R145, 0x4, P0 ;  /* 0x0000000491917807 */ /* 0x000fe20000000000 */
[----:B0-----:R-:W-:Y:S01]  /*160d0*/  UIADD3 UR18, UPT, UPT, UR18, 0x3a1, URZ ;  /* 0x000003a112127890 */ /* 0x001fe2000fffe0ff */
        /* <DEDUP_REMOVED lines=8> */
[----:B------:R-:W-:-:S02]  /*16160*/  I2FP.F32.S32 R108, UR9 ;  /* 0x00000009006c7c45 */ /* 0x000fc40008201400 */
[----:B------:R-:W-:Y:S01]  /*16170*/  FSETP.GT.AND P2, PT, R45, R146, PT ;  /* 0x000000922d00720b */ /* 0x000fe20003f44000 */
[----:B------:R-:W1:Y:S01]  /*16180*/  LDCU UR9, c[0x0][0x390] ;  /* 0x00007200ff0977ac */ /* 0x000e620008000800 */
[----:B------:R-:W-:Y:S01]  /*16190*/  I2FP.F32.S32 R78, UR74 ;  /* 0x0000004a004e7c45 */ /* 0x000fe20008201400 */
[----:B------:R-:W-:Y:S01]  /*161a0*/  STL [R1+0xa8], R108 ;  /* 0x0000a86c01007387 */ /* 0x000fe20000100800 */
[----:B------:R-:W-:Y:S01]  /*161b0*/  SEL R145, R47, 0x6, P3 ;  /* 0x000000062f917807 */ /* 0x000fe20001800000 */
[----:B------:R-:W3:Y:S01]  /*161c0*/  LDCU UR74, c[0x0][0x390] ;  /* 0x00007200ff4a77ac */ /* 0x000ee20008000800 */
[----:B------:R-:W-:Y:S01]  /*161d0*/  I2FP.F32.S32 R144, UR10 ;  /* 0x0000000a00907c45 */ /* 0x000fe20008201400 */
[----:B------:R-:W-:Y:S01]  /*161e0*/  STL [R1+0x5c], R46 ;  /* 0x00005c2e01007387 */ /* 0x000fe20000100800 */
[----:B------:R-:W-:Y:S01]  /*161f0*/  FSETP.GT.AND P3, PT, R45, R138, !P0 ;  /* 0x0000008a2d00720b */ /* 0x000fe20004764000 */
[----:B------:R-:W-:Y:S01]  /*16200*/  UIADD3 UR10, UPT, UPT, UR50, 0x3d, URZ ;  /* 0x0000003d320a7890 */ /* 0x000fe2000fffe0ff */
[----:B------:R-:W-:Y:S01]  /*16210*/  SEL R145, R145, 0x4, P0 ;  /* 0x0000000491917807 */ /* 0x000fe20000000000 */
[----:B--2---:R-:W-:Y:S01]  /*16220*/  UIADD3 UR11, UPT, UPT, UR11, 0x2e0, URZ ;  /* 0x000002e00b0b7890 */ /* 0x004fe2000fffe0ff */
[----:B------:R-:W-:Y:S01]  /*16230*/  SEL R138, RZ, 0x1, !P3 ;  /* 0x00000001ff8a7807 */ /* 0x000fe20005800000 */
[----:B------:R-:W2:Y:S01]  /*16240*/  LDCU UR17, c[0x0][0x390] ;  /* 0x00007200ff1177ac */ /* 0x000ea20008000800 */
[C---:B------:R-:W-:Y:S01]  /*16250*/  FSETP.GT.AND P3, PT, R45.reuse, R144, PT ;  /* 0x000000902d00720b */ /* 0x040fe20003f64000 */
[----:B------:R-:W-:Y:S01]  /*16260*/  STL [R1+0x60], R48 ;  /* 0x0000603001007387 */ /* 0x000fe20000100800 */
[----:B------:R-:W-:Y:S01]  /*16270*/  I2FP.F32.S32 R144, UR10 ;  /* 0x0000000a00907c45 */ /* 0x000fe20008201400 */
[----:B------:R-:W-:Y:S01]  /*16280*/  UIADD3 UR10, UPT, UPT, UR50, 0x3c, URZ ;  /* 0x0000003c320a7890 */ /* 0x000fe2000fffe0ff */
[----:B------:R-:W-:Y:S01]  /*16290*/  I2FP.F32.S32 R146, UR7 ;  /* 0x0000000700927c45 */ /* 0x000fe20008201400 */
[----:B------:R-:W-:Y:S01]  /*162a0*/  @P2 IMAD.IADD R94, R138, 0x1, R145 ;  /* 0x000000018a5e2824 */ /* 0x000fe200078e0291 */
[----:B------:R-:W-:Y:S01]  /*162b0*/  FSETP.GT.AND P2, PT, R45, R144, PT ;  /* 0x000000902d00720b */ /* 0x000fe20003f44000 */
[----:B-1----:R-:W-:Y:S01]  /*162c0*/  UIADD3 UR9, UPT, UPT, UR9, 0x2e9, URZ ;  /* 0x000002e909097890 */ /* 0x002fe2000fffe0ff */
[----:B------:R-:W-:Y:S01]  /*162d0*/  SEL R141, R47, 0x6, P3 ;  /* 0x000000062f8d7807 */ /* 0x000fe20001800000 */
[----:B------:R-:W1:Y:S01]  /*162e0*/  LDCU UR7, c[0x0][0x390] ;  /* 0x00007200ff0777ac */ /* 0x000e620008000800 */
[C---:B------:R-:W-:Y:S01]  /*162f0*/  FSETP.GT.AND P0, PT, R45.reuse, R148, PT ;  /* 0x000000942d00720b */ /* 0x040fe20003f04000 */
[----:B------:R-:W-:Y:S01]  /*16300*/  STL [R1+0x64], R139 ;  /* 0x0000648b01007387 */ /* 0x000fe20000100800 */
[----:B------:R-:W-:Y:S01]  /*16310*/  I2FP.F32.S32 R138, UR10 ;  /* 0x0000000a008a7c45 */ /* 0x000fe20008201400 */
[----:B---3--:R-:W-:Y:S01]  /*16320*/  UIADD3 UR74, UPT, UPT, UR74, 0x2e1, URZ ;  /* 0x000002e14a4a7890 */ /* 0x008fe2000fffe0ff */
[----:B------:R-:W-:Y:S01]  /*16330*/  FSETP.GT.AND P3, PT, R45, R146, PT ;  /* 0x000000922d00720b */ /* 0x000fe20003f64000 */
[----:B------:R-:W-:Y:S01]  /*16340*/  UIADD3 UR10, UPT, UPT, UR50, 0x45, URZ ;  /* 0x00000045320a7890 */ /* 0x000fe2000fffe0ff */
[----:B------:R-:W-:Y:S01]  /*16350*/  SEL R146, R141, 0x4, P2 ;  /* 0x000000048d927807 */ /* 0x000fe20001000000 */
[----:B------:R-:W-:Y:S01]  /*16360*/  STL [R1+0x68], R96 ;  /* 0x0000686001007387 */ /* 0x000fe20000100800 */
[----:B------:R-:W-:Y:S01]  /*16370*/  I2FP.F32.S32 R154, UR11 ;  /* 0x0000000b009a7c45 */ /* 0x000fe20008201400 */
[----:B------:R-:W-:Y:S01]  /*16380*/  UIADD3 UR11, UPT, UPT, UR50, 0x46, URZ ;  /* 0x00000046320b7890 */ /* 0x000fe2000fffe0ff */
[----:B------:R-:W-:Y:S01]  /*16390*/  FSETP.GT.AND P2, PT, R45, R138, !P2 ;  /* 0x0000008a2d00720b */ /* 0x000fe20005744000 */
[----:B------:R-:W-:Y:S01]  /*163a0*/  IMAD.IADD R138, R142, 0x1, R143 ;  /* 0x000000018e8a7824 */ /* 0x000fe200078e028f */
[----:B------:R-:W-:Y:S01]  /*163b0*/  I2FP.F32.S32 R152, UR9 ;  /* 0x0000000900987c45 */ /* 0x000fe20008201400 */
[----:B------:R-:W-:Y:S01]  /*163c0*/  UIADD3 UR9, UPT, UPT, UR50, 0x44, URZ ;  /* 0x0000004432097890 */ /* 0x000fe2000fffe0ff */
[----:B------:R-:W-:Y:S01]  /*163d0*/  SEL R141, RZ, 0x1, !P2 ;  /* 0x00000001ff8d7807 */ /* 0x000fe20005000000 */
[----:B------:R-:W-:Y:S01]  /*163e0*/  STL [R1+0x6c], R140 ;  /* 0x00006c8c01007387 */ /* 0x000fe20000100800 */
[----:B------:R-:W-:Y:S01]  /*163f0*/  I2FP.F32.S32 R144, UR11 ;  /* 0x0000000b00907c45 */ /* 0x000fe20008201400 */
[----:B-1----:R-:W-:Y:S01]  /*16400*/  UIADD3 UR7, UPT, UPT, UR7, 0x4b, URZ ;  /* 0x0000004b07077890 */ /* 0x002fe2000fffe0ff */
[----:B------:R-:W-:Y:S01]  /*16410*/  I2FP.F32.S32 R142, UR10 ;  /* 0x0000000a008e7c45 */ /* 0x000fe20008201400 */
[----:B------:R-:W-:Y:S01]  /*16420*/  @P0 IMAD.IADD R138, R141, 0x1, R146 ;  /* 0x000000018d8a0824 */ /* 0x000fe200078e0292 */
[C---:B------:R-:W-:Y:S01]  /*16430*/  FSETP.GT.AND P0, PT, R45.reuse, R144, PT ;  /* 0x000000902d00720b */ /* 0x040fe20003f04000 */
[----:B------:R-:W-:Y:S01]  /*16440*/  UIADD3 UR10, UPT, UPT, UR50, 0x4d, URZ ;  /* 0x0000004d320a7890 */ /* 0x000fe2000fffe0ff */
[----:B------:R-:W-:Y:S01]  /*16450*/  I2FP.F32.S32 R158, UR74 ;  /* 0x0000004a009e7c45 */ /* 0x000fe20008201400 */
[----:B------:R-:W1:Y:S01]  /*16460*/  LDCU UR74, c[0x0][0x390] ;  /* 0x00007200ff4a77ac */ /* 0x000e620008000800 */
[----:B------:R-:W-:Y:S01]  /*16470*/  FSETP.GT.AND P2, PT, R45, R142, PT ;  /* 0x0000008e2d00720b */ /* 0x000fe20003f44000 */
[----:B------:R-:W-:Y:S01]  /*16480*/  STL [R1+0x70], R95 ;  /* 0x0000705f01007387 */ /* 0x000fe20000100800 */
[----:B------:R-:W-:Y:S01]  /*16490*/  I2FP.F32.S32 R142, UR9 ;  /* 0x00000009008e7c45 */ /* 0x000fe20008201400 */
[----:B------:R-:W-:Y:S01]  /*164a0*/  UIADD3 UR9, UPT, UPT, UR50, 0x4e, URZ ;  /* 0x0000004e32097890 */ /* 0x000fe2000fffe0ff */
[----:B------:R-:W-:Y:S01]  /*164b0*/  SEL R141, R47, 0x6, P0 ;  /* 0x000000062f8d7807 */ /* 0x000fe20000000000 */
[----:B------:R-:W-:Y:S01]  /*164c0*/  STL [R1+0x74], R137 ;  /* 0x0000748901007387 */ /* 0x000fe20000100800 */
[----:B------:R-:W-:Y:S01]  /*164d0*/  I2FP.F32.S32 R144, UR10 ;  /* 0x0000000a00907c45 */ /* 0x000fe20008201400 */
[----:B0-----:R-:W-:Y:S01]  /*164e0*/  UIADD3 UR16, UPT, UPT, UR16, 0x3a0, URZ ;  /* 0x000003a010107890 */ /* 0x001fe2000fffe0ff */
[----:B------:R-:W-:Y:S01]  /*164f0*/  SEL R141, R141, 0x4, P2 ;  /* 0x000000048d8d7807 */ /* 0x000fe20001000000 */
[----:B------:R-:W0:Y:S01]  /*16500*/  LDCU UR10, c[0x0][0x390] ;  /* 0x00007200ff0a77ac */ /* 0x000e220008000800 */
[C---:B------:R-:W-:Y:S01]  /*16510*/  FSETP.GT.AND P2, PT, R45.reuse, R142, !P2 ;  /* 0x0000008e2d00720b */ /* 0x040fe20005744000 */
[----:B------:R-:W-:Y:S01]  /*16520*/  STL [R1+0x78], R94 ;  /* 0x0000785e01007387 */ /* 0x000fe20000100800 */
[----:B------:R-:W-:Y:S01]  /*16530*/  I2FP.F32.S32 R142, UR9 ;  /* 0x00000009008e7c45 */ /* 0x000fe20008201400 */
[----:B------:R-:W-:Y:S01]  /*16540*/  UIADD3 UR9, UPT, UPT, UR50, 0x4c, URZ ;  /* 0x0000004c32097890 */ /* 0x000fe2000fffe0ff */
[----:B------:R-:W-:Y:S01]  /*16550*/  SEL R124, RZ, 0x1, !P2 ;  /* 0x00000001ff7c7807 */ /* 0x000fe20005000000 */
[----:B------:R-:W-:Y:S01]  /*16560*/  STL [R1+0x7c], R138 ;  /* 0x00007c8a01007387 */ /* 0x000fe20000100800 */
[C---:B------:R-:W-:Y:S01]  /*16570*/  FSETP.GT.AND P2, PT, R45.reuse, R142, PT ;  /* 0x0000008e2d00720b */ /* 0x040fe20003f44000 */
[----:B-1----:R-:W-:Y:S01]  /*16580*/  UIADD3 UR74, UPT, UPT, UR74, 0x53, URZ ;  /* 0x000000534a4a7890 */ /* 0x002fe2000fffe0ff */
[----:B------:R-:W-:Y:S01]  /*16590*/  I2FP.F32.S32 R142, UR7 ;  /* 0x00000007008e7c45 */ /* 0x000fe20008201400 */
[----:B------:R-:W-:Y:S01]  /*165a0*/  @P3 IMAD.IADD R93, R124, 0x1, R141 ;  /* 0x000000017c5d3824 */ /* 0x000fe200078e028d */
[----:B------:R-:W-:Y:S01]  /*165b0*/  UIADD3 UR7, UPT, UPT, UR50, 0x55, URZ ;  /* 0x0000005532077890 */ /* 0x000fe2000fffe0ff */
[----:B------:R-:W-:Y:S01]  /*165c0*/  I2FP.F32.S32 R148, UR5 ;  /* 0x0000000500947c45 */ /* 0x000fe20008201400 */
[----:B------:R-:W1:Y:S01]  /*165d0*/  LDCU UR5, c[0x0][0x390] ;  /* 0x00007200ff0577ac */ /* 0x000e620008000800 */
[C---:B------:R-:W-:Y:S01]  /*165e0*/  FSETP.GT.AND P0, PT, R45.reuse, R144, PT ;  /* 0x000000902d00720b */ /* 0x040fe20003f04000 */
[----:B------:R-:W-:Y:S01]  /*165f0*/  STL [R1+0x80], R93 ;  /* 0x0000805d01007387 */ /* 0x000fe20000100800 */
[----:B------:R-:W-:Y:S01]  /*16600*/  I2FP.F32.S32 R124, UR9 ;  /* 0x00000009007c7c45 */ /* 0x000fe20008201400 */
[----:B------:R-:W-:Y:S01]  /*16610*/  UIADD3 UR9, UPT, UPT, UR50, 0x56, URZ ;  /* 0x0000005632097890 */ /* 0x000fe2000fffe0ff */
[----:B------:R-:W-:Y:S01]  /*16620*/  FSETP.GT.AND P3, PT, R45, R142, PT ;  /* 0x0000008e2d00720b */ /* 0x000fe20003f64000 */
[----:B0-----:R-:W-:Y:S01]  /*16630*/  UIADD3 UR10, UPT, UPT, UR10, 0x5b, URZ ;  /* 0x0000005b0a0a7890 */ /* 0x001fe2000fffe0ff */
[----:B------:R-:W-:Y:S01]  /*16640*/  SEL R141, R47, 0x6, P2 ;  /* 0x000000062f8d7807 */ /* 0x000fe20001000000 */
[----:B--2---:R-:W-:Y:S01]  /*16650*/  UIADD3 UR17, UPT, UPT, UR17, 0x3a2, URZ ;  /* 0x000003a211117890 */ /* 0x004fe2000fffe0ff */
[----:B------:R-:W-:Y:S01]  /*16660*/  FSETP.GT.AND P2, PT, R45, R124, !P0 ;  /* 0x0000007c2d00720b */ /* 0x000fe20004744000 */
[----:B------:R-:W0:Y:S01]  /*16670*/  LDCU UR11, c[0x0][0x390] ;  /* 0x00007200ff0b77ac */ /* 0x000e220008000800 */
[----:B------:R-:W-:-:S02]  /*16680*/  I2FP.F32.S32 R126, UR7 ;  /* 0x00000007007e7c45 */ /* 0x000fc40008201400 */
[----:B------:R-:W-:Y:S01]  /*16690*/  I2FP.F32.S32 R144, UR74 ;  /* 0x0000004a00907c45 */ /* 0x000fe20008201400 */
[----:B------:R-:W-:Y:S01]  /*166a0*/  UIADD3 UR7, UPT, UPT, UR50, 0x5d, URZ ;  /* 0x0000005d32077890 */ /* 0x000fe2000fffe0ff */
[----:B------:R-:W-:Y:S01]  /*166b0*/  SEL R141, R141, 0x4, P0 ;  /* 0x000000048d8d7807 */ /* 0x000fe20000000000 */
[----:B------:R-:W-:Y:S01]  /*166c0*/  UIADD3 UR74, UPT, UPT, UR50, 0x54, URZ ;  /* 0x00000054324a7890 */ /* 0x000fe2000fffe0ff */
[----:B------:R-:W-:Y:S01]  /*166d0*/  SEL R124, RZ, 0x1, !P2 ;  /* 0x00000001ff7c7807 */ /* 0x000fe20005000000 */
[----:B-1----:R-:W-:Y:S01]  /*166e0*/  UIADD3 UR5, UPT, UPT, UR5, 0x63, URZ ;  /* 0x0000006305057890 */ /* 0x002fe2000fffe0ff */
[----:B------:R-:W-:Y:S01]  /*166f0*/  I2FP.F32.S32 R142, UR9 ;  /* 0x00000009008e7c45 */ /* 0x000fe20008201400 */
[----:B------:R-:W1:Y:S01]  /*16700*/  LDCU UR9, c[0x0][0x390] ;  /* 0x00007200ff0977ac */ /* 0x000e620008000800 */
[C---:B------:R-:W-:Y:S01]  /*16710*/  FSETP.GT.AND P0, PT, R45.reuse, R126, PT ;  /* 0x0000007e2d00720b */ /* 0x040fe20003f04000 */
[----:B------:R-:W-:Y:S01]  /*16720*/  @P3 IMAD.IADD R135, R124, 0x1, R141 ;  /* 0x000000017c873824 */ /* 0x000fe200078e028d */
[----:B------:R-:W-:Y:S01]  /*16730*/  I2FP.F32.S32 R126, UR7 ;  /* 0x00000007007e7c45 */ /* 0x000fe20008201400 */
[----:B------:R-:W-:Y:S01]  /*16740*/  UIADD3 UR7, UPT, UPT, UR50, 0x5e, URZ ;  /* 0x0000005e32077890 */ /* 0x000fe2000fffe0ff */
[----:B------:R-:W-:-:S02]  /*16750*/  FSETP.GT.AND P2, PT, R45, R142, PT ;  /* 0x0000008e2d00720b */ /* 0x000fc40003f44000 */
[----:B------:R-:W-:Y:S01]  /*16760*/  I2FP.F32.S32 R124, UR74 ;  /* 0x0000004a007c7c45 */ /* 0x000fe20008201400 */
[----:B------:R-:W2:Y:S01]  /*16770*/  LDCU UR74, c[0x0][0x390] ;  /* 0x00007200ff4a77ac */ /* 0x000ea20008000800 */
[----:B------:R-:W-:Y:S01]  /*16780*/  FSETP.GT.AND P3, PT, R45, R144, PT ;  /* 0x000000902d00720b */ /* 0x000fe20003f64000 */
[----:B------:R-:W-:Y:S01]  /*16790*/  STL [R1+0x84], R135 ;  /* 0x0000848701007387 */ /* 0x000fe20000100800 */
[----:B------:R-:W-:Y:S01]  /*167a0*/  SEL R141, R47, 0x6, P2 ;  /* 0x000000062f8d7807 */ /* 0x000fe20001000000 */
[----:B0-----:R-:W-:Y:S01]  /*167b0*/  UIADD3 UR11, UPT, UPT, UR11, 0x3a9, URZ ;  /* 0x000003a90b0b7890 */ /* 0x001fe2000fffe0ff */
[----:B------:R-:W-:Y:S02]  /*167c0*/  FSETP.GT.AND P2, PT, R45, R124, !P0 ;  /* 0x0000007c2d00720b */ /* 0x000fe40004744000 */
[----:B------:R-:W-:Y:S01]  /*167d0*/  I2FP.F32.S32 R142, UR7 ;  /* 0x00000007008e7c45 */ /* 0x000fe20008201400 */
[----:B------:R-:W-:Y:S01]  /*167e0*/  UIADD3 UR7, UPT, UPT, UR50, 0x5c, URZ ;  /* 0x0000005c32077890 */ /* 0x000fe2000fffe0ff */
[----:B------:R-:W-:Y:S01]  /*167f0*/  SEL R141, R141, 0x4, P0 ;  /* 0x000000048d8d7807 */ /* 0x000fe20000000000 */
[----:B-1----:R-:W-:Y:S01]  /*16800*/  UIADD3 UR9, UPT, UPT, UR9, 0x3aa, URZ ;  /* 0x000003aa09097890 */ /* 0x002fe2000fffe0ff */
[----:B------:R-:W-:-:S02]  /*16810*/  SEL R124, RZ, 0x1, !P2 ;  /* 0x00000001ff7c7807 */ /* 0x000fc40005000000 */
[C---:B------:R-:W-:Y:S02]  /*16820*/  FSETP.GT.AND P2, PT, R45.reuse, R142, PT ;  /* 0x0000008e2d00720b */ /* 0x040fe40003f44000 */
[----:B------:R-:W-:Y:S01]  /*16830*/  I2FP.F32.S32 R142, UR5 ;  /* 0x00000005008e7c45 */ /* 0x000fe20008201400 */
[----:B------:R-:W-:Y:S01]  /*16840*/  UIADD3 UR5, UPT, UPT, UR50, 0x66, URZ ;  /* 0x0000006632057890 */ /* 0x000fe2000fffe0ff */
[C---:B------:R-:W-:Y:S01]  /*16850*/  FSETP.GT.AND P0, PT, R45.reuse, R126, PT ;  /* 0x0000007e2d00720b */ /* 0x040fe20003f04000 */
[----:B------:R-:W-:Y:S01]  /*16860*/  @P3 IMAD.IADD R92, R124, 0x1, R141 ;  /* 0x000000017c5c3824 */ /* 0x000fe200078e028d */
[----:B------:R-:W-:Y:S01]  /*16870*/  I2FP.F32.S32 R126, UR10 ;  /* 0x0000000a007e7c45 */ /* 0x000fe20008201400 */
[----:B--2---:R-:W-:Y:S01]  /*16880*/  UIADD3 UR74, UPT, UPT, UR74, 0x6b, URZ ;  /* 0x0000006b4a4a7890 */ /* 0x004fe2000fffe0ff */
[----:B------:R-:W-:Y:S01]  /*16890*/  I2FP.F32.S32 R124, UR7 ;  /* 0x00000007007c7c45 */ /* 0x000fe20008201400 */
[----:B------:R-:W0:Y:S01]  /*168a0*/  LDCU UR7, c[0x0][0x390] ;  /* 0x00007200ff0777ac */ /* 0x000e220008000800 */
[----:B------:R-:W-:Y:S01]  /*168b0*/  I2FP.F32.S32 R116, UR4 ;  /* 0x0000000400747c45 */ /* 0x000fe20008201400 */
[----:B------:R-:W-:Y:S01]  /*168c0*/  STL [R1+0x88], R92 ;  /* 0x0000885c01007387 */ /* 0x000fe20000100800 */
[----:B------:R-:W-:Y:S01]  /*168d0*/  FSETP.GT.AND P3, PT, R45, R126, PT ;  /* 0x0000007e2d00720b */ /* 0x000fe20003f64000 */
[----:B------:R-:W1:Y:S01]  /*168e0*/  LDCU UR4, c[0x0][0x390] ;  /* 0x00007200ff0477ac */ /* 0x000e620008000800 */
[----:B------:R-:W-:-:S02]  /*168f0*/  I2FP.F32.S32 R80, UR70 ;  /* 0x0000004600507c45 */ /* 0x000fc40008201400 */
[----:B------:R-:W-:Y:S01]  /*16900*/  SEL R125, R47, 0x6, P2 ;  /* 0x000000062f7d7807 */ /* 0x000fe20001000000 */
[----:B------:R-:W2:Y:S01]  /*16910*/  LDCU UR70, c[0x0][0x390] ;  /* 0x00007200ff4677ac */ /* 0x000ea20008000800 */
[----:B------:R-:W-:Y:S02]  /*16920*/  I2FP.F32.S32 R126, UR5 ;  /* 0x00000005007e7c45 */ /* 0x000fe40008201400 */
[----:B------:R-:W-:Y:S01]  /*16930*/  FSETP.GT.AND P2, PT, R45, R124, !P0 ;  /* 0x0000007c2d00720b */ /* 0x000fe20004744000 */
[----:B------:R-:W-:Y:S01]  /*16940*/  UIADD3 UR5, UPT, UPT, UR50, 0x65, URZ ;  /* 0x0000006532057890 */ /* 0x000fe2000fffe0ff */
[----:B------:R-:W-:Y:S01]  /*16950*/  SEL R125, R125, 0x4, P0 ;  /* 0x000000047d7d7807 */ /* 0x000fe20000000000 */
[----:B------:R-:W3:Y:S01]  /*16960*/  LDCU UR10, c[0x0][0x390] ;  /* 0x00007200ff0a77ac */ /* 0x000ee20008000800 */
[----:B------:R-:W-:Y:S02]  /*16970*/  SEL R124, RZ, 0x1, !P2 ;  /* 0x00000001ff7c7807 */ /* 0x000fe40005000000 */
[----:B------:R-:W-:Y:S01]  /*16980*/  FSETP.GT.AND P2, PT, R45, R126, PT ;  /* 0x0000007e2d00720b */ /* 0x000fe20003f44000 */
[----:B0-----:R-:W-:Y:S01]  /*16990*/  UIADD3 UR7, UPT, UPT, UR7, 0x3b1, URZ ;  /* 0x000003b107077890 */ /* 0x001fe2000fffe0ff */
[----:B------:R-:W-:Y:S01]  /*169a0*/  I2FP.F32.S32 R126, UR5 ;  /* 0x00000005007e7c45 */ /* 0x000fe20008201400 */
[----:B------:R-:W-:Y:S01]  /*169b0*/  UIADD3 UR5, UPT, UPT, UR50, 0x64, URZ ;  /* 0x0000006432057890 */ /* 0x000fe2000fffe0ff */
[----:B------:R-:W-:Y:S01]  /*169c0*/  @P3 IMAD.IADD R136, R124, 0x1, R125 ;  /* 0x000000017c883824 */ /* 0x000fe200078e027d */
[----:B------:R-:W-:Y:S01]  /*169d0*/  SEL R125, R47, 0x6, P2 ;  /* 0x000000062f7d7807 */ /* 0x000fe20001000000 */
[----:B-1----:R-:W-:Y:S01]  /*169e0*/  UIADD3 UR4, UPT, UPT, UR4, 0x2f9, URZ ;  /* 0x000002f904047890 */ /* 0x002fe2000fffe0ff */
[----:B------:R-:W-:-:S02]  /*169f0*/  FSETP.GT.AND P3, PT, R45, R126, PT ;  /* 0x0000007e2d00720b */ /* 0x000fc40003f64000 */
[----:B------:R-:W-:Y:S01]  /*16a00*/  FSETP.GT.AND P0, PT, R45, R142, PT ;  /* 0x0000008e2d00720b */ /* 0x000fe20003f04000 */
[----:B--2---:R-:W-:Y:S01]  /*16a10*/  UIADD3 UR70, UPT, UPT, UR70, 0x2f1, URZ ;  /* 0x000002f146467890 */ /* 0x004fe2000fffe0ff */
[----:B------:R-:W-:Y:S01]  /*16a20*/  I2FP.F32.S32 R124, UR5 ;  /* 0x00000005007c7c45 */ /* 0x000fe20008201400 */
[----:B------:R-:W-:Y:S01]  /*16a30*/  UIADD3 UR5, UPT, UPT, UR50, 0x6d, URZ ;  /* 0x0000006d32057890 */ /* 0x000fe2000fffe0ff */
[----:B------:R-:W-:Y:S01]  /*16a40*/  SEL R125, R125, 0x4, P3 ;  /* 0x000000047d7d7807 */ /* 0x000fe20001800000 */
[----:B------:R-:W-:Y:S01]  /*16a50*/  STL [R1+0x8c], R136 ;  /* 0x00008c8801007387 */ /* 0x000fe20000100800 */
[----:B------:R-:W-:Y:S01]  /*16a60*/  I2FP.F32.S32 R146, UR8 ;  /* 0x0000000800927c45 */ /* 0x000fe20008201400 */
[----:B------:R-:W-:Y:S01]  /*16a70*/  UIADD3 UR8, UPT, UPT, UR50, 0x6e, URZ ;  /* 0x0000006e32087890 */ /* 0x000fe2000fffe0ff */
[----:B------:R-:W-:Y:S01]  /*16a80*/  I2FP.F32.S32 R142, UR74 ;  /* 0x0000004a008e7c45 */ /* 0x000fe20008201400 */
[----:B------:R-:W0:Y:S01]  /*16a90*/  LDCU UR74, c[0x0][0x390] ;  /* 0x00007200ff4a77ac */ /* 0x000e220008000800 */
[----:B------:R-:W-:-:S02]  /*16aa0*/  FSETP.GT.AND P3, PT, R45, R124, !P3 ;  /* 0x0000007c2d00720b */ /* 0x000fc40005f64000 */
[----:B------:R-:W-:Y:S01]  /*16ab0*/  I2FP.F32.S32 R144, UR4 ;  /* 0x0000000400907c45 */ /* 0x000fe20008201400 */
[----:B------:R-:W-:Y:S01]  /*16ac0*/  UIADD3 UR4, UPT, UPT, UR50, 0x6c, URZ ;  /* 0x0000006c32047890 */ /* 0x000fe2000fffe0ff */
[----:B------:R-:W-:Y:S01]  /*16ad0*/  SEL R122, RZ, 0x1, !P3 ;  /* 0x00000001ff7a7807 */ /* 0x000fe20005800000 */
[----:B---3--:R-:W-:Y:S01]  /*16ae0*/  UIADD3 UR10, UPT, UPT, UR10, 0x3a8, URZ ;  /* 0x000003a80a0a7890 */ /* 0x008fe2000fffe0ff */
[----:B------:R-:W-:Y:S02]  /*16af0*/  I2FP.F32.S32 R126, UR8 ;  /* 0x00000008007e7c45 */ /* 0x000fe40008201400 */
[----:B------:R-:W-:Y:S01]  /*16b00*/  I2FP.F32.S32 R124, UR5 ;  /* 0x00000005007c7c45 */ /* 0x000fe20008201400 */
[----:B------:R-:W-:Y:S01]  /*16b10*/  @P0 IMAD.IADD R91, R122, 0x1, R125 ;  /* 0x000000017a5b0824 */ /* 0x000fe200078e027d */
[C---:B------:R-:W-:Y:S01]  /*16b20*/  FSETP.GT.AND P0, PT, R45.reuse, R126, PT ;  /* 0x0000007e2d00720b */ /* 0x040fe20003f04000 */
[----:B------:R-:W-:Y:S01]  /*16b30*/  UIADD3 UR5, UPT, UPT, UR50, 0x75, URZ ;  /* 0x0000007532057890 */ /* 0x000fe2000fffe0ff */
[----:B------:R-:W-:Y:S01]  /*16b40*/  I2FP.F32.S32 R150, UR70 ;  /* 0x0000004600967c45 */ /* 0x000fe20008201400 */
[----:B------:R-:W1:Y:S01]  /*16b50*/  LDCU UR70, c[0x0][0x390] ;  /* 0x00007200ff4677ac */ /* 0x000e620008000800 */
[----:B------:R-:W-:Y:S01]  /*16b60*/  I2FP.F32.S32 R122, UR4 ;  /* 0x00000004007a7c45 */ /* 0x000fe20008201400 */
[----:B------:R-:W-:Y:S01]  /*16b70*/  STL [R1+0x90], R91 ;  /* 0x0000905b01007387 */ /* 0x000fe20000100800 */
[----:B------:R-:W-:Y:S01]  /*16b80*/  FSETP.GT.AND P3, PT, R45, R124, PT ;  /* 0x0000007c2d00720b */ /* 0x000fe20003f64000 */
[----:B------:R-:W-:Y:S01]  /*16b90*/  UIADD3 UR4, UPT, UPT, UR50, 0x76, URZ ;  /* 0x0000007632047890 */ /* 0x000fe2000fffe0ff */
[----:B------:R-:W-:Y:S01]  /*16ba0*/  SEL R125, R47, 0x6, P0 ;  /* 0x000000062f7d7807 */ /* 0x000fe20000000000 */
[----:B0-----:R-:W-:Y:S01]  /*16bb0*/  UIADD3 UR74, UPT, UPT, UR74, 0x73, URZ ;  /* 0x000000734a4a7890 */ /* 0x001fe2000fffe0ff */
[----:B------:R-:W-:Y:S01]  /*16bc0*/  FSETP.GT.AND P2, PT, R45, R142, PT ;  /* 0x0000008e2d00720b */ /* 0x000fe20003f44000 */
[----:B------:R-:W0:Y:S01]  /*16bd0*/  LDCU UR8, c[0x0][0x390] ;  /* 0x00007200ff0877ac */ /* 0x000e220008000800 */
[----:B------:R-:W-:-:S02]  /*16be0*/  SEL R125, R125, 0x4, P3 ;  /* 0x000000047d7d7807 */ /* 0x000fc40001800000 */
[C---:B------:R-:W-:Y:S02]  /*16bf0*/  FSETP.GT.AND P3, PT, R45.reuse, R122, !P3 ;  /* 0x0000007a2d00720b */ /* 0x040fe40005f64000 */
[----:B------:R-:W-:Y:S01]  /*16c00*/  I2FP.F32.S32 R122, UR4 ;  /* 0x00000004007a7c45 */ /* 0x000fe20008201400 */
[----:B------:R-:W-:Y:S01]  /*16c10*/  UIADD3 UR4, UPT, UPT, UR50, 0x74, URZ ;  /* 0x0000007432047890 */ /* 0x000fe2000fffe0ff */
[----:B------:R-:W-:Y:S02]  /*16c20*/  SEL R118, RZ, 0x1, !P3 ;  /* 0x00000001ff767807 */ /* 0x000fe40005800000 */
[C---:B------:R-:W-:Y:S01]  /*16c30*/  FSETP.GT.AND P3, PT, R45.reuse, R122, PT ;  /* 0x0000007a2d00720b */ /* 0x040fe20003f64000 */
[----:B-1----:R-:W-:Y:S01]  /*16c40*/  UIADD3 UR70, UPT, UPT, UR70, 0x7b, URZ ;  /* 0x0000007b46467890 */ /* 0x002fe2000fffe0ff */
[----:B------:R-:W-:Y:S01]  /*16c50*/  I2FP.F32.S32 R124, UR5 ;  /* 0x00000005007c7c45 */ /* 0x000fe20008201400 */
[----:B------:R-:W-:Y:S01]  /*16c60*/  @P2 IMAD.IADD R133, R118, 0x1, R125 ;  /* 0x0000000176852824 */ /* 0x000fe200078e027d */
[----:B------:R-:W-:Y:S01]  /*16c70*/  I2FP.F32.S32 R122, UR74 ;  /* 0x0000004a007a7c45 */ /* 0x000fe20008201400 */
[----:B------:R-:W-:Y:S01]  /*16c80*/  UIADD3 UR74, UPT, UPT, UR50, 0x7d, URZ ;  /* 0x0000007d324a7890 */ /* 0x000fe2000fffe0ff */
[----:B------:R-:W-:Y:S01]  /*16c90*/  I2FP.F32.S32 R126, UR72 ;  /* 0x00000048007e7c45 */ /* 0x000fe20008201400 */
[----:B------:R-:W1:Y:S01]  /*16ca0*/  LDCU UR72, c[0x0][0x390] ;  /* 0x00007200ff4877ac */ /* 0x000e620008000800 */
[C---:B------:R-:W-:Y:S01]  /*16cb0*/  FSETP.GT.AND P0, PT, R45.reuse, R124, PT ;  /* 0x0000007c2d00720b */ /* 0x040fe20003f04000 */
[----:B------:R-:W-:Y:S01]  /*16cc0*/  STL [R1+0x94], R133 ;  /* 0x0000948501007387 */ /* 0x000fe20000100800 */
[----:B------:R-:W-:Y:S01]  /*16cd0*/  I2FP.F32.S32 R118, UR4 ;  /* 0x0000000400767c45 */ /* 0x000fe20008201400 */
[----:B------:R-:W2:Y:S01]  /*16ce0*/  LDCU UR5, c[0x0][0x390] ;  /* 0x00007200ff0577ac */ /* 0x000ea20008000800 */
[----:B------:R-:W-:-:S02]  /*16cf0*/  FSETP.GT.AND P2, PT, R45, R122, PT ;  /* 0x0000007a2d00720b */ /* 0x000fc40003f44000 */
        /* <DEDUP_REMOVED lines=8> */
[----:B------:R-:W-:Y:S02]  /*16d80*/  SEL R125, R125, 0x4, P0 ;  /* 0x000000047d7d7807 */ /* 0x000fe40000000000 */
[----:B------:R-:W-:Y:S01]  /*16d90*/  SEL R118, RZ, 0x1, !P3 ;  /* 0x00000001ff767807 */ /* 0x000fe20005800000 */
[----:B-1----:R-:W-:Y:S01]  /*16da0*/  UIADD3 UR72, UPT, UPT, UR72, 0x8b, URZ ;  /* 0x0000008b48487890 */ /* 0x002fe2000fffe0ff */
[----:B------:R-:W-:Y:S01]  /*16db0*/  I2FP.F32.S32 R124, UR4 ;  /* 0x00000004007c7c45 */ /* 0x000fe20008201400 */
[----:B------:R-:W0:Y:S01]  /*16dc0*/  LDCU UR4, c[0x0][0x390] ;  /* 0x00007200ff0477ac */ /* 0x000e220008000800 */
[C---:B------:R-:W-:Y:S01]  /*16dd0*/  FSETP.GT.AND P0, PT, R45.reuse, R122, PT ;  /* 0x0000007a2d00720b */ /* 0x040fe20003f04000 */
[----:B------:R-:W-:Y:S01]  /*16de0*/  @P2 IMAD.IADD R90, R118, 0x1, R125 ;  /* 0x00000001765a2824 */ /* 0x000fe200078e027d */
[----:B------:R-:W-:Y:S01]  /*16df0*/  I2FP.F32.S32 R122, UR74 ;  /* 0x0000004a007a7c45 */ /* 0x000fe20008201400 */
[----:B------:R-:W-:Y:S01]  /*16e00*/  UIADD3 UR74, UPT, UPT, UR50, 0x86, URZ ;  /* 0x00000086324a7890 */ /* 0x000fe2000fffe0ff */
[C---:B------:R-:W-:Y:S01]  /*16e10*/  FSETP.GT.AND P3, PT, R45.reuse, R124, PT ;  /* 0x0000007c2d00720b */ /* 0x040fe20003f64000 */
[----:B--2---:R-:W-:Y:S01]  /*16e20*/  UIADD3 UR5, UPT, UPT, UR5, 0x83, URZ ;  /* 0x0000008305057890 */ /* 0x004fe2000fffe0ff */
[----:B------:R-:W-:Y:S01]  /*16e30*/  I2FP.F32.S32 R118, UR70 ;  /* 0x0000004600767c45 */ /* 0x000fe20008201400 */
[----:B------:R-:W1:Y:S01]  /*16e40*/  LDCU UR70, c[0x0][0x390] ;  /* 0x00007200ff4677ac */ /* 0x000e620008000800 */
[----:B------:R-:W-:Y:S01]  /*16e50*/  FSETP.GT.AND P2, PT, R45, R142, PT ;  /* 0x0000008e2d00720b */ /* 0x000fe20003f44000 */
[----:B------:R-:W-:Y:S01]  /*16e60*/  STL [R1+0x98], R90 ;  /* 0x0000985a01007387 */ /* 0x000fe20000100800 */
[----:B------:R-:W-:-:S02]  /*16e70*/  SEL R123, R47, 0x6, P3 ;  /* 0x000000062f7b7807 */ /* 0x000fc40001800000 */
[----:B------:R-:W-:Y:S02]  /*16e80*/  FSETP.GT.AND P3, PT, R45, R118, !P0 ;  /* 0x000000762d00720b */ /* 0x000fe40004764000 */
[----:B------:R-:W-:Y:S01]  /*16e90*/  I2FP.F32.S32 R124, UR74 ;  /* 0x0000004a007c7c45 */ /* 0x000fe20008201400 */
[----:B------:R-:W-:Y:S01]  /*16ea0*/  UIADD3 UR74, UPT, UPT, UR50, 0x84, URZ ;  /* 0x00000084324a7890 */ /* 0x000fe2000fffe0ff */
[----:B------:R-:W-:Y:S01]  /*16eb0*/  SEL R123, R123, 0x4, P0 ;  /* 0x000000047b7b7807 */ /* 0x000fe20000000000 */
[----:B0-----:R-:W-:Y:S01]  /*16ec0*/  UIADD3 UR4, UPT, UPT, UR4, 0x3b0, URZ ;  /* 0x000003b004047890 */ /* 0x001fe2000fffe0ff */
[----:B------:R-:W-:Y:S02]  /*16ed0*/  SEL R118, RZ, 0x1, !P3 ;  /* 0x00000001ff767807 */ /* 0x000fe40005800000 */
[C---:B------:R-:W-:Y:S02]  /*16ee0*/  FSETP.GT.AND P3, PT, R45.reuse, R124, PT ;  /* 0x0000007c2d00720b */ /* 0x040fe40003f64000 */
[----:B------:R-:W-:Y:S01]  /*16ef0*/  I2FP.F32.S32 R124, UR72 ;  /* 0x00000048007c7c45 */ /* 0x000fe20008201400 */
[----:B------:R-:W-:Y:S01]  /*16f00*/  UIADD3 UR72, UPT, UPT, UR50, 0x8e, URZ ;  /* 0x0000008e32487890 */ /* 0x000fe2000fffe0ff */
[C---:B------:R-:W-:Y:S01]  /*16f10*/  FSETP.GT.AND P0, PT, R45.reuse, R122, PT ;  /* 0x0000007a2d00720b */ /* 0x040fe20003f04000 */
[----:B------:R-:W-:Y:S01]  /*16f20*/  @P2 IMAD.IADD R134, R118, 0x1, R123 ;  /* 0x0000000176862824 */ /* 0x000fe200078e027b */
[----:B------:R-:W-:Y:S01]  /*16f30*/  I2FP.F32.S32 R122, UR5 ;  /* 0x00000005007a7c45 */ /* 0x000fe20008201400 */
[----:B-1----:R-:W-:Y:S01]  /*16f40*/  UIADD3 UR70, UPT, UPT, UR70, 0x93, URZ ;  /* 0x0000009346467890 */ /* 0x002fe2000fffe0ff */
[----:B------:R-:W-:Y:S01]  /*16f50*/  I2FP.F32.S32 R118, UR74 ;  /* 0x0000004a00767c45 */ /* 0x000fe20008201400 */
[----:B------:R-:W0:Y:S01]  /*16f60*/  LDCU UR74, c[0x0][0x390] ;  /* 0x00007200ff4a77ac */ /* 0x000e220008000800 */
[----:B------:R-:W-:Y:S01]  /*16f70*/  FSETP.GT.AND P2, PT, R45, R122, PT ;  /* 0x0000007a2d00720b */ /* 0x000fe20003f44000 */
[----:B------:R-:W-:Y:S01]  /*16f80*/  STL [R1+0x9c], R134 ;  /* 0x00009c8601007387 */ /* 0x000fe20000100800 */
[----:B------:R-:W-:Y:S01]  /*16f90*/  SEL R121, R47, 0x6, P3 ;  /* 0x000000062f797807 */ /* 0x000fe20001800000 */
[----:B------:R-:W1:Y:S01]  /*16fa0*/  LDCU UR5, c[0x0][0x390] ;  /* 0x00007200ff0577ac */ /* 0x000e620008000800 */
[----:B------:R-:W-:-:S02]  /*16fb0*/  I2FP.F32.S32 R122, UR72 ;  /* 0x00000048007a7c45 */ /* 0x000fc40008201400 */
[----:B------:R-:W-:Y:S01]  /*16fc0*/  FSETP.GT.AND P3, PT, R45, R118, !P0 ;  /* 0x000000762d00720b */ /* 0x000fe20004764000 */
[----:B------:R-:W-:Y:S01]  /*16fd0*/  UIADD3 UR72, UPT, UPT, UR50, 0x8d, URZ ;  /* 0x0000008d32487890 */ /* 0x000fe2000fffe0ff */
[----:B------:R-:W-:Y:S02]  /*16fe0*/  SEL R121, R121, 0x4, P0 ;  /* 0x0000000479797807 */ /* 0x000fe40000000000 */
[----:B------:R-:W-:Y:S02]  /*16ff0*/  SEL R118, RZ, 0x1, !P3 ;  /* 0x00000001ff767807 */ /* 0x000fe40005800000 */
[C---:B------:R-:W-:Y:S02]  /*17000*/  FSETP.GT.AND P3, PT, R45.reuse, R122, PT ;  /* 0x0000007a2d00720b */ /* 0x040fe40003f64000 */
[----:B------:R-:W-:Y:S01]  /*17010*/  I2FP.F32.S32 R122, UR72 ;  /* 0x00000048007a7c45 */ /* 0x000fe20008201400 */
[----:B------:R-:W-:Y:S01]  /*17020*/  UIADD3 UR72, UPT, UPT, UR50, 0x8c, URZ ;  /* 0x0000008c32487890 */ /* 0x000fe2000fffe0ff */
[C---:B------:R-:W-:Y:S01]  /*17030*/  FSETP.GT.AND P0, PT, R45.reuse, R124, PT ;  /* 0x0000007c2d00720b */ /* 0x040fe20003f04000 */
[----:B------:R-:W-:Y:S01]  /*17040*/  @P2 IMAD.IADD R16, R118, 0x1, R121 ;  /* 0x0000000176102824 */ /* 0x000fe200078e0279 */
[----:B------:R-:W-:Y:S01]  /*17050*/  I2FP.F32.S32 R124, UR70 ;  /* 0x00000046007c7c45 */ /* 0x000fe20008201400 */
[----:B------:R-:W2:Y:S01]  /*17060*/  LDCU UR70, c[0x0][0x390] ;  /* 0x00007200ff4677ac */ /* 0x000ea20008000800 */
[----:B------:R-:W-:-:S02]  /*17070*/  FSETP.GT.AND P2, PT, R45, R122, PT ;  /* 0x0000007a2d00720b */ /* 0x000fc40003f44000 */
[----:B------:R-:W-:Y:S01]  /*17080*/  SEL R119, R47, 0x6, P3 ;  /* 0x000000062f777807 */ /* 0x000fe20001800000 */
[----:B------:R3:W-:Y:S01]  /*17090*/  STL [R1+0xa0], R16 ;  /* 0x0000a01001007387 */ /* 0x0007e20000100800 */
[----:B------:R-:W-:Y:S01]  /*170a0*/  I2FP.F32.S32 R118, UR72 ;  /* 0x0000004800767c45 */ /* 0x000fe20008201400 */
[----:B------:R-:W-:Y:S01]  /*170b0*/  UIADD3 UR72, UPT, UPT, UR50, 0x95, URZ ;  /* 0x0000009532487890 */ /* 0x000fe2000fffe0ff */
[----:B------:R-:W-:Y:S01]  /*170c0*/  FSETP.GT.AND P3, PT, R45, R124, PT ;  /* 0x0000007c2d00720b */ /* 0x000fe20003f64000 */
[----:B0-----:R-:W-:Y:S01]  /*170d0*/  UIADD3 UR74, UPT, UPT, UR74, 0x3ba, URZ ;  /* 0x000003ba4a4a7890 */ /* 0x001fe2000fffe0ff */
[----:B------:R-:W-:Y:S01]  /*170e0*/  SEL R119, R119, 0x4, P2 ;  /* 0x0000000477777807 */ /* 0x000fe20001000000 */
[----:B-1----:R-:W-:Y:S01]  /*170f0*/  UIADD3 UR5, UPT, UPT, UR5, 0x3b9, URZ ;  /* 0x000003b905057890 */ /* 0x002fe2000fffe0ff */
[----:B------:R-:W-:Y:S01]  /*17100*/  I2FP.F32.S32 R124, UR73 ;  /* 0x00000049007c7c45 */ /* 0x000fe20008201400 */
[----:B------:R-:W-:Y:S01]  /*17110*/  UIADD3 UR73, UPT, UPT, UR50, 0x96, URZ ;  /* 0x0000009632497890 */ /* 0x000fe2000fffe0ff */
[----:B------:R-:W-:-:S02]  /*17120*/  FSETP.GT.AND P2, PT, R45, R118, !P2 ;  /* 0x000000762d00720b */ /* 0x000fc40005744000 */
[----:B------:R-:W-:Y:S01]  /*17130*/  I2FP.F32.S32 R118, UR72 ;  /* 0x0000004800767c45 */ /* 0x000fe20008201400 */
[----:B------:R-:W-:Y:S01]  /*17140*/  UIADD3 UR72, UPT, UPT, UR50, 0x9d, URZ ;  /* 0x0000009d32487890 */ /* 0x000fe2000fffe0ff */
[----:B------:R-:W-:Y:S01]  /*17150*/  SEL R112, RZ, 0x1, !P2 ;  /* 0x00000001ff707807 */ /* 0x000fe20005000000 */
[----:B--2---:R-:W-:Y:S01]  /*17160*/  UIADD3 UR70, UPT, UPT, UR70, 0x9b, URZ ;  /* 0x0000009b46467890 */ /* 0x004fe2000fffe0ff */
[----:B------:R-:W-:Y:S02]  /*17170*/  I2FP.F32.S32 R224, UR73 ;  /* 0x0000004900e07c45 */ /* 0x000fe40008201400 */
[----:B------:R-:W-:Y:S01]  /*17180*/  I2FP.F32.S32 R122, UR71 ;  /* 0x00000047007a7c45 */ /* 0x000fe20008201400 */
[----:B------:R-:W-:Y:S01]  /*17190*/  UIADD3 UR71, UPT, UPT, UR50, 0x94, URZ ;  /* 0x0000009432477890 */ /* 0x000fe2000fffe0ff */
[----:B------:R-:W-:Y:S01]  /*171a0*/  @P0 IMAD.IADD R131, R112, 0x1, R119 ;  /* 0x0000000170830824 */ /* 0x000fe200078e0277 */
[C---:B------:R-:W-:Y:S01]  /*171b0*/  FSETP.GT.AND P0, PT, R45.reuse, R224, PT ;  /* 0x000000e02d00720b */ /* 0x040fe20003f04000 */
[----:B------:R-:W0:Y:S01]  /*171c0*/  LDCU UR73, c[0x0][0x390] ;  /* 0x00007200ff4977ac */ /* 0x000e220008000800 */
[----:B------:R-:W-:-:S02]  /*171d0*/  FSETP.GT.AND P2, PT, R45, R118, PT ;  /* 0x000000762d00720b */ /* 0x000fc40003f44000 */
[----:B------:R-:W-:Y:S01]  /*171e0*/  I2FP.F32.S32 R142, UR69 ;  /* 0x00000045008e7c45 */ /* 0x000fe20008201400 */
[----:B------:R-:W1:Y:S01]  /*171f0*/  LDCU UR69, c[0x0][0x390] ;  /* 0x00007200ff4577ac */ /* 0x000e620008000800 */
[----:B------:R-:W-:Y:S01]  /*17200*/  I2FP.F32.S32 R118, UR72 ;  /* 0x0000004800767c45 */ /* 0x000fe20008201400 */
[----:B------:R2:W-:Y:S01]  /*17210*/  STL [R1+0xa4], R131 ;  /* 0x0000a48301007387 */ /* 0x0005e20000100800 */
[----:B------:R-:W-:Y:S01]  /*17220*/  SEL R119, R47, 0x6, P0 ;  /* 0x000000062f777807 */ /* 0x000fe20000000000 */
[----:B------:R-:W-:Y:S01]  /*17230*/  UIADD3 UR72, UPT, UPT, UR50, 0x9e, URZ ;  /* 0x0000009e32487890 */ /* 0x000fe2000fffe0ff */
[----:B------:R-:W-:Y:S01]  /*17240*/  I2FP.F32.S32 R112, UR71 ;  /* 0x0000004700707c45 */ /* 0x000fe20008201400 */
[----:B------:R-:W4:Y:S01]  /*17250*/  LDCU UR71, c[0x0][0x390] ;  /* 0x00007200ff4777ac */ /* 0x000f220008000800 */
[----:B------:R-:W-:Y:S02]  /*17260*/  SEL R119, R119, 0x4, P2 ;  /* 0x0000000477777807 */ /* 0x000fe40001000000 */
[----:B------:R-:W-:-:S02]  /*17270*/  FSETP.GT.AND P2, PT, R45, R112, !P2 ;  /* 0x000000702d00720b */ /* 0x000fc40005744000 */
[----:B------:R-:W-:Y:S01]  /*17280*/  I2FP.F32.S32 R112, UR72 ;  /* 0x0000004800707c45 */ /* 0x000fe20008201400 */
[----:B------:R-:W-:Y:S01]  /*17290*/  UIADD3 UR72, UPT, UPT, UR50, 0x9c, URZ ;  /* 0x0000009c32487890 */ /* 0x000fe2000fffe0ff */
[----:B------:R-:W-:Y:S01]  /*172a0*/  SEL R110, RZ, 0x1, !P2 ;  /* 0x00000001ff6e7807 */ /* 0x000fe20005000000 */
[----:B0-----:R-:W-:Y:S01]  /*172b0*/  UIADD3 UR73, UPT, UPT, UR73, 0x3b8, URZ ;  /* 0x000003b849497890 */ /* 0x001fe2000fffe0ff */
[C---:B------:R-:W-:Y:S02]  /*172c0*/  FSETP.GT.AND P2, PT, R45.reuse, R112, PT ;  /* 0x000000702d00720b */ /* 0x040fe40003f44000 */
[----:B------:R-:W-:Y:S01]  /*172d0*/  I2FP.F32.S32 R112, UR70 ;  /* 0x0000004600707c45 */ /* 0x000fe20008201400 */
[----:B------:R-:W-:Y:S01]  /*172e0*/  @P3 IMAD.IADD R89, R110, 0x1, R119 ;  /* 0x000000016e593824 */ /* 0x000fe200078e0277 */
[----:B------:R-:W-:Y:S01]  /*172f0*/  UIADD3 UR70, UPT, UPT, UR50, 0xa5, URZ ;  /* 0x000000a532467890 */ /* 0x000fe2000fffe0ff */
[C---:B------:R-:W-:Y:S01]  /*17300*/  FSETP.GT.AND P0, PT, R45.reuse, R118, PT ;  /* 0x000000762d00720b */ /* 0x040fe20003f04000 */
[----:B-1----:R-:W-:Y:S01]  /*17310*/  UIADD3 UR69, UPT, UPT, UR69, 0xa3, URZ ;  /* 0x000000a345457890 */ /* 0x002fe2000fffe0ff */
[----:B------:R-:W-:Y:S01]  /*17320*/  FSETP.GT.AND P3, PT, R45, R112, PT ;  /* 0x000000702d00720b */ /* 0x000fe20003f64000 */
[----:B------:R0:W-:Y:S01]  /*17330*/  STL [R1+0xac], R89 ;  /* 0x0000ac5901007387 */ /* 0x0001e20000100800 */
[----:B------:R-:W-:Y:S01]  /*17340*/  I2FP.F32.S32 R112, UR66 ;  /* 0x0000004200707c45 */ /* 0x000fe20008201400 */
[----:B------:R-:W1:Y:S01]  /*17350*/  LDCU UR66, c[0x0][0x390] ;  /* 0x00007200ff4277ac */ /* 0x000e620008000800 */
[----:B------:R-:W-:-:S02]  /*17360*/  I2FP.F32.S32 R110, UR72 ;  /* 0x00000048006e7c45 */ /* 0x000fc40008201400 */
[----:B------:R-:W-:Y:S01]  /*17370*/  SEL R119, R47, 0x6, P2 ;  /* 0x000000062f777807 */ /* 0x000fe20001000000 */
[----:B------:R-:W-:Y:S01]  /*17380*/  UIADD3 UR72, UPT, UPT, UR50, 0xa6, URZ ;  /* 0x000000a632487890 */ /* 0x000fe2000fffe0ff */
[----:B------:R-:W-:Y:S01]  /*17390*/  FSETP.GT.AND P2, PT, R45, R110, !P0 ;  /* 0x0000006e2d00720b */ /* 0x000fe20004744000 */
[----:B----4-:R-:W-:Y:S01]  /*173a0*/  UIADD3 UR71, UPT, UPT, UR71, 0xab, URZ ;  /* 0x000000ab47477890 */ /* 0x010fe2000fffe0ff */
[----:B------:R-:W-:Y:S01]  /*173b0*/  I2FP.F32.S32 R118, UR70 ;  /* 0x0000004600767c45 */ /* 0x000fe20008201400 */
[----:B------:R-:W-:Y:S01]  /*173c0*/  UIADD3 UR70, UPT, UPT, UR50, 0xad, URZ ;  /* 0x000000ad32467890 */ /* 0x000fe2000fffe0ff */
[----:B------:R-:W-:Y:S01]  /*173d0*/  I2FP.F32.S32 R226, UR69 ;  /* 0x0000004500e27c45 */ /* 0x000fe20008201400 */
[----:B------:R-:W-:Y:S01]  /*173e0*/  UIADD3 UR69, UPT, UPT, UR50, 0xa4, URZ ;  /* 0x000000a432457890 */ /* 0x000fe2000fffe0ff */
[----:B------:R-:W-:Y:S02]  /*173f0*/  SEL R119, R119, 0x4, P0 ;  /* 0x0000000477777807 */ /* 0x000fe40000000000 */
[----:B------:R-:W-:-:S02]  /*17400*/  SEL R110, RZ, 0x1, !P2 ;  /* 0x00000001ff6e7807 */ /* 0x000fc40005000000 */
[----:B------:R-:W-:Y:S01]  /*17410*/  I2FP.F32.S32 R224, UR72 ;  /* 0x0000004800e07c45 */ /* 0x000fe20008201400 */
[----:B------:R-:W4:Y:S01]  /*17420*/  LDCU UR72, c[0x0][0x390] ;  /* 0x00007200ff4877ac */ /* 0x000f220008000800 */
[C---:B------:R-:W-:Y:S01]  /*17430*/  FSETP.GT.AND P0, PT, R45.reuse, R118, PT ;  /* 0x000000762d00720b */ /* 0x040fe20003f04000 */
[----:B------:R-:W-:Y:S01]  /*17440*/  @P3 IMAD.IADD R132, R110, 0x1, R119 ;  /* 0x000000016e843824 */ /* 0x000fe200078e0277 */
[----:B------:R-:W-:Y:S01]  /*17450*/  I2FP.F32.S32 R118, UR70 ;  /* 0x0000004600767c45 */ /* 0x000fe20008201400 */
[----:B------:R-:W-:Y:S01]  /*17460*/  UIADD3 UR70, UPT, UPT, UR50, 0xae, URZ ;  /* 0x000000ae32467890 */ /* 0x000fe2000fffe0ff */
[C---:B------:R-:W-:Y:S01]  /*17470*/  FSETP.GT.AND P2, PT, R45.reuse, R224, PT ;  /* 0x000000e02d00720b */ /* 0x040fe20003f44000 */
[----:B-1----:R-:W-:Y:S01]  /*17480*/  UIADD3 UR66, UPT, UPT, UR66, 0xb3, URZ ;  /* 0x000000b342427890 */ /* 0x002fe2000fffe0ff */
[----:B------:R-:W-:Y:S01]  /*17490*/  I2FP.F32.S32 R110, UR69 ;  /* 0x00000045006e7c45 */ /* 0x000fe20008201400 */
[----:B------:R-:W1:Y:S01]  /*174a0*/  LDCU UR69, c[0x0][0x390] ;  /* 0x00007200ff4577ac */ /* 0x000e620008000800 */
[----:B------:R-:W-:-:S02]  /*174b0*/  FSETP.GT.AND P3, PT, R45, R226, PT ;  /* 0x000000e22d00720b */ /* 0x000fc40003f64000 */
[----:B------:R-:W-:Y:S02]  /*174c0*/  SEL R117, R47, 0x6, P2 ;  /* 0x000000062f757807 */ /* 0x000fe40001000000 */
[----:B------:R-:W-:Y:S02]  /*174d0*/  FSETP.GT.AND P2, PT, R45, R110, !P0 ;  /* 0x0000006e2d00720b */ /* 0x000fe40004744000 */
[----:B------:R-:W-:Y:S01]  /*174e0*/  I2FP.F32.S32 R224, UR70 ;  /* 0x0000004600e07c45 */ /* 0x000fe20008201400 */
[----:B------:R-:W-:Y:S01]  /*174f0*/  UIADD3 UR70, UPT, UPT, UR50, 0xac, URZ ;  /* 0x000000ac32467890 */ /* 0x000fe2000fffe0ff */
[----:B------:R-:W-:Y:S01]  /*17500*/  SEL R110, RZ, 0x1, !P2 ;  /* 0x00000001ff6e7807 */ /* 0x000fe20005000000 */
[----:B----4-:R-:W-:Y:S01]  /*17510*/  UIADD3 UR72, UPT, UPT, UR72, 0x3c1, URZ ;  /* 0x000003c148487890 */ /* 0x010fe2000fffe0ff */
[----:B------:R-:W-:Y:S02]  /*17520*/  SEL R117, R117, 0x4, P0 ;  /* 0x0000000475757807 */ /* 0x000fe40000000000 */
[----:B------:R-:W-:-:S02]  /*17530*/  FSETP.GT.AND P2, PT, R45, R224, PT ;  /* 0x000000e02d00720b */ /* 0x000fc40003f44000 */
[C---:B------:R-:W-:Y:S01]  /*17540*/  FSETP.GT.AND P0, PT, R45.reuse, R118, PT ;  /* 0x000000762d00720b */ /* 0x040fe20003f04000 */
[----:B------:R-:W-:Y:S01]  /*17550*/  @P3 IMAD.IADD R88, R110, 0x1, R117 ;  /* 0x000000016e583824 */ /* 0x000fe200078e0275 */
[----:B------:R-:W-:Y:S01]  /*17560*/  I2FP.F32.S32 R224, UR66 ;  /* 0x0000004200e07c45 */ /* 0x000fe20008201400 */
[----:B------:R-:W-:Y:S01]  /*17570*/  UIADD3 UR66, UPT, UPT, UR50, 0xb6, URZ ;  /* 0x000000b632427890 */ /* 0x000fe2000fffe0ff */
[----:B------:R-:W-:Y:S01]  /*17580*/  I2FP.F32.S32 R118, UR71 ;  /* 0x0000004700767c45 */ /* 0x000fe20008201400 */
[----:B-1----:R-:W-:Y:S01]  /*17590*/  UIADD3 UR69, UPT, UPT, UR69, 0xbb, URZ ;  /* 0x000000bb45457890 */ /* 0x002fe2000fffe0ff */
[----:B------:R-:W-:Y:S01]  /*175a0*/  I2FP.F32.S32 R110, UR70 ;  /* 0x00000046006e7c45 */ /* 0x000fe20008201400 */
[----:B------:R-:W1:Y:S01]  /*175b0*/  LDCU UR71, c[0x0][0x390] ;  /* 0x00007200ff4777ac */ /* 0x000e620008000800 */
[----:B------:R-:W-:Y:S02]  /*175c0*/  FSETP.GT.AND P3, PT, R45, R118, PT ;  /* 0x000000762d00720b */ /* 0x000fe40003f64000 */
[----:B------:R-:W-:Y:S01]  /*175d0*/  I2FP.F32.S32 R118, UR66 ;  /* 0x0000004200767c45 */ /* 0x000fe20008201400 */
[----:B------:R-:W-:Y:S01]  /*175e0*/  UIADD3 UR66, UPT, UPT, UR50, 0xb5, URZ ;  /* 0x000000b532427890 */ /* 0x000fe2000fffe0ff */
[----:B------:R-:W-:Y:S01]  /*175f0*/  SEL R115, R47, 0x6, P2 ;  /* 0x000000062f737807 */ /* 0x000fe20001000000 */
[----:B------:R-:W4:Y:S01]  /*17600*/  LDCU UR70, c[0x0][0x390] ;  /* 0x00007200ff4677ac */ /* 0x000f220008000800 */
[----:B------:R-:W-:-:S02]  /*17610*/  FSETP.GT.AND P2, PT, R45, R110, !P0 ;  /* 0x0000006e2d00720b */ /* 0x000fc40004744000 */
[----:B------:R-:W-:Y:S02]  /*17620*/  SEL R115, R115, 0x4, P0 ;  /* 0x0000000473737807 */ /* 0x000fe40000000000 */
[----:B------:R-:W-:Y:S02]  /*17630*/  SEL R110, RZ, 0x1, !P2 ;  /* 0x00000001ff6e7807 */ /* 0x000fe40005000000 */
[----:B------:R-:W-:Y:S01]  /*17640*/  I2FP.F32.S32 R106, UR66 ;  /* 0x00000042006a7c45 */ /* 0x000fe20008201400 */
[----:B------:R-:W-:Y:S01]  /*17650*/  UIADD3 UR66, UPT, UPT, UR50, 0xb4, URZ ;  /* 0x000000b432427890 */ /* 0x000fe2000fffe0ff */
[C---:B------:R-:W-:Y:S01]  /*17660*/  FSETP.GT.AND P2, PT, R45.reuse, R118, PT ;  /* 0x000000762d00720b */ /* 0x040fe20003f44000 */
[----:B------:R-:W-:Y:S01]  /*17670*/  @P3 IMAD.IADD R129, R110, 0x1, R115 ;  /* 0x000000016e813824 */ /* 0x000fe200078e0273 */
[----:B------:R-:W-:Y:S01]  /*17680*/  FSETP.GT.AND P6, PT, R45, R106, PT ;  /* 0x0000006a2d00720b */ /* 0x000fe20003fc4000 */
[----:B-1----:R-:W-:Y:S01]  /*17690*/  UIADD3 UR71, UPT, UPT, UR71, 0x3c2, URZ ;  /* 0x000003c247477890 */ /* 0x002fe2000fffe0ff */
[----:B------:R-:W-:-:S02]  /*176a0*/  SEL R110, R47, 0x6, P2 ;  /* 0x000000062f6e7807 */ /* 0x000fc40001000000 */
[C---:B------:R-:W-:Y:S02]  /*176b0*/  FSETP.GT.AND P0, PT, R45.reuse, R224, PT ;  /* 0x000000e02d00720b */ /* 0x040fe40003f04000 */
[----:B------:R-:W-:Y:S01]  /*176c0*/  I2FP.F32.S32 R106, UR66 ;  /* 0x00000042006a7c45 */ /* 0x000fe20008201400 */
[----:B------:R-:W-:Y:S01]  /*176d0*/  UIADD3 UR66, UPT, UPT, UR50, 0xbd, URZ ;  /* 0x000000bd32427890 */ /* 0x000fe2000fffe0ff */
[----:B------:R-:W-:Y:S01]  /*176e0*/  SEL R115, R110, 0x4, P6 ;  /* 0x000000046e737807 */ /* 0x000fe20003000000 */
[----:B----4-:R-:W-:Y:S01]  /*176f0*/  UIADD3 UR70, UPT, UPT, UR70, 0x3c0, URZ ;  /* 0x000003c046467890 */ /* 0x010fe2000fffe0ff */
[----:B------:R-:W-:Y:S01]  /*17700*/  I2FP.F32.S32 R110, UR67 ;  /* 0x00000043006e7c45 */ /* 0x000fe20008201400 */
[----:B------:R-:W-:Y:S01]  /*17710*/  UIADD3 UR67, UPT, UPT, UR50, 0xbe, URZ ;  /* 0x000000be32437890 */ /* 0x000fe2000fffe0ff */
[----:B------:R-:W-:Y:S02]  /*17720*/  FSETP.GT.AND P6, PT, R45, R106, !P6 ;  /* 0x0000006a2d00720b */ /* 0x000fe400077c4000 */
[----:B------:R-:W-:Y:S01]  /*17730*/  I2FP.F32.S32 R224, UR66 ;  /* 0x0000004200e07c45 */ /* 0x000fe20008201400 */
[----:B------:R-:W-:Y:S01]  /*17740*/  UIADD3 UR66, UPT, UPT, UR50, 0xbc, URZ ;  /* 0x000000bc32427890 */ /* 0x000fe2000fffe0ff */
[----:B------:R-:W-:-:S02]  /*17750*/  SEL R104, RZ, 0x1, !P6 ;  /* 0x00000001ff687807 */ /* 0x000fc40007000000 */
[----:B------:R-:W-:Y:S02]  /*17760*/  I2FP.F32.S32 R226, UR67 ;  /* 0x0000004300e27c45 */ /* 0x000fe40008201400 */
[----:B------:R-:W-:Y:S01]  /*17770*/  I2FP.F32.S32 R118, UR69 ;  /* 0x0000004500767c45 */ /* 0x000fe20008201400 */
[----:B------:R-:W-:Y:S01]  /*17780*/  @P0 IMAD.IADD R87, R104, 0x1, R115 ;  /* 0x0000000168570824 */ /* 0x000fe200078e0273 */
[C---:B------:R-:W-:Y:S01]  /*17790*/  FSETP.GT.AND P0, PT, R45.reuse, R226, PT ;  /* 0x000000e22d00720b */ /* 0x040fe20003f04000 */
[----:B------:R-:W1:Y:S01]  /*177a0*/  LDCU UR67, c[0x0][0x390] ;  /* 0x00007200ff4377ac */ /* 0x000e620008000800 */
[----:B------:R-:W-:Y:S02]  /*177b0*/  I2FP.F32.S32 R106, UR64 ;  /* 0x00000040006a7c45 */ /* 0x000fe40008201400 */
[----:B------:R-:W-:Y:S01]  /*177c0*/  FSETP.GT.AND P6, PT, R45, R224, PT ;  /* 0x000000e02d00720b */ /* 0x000fe20003fc4000 */
[----:B------:R-:W-:Y:S01]  /*177d0*/  UIADD3 UR64, UPT, UPT, UR12, 0x33f, URZ ;  /* 0x0000033f0c407890 */ /* 0x000fe2000fffe0ff */
[----:B------:R-:W-:Y:S01]  /*177e0*/  SEL R115, R47, 0x6, P0 ;  /* 0x000000062f737807 */ /* 0x000fe20000000000 */
[----:B------:R-:W4:Y:S01]  /*177f0*/  LDCU UR69, c[0x0][0x390] ;  /* 0x00007200ff4577ac */ /* 0x000f220008000800 */
[----:B------:R-:W-:-:S02]  /*17800*/  FSETP.GT.AND P3, PT, R45, R118, PT ;  /* 0x000000762d00720b */ /* 0x000fc40003f64000 */
[----:B------:R-:W-:Y:S01]  /*17810*/  I2FP.F32.S32 R224, UR66 ;  /* 0x0000004200e07c45 */ /* 0x000fe20008201400 */
[----:B------:R-:W5:Y:S01]  /*17820*/  LDCU UR66, c[0x0][0x390] ;  /* 0x00007200ff4277ac */ /* 0x000f620008000800 */
[----:B------:R-:W-:Y:S02]  /*17830*/  I2FP.F32.S32 R104, UR64 ;  /* 0x0000004000687c45 */ /* 0x000fe40008201400 */
[----:B------:R-:W-:Y:S01]  /*17840*/  SEL R226, R115, 0x4, P6 ;  /* 0x0000000473e27807 */ /* 0x000fe20003000000 */
[----:B------:R-:W-:Y:S01]  /*17850*/  UIADD3 UR64, UPT, UPT, UR50, 0x21a, URZ ;  /* 0x0000021a32407890 */ /* 0x000fe2000fffe0ff */
[C---:B------:R-:W-:Y:S02]  /*17860*/  FSETP.GT.AND P6, PT, R45.reuse, R224, !P6 ;  /* 0x000000e02d00720b */ /* 0x040fe400077c4000 */
[----:B------:R-:W-:Y:S01]  /*17870*/  FSETP.GT.AND P0, PT, R45, R76, PT ;  /* 0x0000004c2d00720b */ /* 0x000fe20003f04000 */
[----:B-1----:R-:W-:Y:S01]  /*17880*/  UIADD3 UR67, UPT, UPT, UR67, 0x3c8, URZ ;  /* 0x000003c843437890 */ /* 0x002fe2000fffe0ff */
[----:B------:R-:W-:-:S02]  /*17890*/  SEL R113, RZ, 0x1, !P6 ;  /* 0x00000001ff717807 */ /* 0x000fc40007000000 */
[----:B------:R-:W-:Y:S02]  /*178a0*/  I2FP.F32.S32 R224, UR64 ;  /* 0x0000004000e07c45 */ /* 0x000fe40008201400 */
[----:B------:R-:W-:Y:S01]  /*178b0*/  SEL R183, R183, RZ, P0 ;  /* 0x000000ffb7b77207 */ /* 0x000fe20000000000 */
[----:B------:R-:W-:Y:S01]  /*178c0*/  @P3 IMAD.IADD R130, R113, 0x1, R226 ;  /* 0x0000000171823824 */ /* 0x000fe200078e02e2 */
[----:B------:R-:W-:Y:S01]  /*178d0*/  FSETP.GT.AND P3, PT, R45, R224, PT ;  /* 0x000000e02d00720b */ /* 0x000fe20003f64000 */
[----:B------:R-:W1:Y:S01]  /*178e0*/  LDCU UR64, c[0x0][0x390] ;  /* 0x00007200ff4077ac */ /* 0x000e620008000800 */
[----:B------:R-:W-:Y:S02]  /*178f0*/  I2FP.F32.S32 R236, UR53 ;  /* 0x0000003500ec7c45 */ /* 0x000fe40008201400 */
[----:B------:R-:W-:Y:S01]  /*17900*/  SEL R189, R165, 0x2, P3 ;  /* 0x00000002a5bd7807 */ /* 0x000fe20001800000 */
[----:B------:R-:W3:Y:S01]  /*17910*/  LDCU UR53, c[0x0][0x390] ;  /* 0x00007200ff3577ac */ /* 0x000ee20008000800 */
[----:B------:R-:W-:-:S02]  /*17920*/  FSETP.GT.AND P3, PT, R45, R78, !P0 ;  /* 0x0000004e2d00720b */ /* 0x000fc40004764000 */
[C---:B------:R-:W-:Y:S01]  /*17930*/  FSETP.GT.AND P0, PT, R45.reuse, R82, PT ;  /* 0x000000522d00720b */ /* 0x040fe20003f04000 */
[----:B----4-:R-:W-:Y:S01]  /*17940*/  UIADD3 UR69, UPT, UPT, UR69, 0x3c9, URZ ;  /* 0x000003c945457890 */ /* 0x010fe2000fffe0ff */
[----:B------:R-:W-:Y:S01]  /*17950*/  SEL R226, RZ, 0x1, !P3 ;  /* 0x00000001ffe27807 */ /* 0x000fe20005800000 */
[----:B-----5:R-:W-:Y:S01]  /*17960*/  UIADD3 UR66, UPT, UPT, UR66, 0x3d1, URZ ;  /* 0x000003d142427890 */ /* 0x020fe2000fffe0ff */
[----:B------:R-:W-:Y:S02]  /*17970*/  FSETP.GT.AND P3, PT, R45, R84, PT ;  /* 0x000000542d00720b */ /* 0x000fe40003f64000 */
[----:B------:R-:W-:Y:S02]  /*17980*/  SEL R85, R85, RZ, P0 ;  /* 0x000000ff55557207 */ /* 0x000fe40000000000 */
[----:B------:R-:W-:Y:S02]  /*17990*/  SEL R84, R111, RZ, P3 ;  /* 0x000000ff6f547207 */ /* 0x000fe40001800000 */
[C---:B------:R-:W-:Y:S01]  /*179a0*/  FSETP.GT.AND P3, PT, R45.reuse, R116, !P3 ;  /* 0x000000742d00720b */ /* 0x040fe20005f64000 */
[----:B-1----:R-:W-:Y:S01]  /*179b0*/  UIADD3 UR64, UPT, UPT, UR64, 0x3d0, URZ ;  /* 0x000003d040407890 */ /* 0x002fe2000fffe0ff */
[----:B------:R-:W-:-:S02]  /*179c0*/  FSETP.GT.AND P0, PT, R45, R80, !P0 ;  /* 0x000000502d00720b */ /* 0x000fc40004704000 */
[----:B------:R-:W-:Y:S01]  /*179d0*/  SEL R179, RZ, 0x1, !P3 ;  /* 0x00000001ffb37807 */ /* 0x000fe20005800000 */
[----:B---3--:R-:W-:Y:S01]  /*179e0*/  UIADD3 UR53, UPT, UPT, UR53, 0x340, URZ ;  /* 0x0000034035357890 */ /* 0x008fe2000fffe0ff */
[----:B------:R-:W-:Y:S02]  /*179f0*/  FSETP.GT.AND P3, PT, R45, R238, PT ;  /* 0x000000ee2d00720b */ /* 0x000fe40003f64000 */
[----:B------:R-:W-:Y:S01]  /*17a00*/  I2FP.F32.S32 R120, UR55 ;  /* 0x0000003700787c45 */ /* 0x000fe20008201400 */
[----:B------:R-:W1:Y:S01]  /*17a10*/  LDCU UR55, c[0x0][0x390] ;  /* 0x00007200ff3777ac */ /* 0x000e620008000800 */
[----:B------:R-:W-:Y:S01]  /*17a20*/  SEL R82, R109, RZ, P3 ;  /* 0x000000ff6d527207 */ /* 0x000fe20001800000 */
[----:B------:R-:W-:Y:S01]  /*17a30*/  IMAD.IADD R84, R84, 0x1, R179 ;  /* 0x0000000154547824 */ /* 0x000fe200078e02b3 */
[----:B------:R-:W-:Y:S02]  /*17a40*/  FSETP.GT.AND P3, PT, R45, R236, !P3 ;  /* 0x000000ec2d00720b */ /* 0x000fe40005f64000 */
[----:B------:R-:W-:Y:S01]  /*17a50*/  I2FP.F32.S32 R210, UR49 ;  /* 0x0000003100d27c45 */ /* 0x000fe20008201400 */
[----:B------:R-:W3:Y:S01]  /*17a60*/  LDCU UR49, c[0x0][0x390] ;  /* 0x00007200ff3177ac */ /* 0x000ee20008000800 */
[----:B------:R-:W-:-:S02]  /*17a70*/  SEL R224, RZ, 0x1, !P0 ;  /* 0x00000001ffe07807 */ /* 0x000fc40004000000 */
[----:B------:R-:W-:Y:S02]  /*17a80*/  FSETP.GT.AND P0, PT, R45, R120, PT ;  /* 0x000000782d00720b */ /* 0x000fe40003f04000 */
[----:B------:R-:W-:Y:S01]  /*17a90*/  SEL R177, RZ, 0x1, !P3 ;  /* 0x00000001ffb17807 */ /* 0x000fe20005800000 */
[----:B------:R-:W-:Y:S01]  /*17aa0*/  IMAD.IADD R85, R85, 0x1, R224 ;  /* 0x0000000155557824 */ /* 0x000fe200078e02e0 */
[----:B------:R-:W-:Y:S02]  /*17ab0*/  FSETP.GT.AND P3, PT, R45, R210, PT ;  /* 0x000000d22d00720b */ /* 0x000fe40003f64000 */
[----:B------:R-:W-:Y:S01]  /*17ac0*/  I2FP.F32.S32 R220, UR48 ;  /* 0x0000003000dc7c45 */ /* 0x000fe20008201400 */
[----:B------:R-:W4:Y:S01]  /*17ad0*/  LDCU UR48, c[0x0][0x390] ;  /* 0x00007200ff3077ac */ /* 0x000f220008000800 */
[----:B------:R-:W-:Y:S01]  /*17ae0*/  SEL R83, R83, RZ, P0 ;  /* 0x000000ff53537207 */ /* 0x000fe20000000000 */
[----:B------:R-:W-:Y:S01]  /*17af0*/  IMAD.IADD R82, R82, 0x1, R177 ;  /* 0x0000000152527824 */ /* 0x000fe200078e02b1 */
[----:B------:R-:W-:Y:S01]  /*17b00*/  FSETP.GT.AND P0, PT, R45, R222, !P0 ;  /* 0x000000de2d00720b */ /* 0x000fe20004704000 */
[----:B-1----:R-:W-:Y:S01]  /*17b10*/  UIADD3 UR55, UPT, UPT, UR55, 0x342, URZ ;  /* 0x0000034237377890 */ /* 0x002fe2000fffe0ff */
[----:B------:R-:W-:-:S02]  /*17b20*/  SEL R80, R107, RZ, P3 ;  /* 0x000000ff6b507207 */ /* 0x000fc40001800000 */
[----:B------:R-:W-:Y:S01]  /*17b30*/  I2FP.F32.S32 R234, UR13 ;  /* 0x0000000d00ea7c45 */ /* 0x000fe20008201400 */
[----:B------:R-:W1:Y:S01]  /*17b40*/  LDCU UR13, c[0x0][0x390] ;  /* 0x00007200ff0d77ac */ /* 0x000e620008000800 */
[C---:B------:R-:W-:Y:S02]  /*17b50*/  FSETP.GT.AND P3, PT, R45.reuse, R220, !P3 ;  /* 0x000000dc2d00720b */ /* 0x040fe40005f64000 */
[----:B------:R-:W-:Y:S01]  /*17b60*/  I2FP.F32.S32 R228, UR45 ;  /* 0x0000002d00e47c45 */ /* 0x000fe20008201400 */
[----:B------:R-:W5:Y:S01]  /*17b70*/  LDCU UR45, c[0x0][0x390] ;  /* 0x00007200ff2d77ac */ /* 0x000f620008000800 */
[----:B------:R-:W-:Y:S02]  /*17b80*/  SEL R222, RZ, 0x1, !P0 ;  /* 0x00000001ffde7807 */ /* 0x000fe40004000000 */
[C---:B------:R-:W-:Y:S01]  /*17b90*/  FSETP.GT.AND P0, PT, R45.reuse, R234, PT ;  /* 0x000000ea2d00720b */ /* 0x040fe20003f04000 */
[----:B---3--:R-:W-:Y:S01]  /*17ba0*/  UIADD3 UR49, UPT, UPT, UR49, 0x348, URZ ;  /* 0x0000034831317890 */ /* 0x008fe2000fffe0ff */
[----:B------:R-:W-:Y:S01]  /*17bb0*/  SEL R175, RZ, 0x1, !P3 ;  /* 0x00000001ffaf7807 */ /* 0x000fe20005800000 */
[----:B----4-:R-:W-:Y:S01]  /*17bc0*/  UIADD3 UR48, UPT, UPT, UR48, 0x351, URZ ;  /* 0x0000035130307890 */ /* 0x010fe2000fffe0ff */
[----:B------:R-:W-:Y:S01]  /*17bd0*/  FSETP.GT.AND P3, PT, R45, R228, PT ;  /* 0x000000e42d00720b */ /* 0x000fe20003f64000 */
[----:B------:R-:W-:Y:S01]  /*17be0*/  IMAD.IADD R83, R83, 0x1, R222 ;  /* 0x0000000153537824 */ /* 0x000fe200078e02de */
[----:B------:R-:W-:Y:S01]  /*17bf0*/  I2FP.F32.S32 R164, UR44 ;  /* 0x0000002c00a47c45 */ /* 0x000fe20008201400 */
[----:B------:R-:W3:Y:S01]  /*17c00*/  LDCU UR44, c[0x0][0x390] ;  /* 0x00007200ff2c77ac */ /* 0x000ee20008000800 */
        /* <DEDUP_REMOVED lines=9> */
[----:B-----5:R-:W-:Y:S01]  /*17ca0*/  UIADD3 UR45, UPT, UPT, UR45, 0x359, URZ ;  /* 0x000003592d2d7890 */ /* 0x020fe2000fffe0ff */
[----:B------:R-:W-:Y:S01]  /*17cb0*/  SEL R220, RZ, 0x1, !P0 ;  /* 0x00000001ffdc7807 */ /* 0x000fe20004000000 */
[----:B------:R-:W4:Y:S01]  /*17cc0*/  LDCU UR39, c[0x0][0x390] ;  /* 0x00007200ff2777ac */ /* 0x000f220008000800 */
[C---:B------:R-:W-:Y:S02]  /*17cd0*/  FSETP.GT.AND P0, PT, R45.reuse, R230, PT ;  /* 0x000000e62d00720b */ /* 0x040fe40003f04000 */
[----:B------:R-:W-:Y:S01]  /*17ce0*/  SEL R173, RZ, 0x1, !P3 ;  /* 0x00000001ffad7807 */ /* 0x000fe20005800000 */
[----:B---3--:R-:W-:Y:S01]  /*17cf0*/  UIADD3 UR44, UPT, UPT, UR44, 0x35a, URZ ;  /* 0x0000035a2c2c7890 */ /* 0x008fe2000fffe0ff */
[----:B------:R-:W-:Y:S01]  /*17d00*/  FSETP.GT.AND P3, PT, R45, R214, PT ;  /* 0x000000d62d00720b */ /* 0x000fe20003f64000 */
[----:B------:R-:W-:Y:S01]  /*17d10*/  IMAD.IADD R81, R81, 0x1, R220 ;  /* 0x0000000151517824 */ /* 0x000fe200078e02dc */
[----:B------:R-:W-:Y:S01]  /*17d20*/  I2FP.F32.S32 R208, UR38 ;  /* 0x0000002600d07c45 */ /* 0x000fe20008201400 */
[----:B------:R-:W-:Y:S01]  /*17d30*/  IMAD.IADD R78, R78, 0x1, R173 ;  /* 0x000000014e4e7824 */ /* 0x000fe200078e02ad */
[----:B------:R-:W-:Y:S01]  /*17d40*/  FSETP.GT.AND P6, PT, R45, R64, PT ;  /* 0x000000402d00720b */ /* 0x000fe20003fc4000 */
[----:B------:R-:W3:Y:S01]  /*17d50*/  LDCU UR38, c[0x0][0x390] ;  /* 0x00007200ff2677ac */ /* 0x000ee20008000800 */
[----:B------:R-:W-:-:S02]  /*17d60*/  SEL R79, R79, RZ, P0 ;  /* 0x000000ff4f4f7207 */ /* 0x000fc40000000000 */
[----:B------:R-:W-:Y:S01]  /*17d70*/  FSETP.GT.AND P0, PT, R45, R218, !P0 ;  /* 0x000000da2d00720b */ /* 0x000fe20004704000 */
[----:B-1----:R-:W-:Y:S01]  /*17d80*/  UIADD3 UR47, UPT, UPT, UR47, 0x352, URZ ;  /* 0x000003522f2f7890 */ /* 0x002fe2000fffe0ff */
[----:B------:R-:W-:Y:S02]  /*17d90*/  SEL R76, R103, RZ, P3 ;  /* 0x000000ff674c7207 */ /* 0x000fe40001800000 */
[----:B------:R-:W-:Y:S01]  /*17da0*/  I2FP.F32.S32 R216, UR43 ;  /* 0x0000002b00d87c45 */ /* 0x000fe20008201400 */
[----:B----4-:R-:W-:Y:S01]  /*17db0*/  UIADD3 UR39, UPT, UPT, UR39, 0x362, URZ ;  /* 0x0000036227277890 */ /* 0x010fe2000fffe0ff */
[C---:B------:R-:W-:Y:S01]  /*17dc0*/  FSETP.GT.AND P3, PT, R45.reuse, R208, !P3 ;  /* 0x000000d02d00720b */ /* 0x040fe20005f64000 */
[----:B------:R-:W1:Y:S01]  /*17dd0*/  LDCU UR43, c[0x0][0x390] ;  /* 0x00007200ff2b77ac */ /* 0x000e620008000800 */
[----:B------:R-:W-:Y:S01]  /*17de0*/  I2FP.F32.S32 R204, UR15 ;  /* 0x0000000f00cc7c45 */ /* 0x000fe20008201400 */
[----:B------:R-:W-:Y:S01]  /*17df0*/  @P6 IMAD.IADD R21, R62, 0x1, R67 ;  /* 0x000000013e156824 */ /* 0x000fe200078e0243 */
[----:B------:R-:W-:Y:S01]  /*17e00*/  SEL R164, RZ, 0x1, !P0 ;  /* 0x00000001ffa47807 */ /* 0x000fe20004000000 */
[----:B------:R-:W4:Y:S01]  /*17e10*/  LDCU UR15, c[0x0][0x390] ;  /* 0x00007200ff0f77ac */ /* 0x000f220008000800 */
[C---:B------:R-:W-:Y:S01]  /*17e20*/  FSETP.GT.AND P0, PT, R45.reuse, R216, PT ;  /* 0x000000d82d00720b */ /* 0x040fe20003f04000 */
[----:B------:R-:W-:Y:S01]  /*17e30*/  @P5 VIADD R21, R180, 0x8 ;  /* 0x00000008b4155836 */ /* 0x000fe20000000000 */
[----:B------:R-:W-:Y:S01]  /*17e40*/  SEL R171, RZ, 0x1, !P3 ;  /* 0x00000001ffab7807 */ /* 0x000fe20005800000 */
[----:B------:R-:W-:Y:S01]  /*17e50*/  @P1 VIADD R21, R102, 0x10 ;  /* 0x0000001066151836 */ /* 0x000fe20000000000 */
[----:B------:R-:W-:Y:S01]  /*17e60*/  FSETP.GT.AND P3, PT, R45, R204, PT ;  /* 0x000000cc2d00720b */ /* 0x000fe20003f64000 */
[----:B---3--:R-:W-:Y:S01]  /*17e70*/  UIADD3 UR38, UPT, UPT, UR38, 0x360, URZ ;  /* 0x0000036026267890 */ /* 0x008fe2000fffe0ff */
[----:B------:R-:W-:Y:S01]  /*17e80*/  I2FP.F32.S32 R200, UR35 ;  /* 0x0000002300c87c45 */ /* 0x000fe20008201400 */
[----:B------:R-:W-:Y:S01]  /*17e90*/  @P4 VIADD R100, R21, 0x20 ;  /* 0x0000002015644836 */ /* 0x000fe20000000000 */
[----:B------:R-:W-:Y:S01]  /*17ea0*/  I2FP.F32.S32 R198, UR14 ;  /* 0x0000000e00c67c45 */ /* 0x000fe20008201400 */
[----:B------:R-:W3:Y:S01]  /*17eb0*/  LDCU UR14, c[0x0][0x390] ;  /* 0x00007200ff0e77ac */ /* 0x000ee20008000800 */
[----:B------:R-:W-:Y:S01]  /*17ec0*/  SEL R77, R77, RZ, P0 ;  /* 0x000000ff4d4d7207 */ /* 0x000fe20000000000 */
[----:B------:R-:W-:Y:S01]  /*17ed0*/  IMAD.IADD R76, R76, 0x1, R171 ;  /* 0x000000014c4c7824 */ /* 0x000fe200078e02ab */
[----:B------:R-:W-:Y:S01]  /*17ee0*/  FSETP.GT.AND P0, PT, R45, R212, !P0 ;  /* 0x000000d42d00720b */ /* 0x000fe20004704000 */
[----:B------:R-:W5:Y:S01]  /*17ef0*/  LDCU UR35, c[0x0][0x390] ;  /* 0x00007200ff2377ac */ /* 0x000f620008000800 */
[----:B------:R-:W-:Y:S01]  /*17f00*/  SEL R75, R75, RZ, P3 ;  /* 0x000000ff4b4b7207 */ /* 0x000fe20001800000 */
[----:B------:R-:W-:Y:S01]  /*17f10*/  IMAD.IADD R79, R79, 0x1, R164 ;  /* 0x000000014f4f7824 */ /* 0x000fe200078e02a4 */
[----:B------:R-:W-:Y:S01]  /*17f20*/  I2FP.F32.S32 R206, UR37 ;  /* 0x0000002500ce7c45 */ /* 0x000fe20008201400 */
[----:B----4-:R-:W-:Y:S01]  /*17f30*/  UIADD3 UR15, UPT, UPT, UR15, 0x368, URZ ;  /* 0x000003680f0f7890 */ /* 0x010fe2000fffe0ff */
[C---:B------:R-:W-:Y:S01]  /*17f40*/  FSETP.GT.AND P3, PT, R45.reuse, R200, !P3 ;  /* 0x000000c82d00720b */ /* 0x040fe20005f64000 */
[----:B------:R-:W4:Y:S01]  /*17f50*/  LDCU UR37, c[0x0][0x390] ;  /* 0x00007200ff2577ac */ /* 0x000f220008000800 */
[----:B------:R-:W-:-:S02]  /*17f60*/  FSETP.GT.AND P6, PT, R45, R198, PT ;  /* 0x000000c62d00720b */ /* 0x000fc40003fc4000 */
[----:B------:R-:W-:Y:S01]  /*17f70*/  SEL R218, RZ, 0x1, !P0 ;  /* 0x00000001ffda7807 */ /* 0x000fe20004000000 */
[----:B-1----:R-:W-:Y:S01]  /*17f80*/  UIADD3 UR43, UPT, UPT, UR43, 0x358, URZ ;  /* 0x000003582b2b7890 */ /* 0x002fe2000fffe0ff */
[C---:B------:R-:W-:Y:S02]  /*17f90*/  FSETP.GT.AND P0, PT, R45.reuse, R206, PT ;  /* 0x000000ce2d00720b */ /* 0x040fe40003f04000 */
[----:B------:R-:W-:Y:S01]  /*17fa0*/  SEL R216, RZ, 0x1, !P3 ;  /* 0x00000001ffd87807 */ /* 0x000fe20005800000 */
[----:B---3--:R-:W-:Y:S01]  /*17fb0*/  UIADD3 UR14, UPT, UPT, UR14, 0x372, URZ ;  /* 0x000003720e0e7890 */ /* 0x008fe2000fffe0ff */
[----:B------:R-:W-:Y:S01]  /*17fc0*/  FSETP.GT.AND P3, PT, R45, R192, !P6 ;  /* 0x000000c02d00720b */ /* 0x000fe20007764000 */
[----:B------:R-:W-:Y:S01]  /*17fd0*/  IMAD.IADD R77, R77, 0x1, R218 ;  /* 0x000000014d4d7824 */ /* 0x000fe200078e02da */
[----:B------:R-:W-:Y:S01]  /*17fe0*/  I2FP.F32.S32 R196, UR31 ;  /* 0x0000001f00c47c45 */ /* 0x000fe20008201400 */
[----:B-----5:R-:W-:Y:S01]  /*17ff0*/  UIADD3 UR35, UPT, UPT, UR35, 0x371, URZ ;  /* 0x0000037123237890 */ /* 0x020fe2000fffe0ff */
[----:B------:R-:W-:Y:S01]  /*18000*/  SEL R20, R20, RZ, P0 ;  /* 0x000000ff14147207 */ /* 0x000fe20000000000 */
[----:B------:R-:W-:Y:S01]  /*18010*/  IMAD.IADD R75, R75, 0x1, R216 ;  /* 0x000000014b4b7824 */ /* 0x000fe200078e02d8 */
[----:B------:R-:W-:Y:S01]  /*18020*/  FSETP.GT.AND P0, PT, R45, R202, !P0 ;  /* 0x000000ca2d00720b */ /* 0x000fe20004704000 */
[----:B------:R-:W1:Y:S01]  /*18030*/  LDCU UR31, c[0x0][0x390] ;  /* 0x00007200ff1f77ac */ /* 0x000e620008000800 */
[----:B------:R-:W-:-:S02]  /*18040*/  SEL R167, RZ, 0x1, !P3 ;  /* 0x00000001ffa77807 */ /* 0x000fc40005800000 */
[----:B------:R-:W-:Y:S01]  /*18050*/  I2FP.F32.S32 R194, UR33 ;  /* 0x0000002100c27c45 */ /* 0x000fe20008201400 */
[----:B----4-:R-:W-:Y:S01]  /*18060*/  UIADD3 UR37, UPT, UPT, UR37, 0x369, URZ ;  /* 0x0000036925257890 */ /* 0x010fe2000fffe0ff */
[C---:B------:R-:W-:Y:S01]  /*18070*/  FSETP.GT.AND P3, PT, R45.reuse, R196, PT ;  /* 0x000000c42d00720b */ /* 0x040fe20003f64000 */
[----:B------:R-:W3:Y:S01]  /*18080*/  LDCU UR33, c[0x0][0x390] ;  /* 0x00007200ff2177ac */ /* 0x000ee20008000800 */
[----:B------:R-:W-:Y:S02]  /*18090*/  SEL R169, RZ, 0x1, !P0 ;  /* 0x00000001ffa97807 */ /* 0x000fe40004000000 */
[C---:B------:R-:W-:Y:S02]  /*180a0*/  FSETP.GT.AND P0, PT, R45.reuse, R194, PT ;  /* 0x000000c22d00720b */ /* 0x040fe40003f04000 */
[----:B------:R-:W-:Y:S01]  /*180b0*/  SEL R72, R72, RZ, P3 ;  /* 0x000000ff48487207 */ /* 0x000fe20001800000 */
[----:B------:R-:W-:Y:S01]  /*180c0*/  IMAD.IADD R20, R20, 0x1, R169 ;  /* 0x0000000114147824 */ /* 0x000fe200078e02a9 */
[----:B------:R-:W-:Y:S01]  /*180d0*/  I2FP.F32.S32 R190, UR32 ;  /* 0x0000002000be7c45 */ /* 0x000fe20008201400 */
[----:B------:R-:W4:Y:S01]  /*180e0*/  LDCU UR32, c[0x0][0x390] ;  /* 0x00007200ff2077ac */ /* 0x000f220008000800 */
[----:B------:R-:W-:-:S02]  /*180f0*/  FSETP.GT.AND P3, PT, R45, R188, !P3 ;  /* 0x000000bc2d00720b */ /* 0x000fc40005f64000 */
[----:B------:R-:W-:Y:S01]  /*18100*/  I2FP.F32.S32 R184, UR27 ;  /* 0x0000001b00b87c45 */ /* 0x000fe20008201400 */
[----:B------:R-:W5:Y:S01]  /*18110*/  LDCU UR27, c[0x0][0x390] ;  /* 0x00007200ff1b77ac */ /* 0x000f620008000800 */
[----:B------:R-:W-:Y:S02]  /*18120*/  SEL R73, R73, RZ, P0 ;  /* 0x000000ff49497207 */ /* 0x000fe40000000000 */
[C---:B------:R-:W-:Y:S01]  /*18130*/  FSETP.GT.AND P0, PT, R45.reuse, R190, !P0 ;  /* 0x000000be2d00720b */ /* 0x040fe20004704000 */
[----:B-1----:R-:W-:Y:S01]  /*18140*/  UIADD3 UR31, UPT, UPT, UR31, 0x378, URZ ;  /* 0x000003781f1f7890 */ /* 0x002fe2000fffe0ff */
[----:B------:R-:W-:Y:S01]  /*18150*/  SEL R163, RZ, 0x1, !P3 ;  /* 0x00000001ffa37807 */ /* 0x000fe20005800000 */
[----:B---3--:R-:W-:Y:S01]  /*18160*/  UIADD3 UR33, UPT, UPT, UR33, 0x379, URZ ;  /* 0x0000037921217890 */ /* 0x008fe2000fffe0ff */
[----:B------:R-:W-:Y:S01]  /*18170*/  I2FP.F32.S32 R186, UR29 ;  /* 0x0000001d00ba7c45 */ /* 0x000fe20008201400 */
[----:B------:R-:W1:Y:S01]  /*18180*/  LDCU UR29, c[0x0][0x390] ;  /* 0x00007200ff1d77ac */ /* 0x000e620008000800 */
[----:B------:R-:W-:Y:S01]  /*18190*/  FSETP.GT.AND P3, PT, R45, R184, PT ;  /* 0x000000b82d00720b */ /* 0x000fe20003f64000 */
[----:B------:R-:W-:Y:S01]  /*181a0*/  IMAD.IADD R72, R72, 0x1, R163 ;  /* 0x0000000148487824 */ /* 0x000fe200078e02a3 */
[----:B------:R-:W-:Y:S01]  /*181b0*/  I2FP.F32.S32 R128, UR26 ;  /* 0x0000001a00807c45 */ /* 0x000fe20008201400 */
[----:B------:R-:W3:Y:S01]  /*181c0*/  LDCU UR26, c[0x0][0x390] ;  /* 0x00007200ff1a77ac */ /* 0x000ee20008000800 */
[----:B------:R-:W-:-:S02]  /*181d0*/  SEL R200, RZ, 0x1, !P0 ;  /* 0x00000001ffc87807 */ /* 0x000fc40004000000 */
[----:B------:R-:W-:Y:S01]  /*181e0*/  FSETP.GT.AND P0, PT, R45, R186, PT ;  /* 0x000000ba2d00720b */ /* 0x000fe20003f04000 */
[----:B----4-:R-:W-:Y:S01]  /*181f0*/  UIADD3 UR32, UPT, UPT, UR32, 0x37a, URZ ;  /* 0x0000037a20207890 */ /* 0x010fe2000fffe0ff */
[----:B------:R-:W-:Y:S01]  /*18200*/  SEL R70, R70, RZ, P3 ;  /* 0x000000ff46467207 */ /* 0x000fe20001800000 */
[----:B-----5:R-:W-:Y:S01]  /*18210*/  UIADD3 UR27, UPT, UPT, UR27, 0x389, URZ ;  /* 0x000003891b1b7890 */ /* 0x020fe2000fffe0ff */
[----:B------:R-:W-:Y:S01]  /*18220*/  I2FP.F32.S32 R182, UR28 ;  /* 0x0000001c00b67c45 */ /* 0x000fe20008201400 */
[----:B------:R-:W-:Y:S01]  /*18230*/  IMAD.IADD R73, R73, 0x1, R200 ;  /* 0x0000000149497824 */ /* 0x000fe200078e02c8 */
[----:B------:R-:W-:Y:S01]  /*18240*/  FSETP.GT.AND P3, PT, R45, R128, !P3 ;  /* 0x000000802d00720b */ /* 0x000fe20005f64000 */
[----:B------:R-:W4:Y:S01]  /*18250*/  LDCU UR28, c[0x0][0x390] ;  /* 0x00007200ff1c77ac */ /* 0x000f220008000800 */
[----:B------:R-:W-:Y:S02]  /*18260*/  I2FP.F32.S32 R176, UR23 ;  /* 0x0000001700b07c45 */ /* 0x000fe40008201400 */
[----:B------:R-:W-:Y:S01]  /*18270*/  SEL R71, R71, RZ, P0 ;  /* 0x000000ff47477207 */ /* 0x000fe20000000000 */
[----:B-1----:R-:W-:Y:S01]  /*18280*/  UIADD3 UR29, UPT, UPT, UR29, 0x382, URZ ;  /* 0x000003821d1d7890 */ /* 0x002fe2000fffe0ff */
[----:B------:R-:W-:Y:S01]  /*18290*/  FSETP.GT.AND P0, PT, R45, R182, !P0 ;  /* 0x000000b62d00720b */ /* 0x000fe20004704000 */
[----:B------:R-:W1:Y:S01]  /*182a0*/  LDCU UR23, c[0x0][0x390] ;  /* 0x00007200ff1777ac */ /* 0x000e620008000800 */
[----:B------:R-:W-:-:S02]  /*182b0*/  SEL R161, RZ, 0x1, !P3 ;  /* 0x00000001ffa17807 */ /* 0x000fc40005800000 */
[----:B------:R-:W-:Y:S01]  /*182c0*/  I2FP.F32.S32 R178, UR25 ;  /* 0x0000001900b27c45 */ /* 0x000fe20008201400 */
[----:B---3--:R-:W-:Y:S01]  /*182d0*/  UIADD3 UR26, UPT, UPT, UR26, 0x38a, URZ ;  /* 0x0000038a1a1a7890 */ /* 0x008fe2000fffe0ff */
[C---:B------:R-:W-:Y:S01]  /*182e0*/  FSETP.GT.AND P3, PT, R45.reuse, R176, PT ;  /* 0x000000b02d00720b */ /* 0x040fe20003f64000 */
[----:B------:R-:W-:Y:S01]  /*182f0*/  IMAD.IADD R70, R70, 0x1, R161 ;  /* 0x0000000146467824 */ /* 0x000fe200078e02a1 */
[----:B------:R-:W-:Y:S01]  /*18300*/  SEL R128, RZ, 0x1, !P0 ;  /* 0x00000001ff807807 */ /* 0x000fe20004000000 */
[----:B------:R-:W3:Y:S01]  /*18310*/  LDCU UR25, c[0x0][0x390] ;  /* 0x00007200ff1977ac */ /* 0x000ee20008000800 */
[----:B------:R-:W-:Y:S02]  /*18320*/  FSETP.GT.AND P0, PT, R45, R178, PT ;  /* 0x000000b22d00720b */ /* 0x000fe40003f04000 */
[----:B------:R-:W-:Y:S01]  /*18330*/  SEL R68, R68, RZ, P3 ;  /* 0x000000ff44447207 */ /* 0x000fe20001800000 */
[----:B------:R-:W-:Y:S01]  /*18340*/  IMAD.IADD R71, R71, 0x1, R128 ;  /* 0x0000000147477824 */ /* 0x000fe200078e0280 */
[----:B------:R-:W-:Y:S01]  /*18350*/  I2FP.F32.S32 R174, UR24 ;  /* 0x0000001800ae7c45 */ /* 0x000fe20008201400 */
[----:B------:R-:W5:Y:S01]  /*18360*/  LDCU UR24, c[0x0][0x390] ;  /* 0x00007200ff1877ac */ /* 0x000f620008000800 */
[----:B------:R-:W-:-:S02]  /*18370*/  FSETP.GT.AND P3, PT, R45, R172, !P3 ;  /* 0x000000ac2d00720b */ /* 0x000fc40005f64000 */
[----:B------:R-:W-:Y:S01]  /*18380*/  SEL R69, R69, RZ, P0 ;  /* 0x000000ff45457207 */ /* 0x000fe20000000000 */
[----:B-1----:R-:W-:Y:S01]  /*18390*/  UIADD3 UR23, UPT, UPT, UR23, 0x392, URZ ;  /* 0x0000039217177890 */ /* 0x002fe2000fffe0ff */
[C---:B------:R-:W-:Y:S01]  /*183a0*/  FSETP.GT.AND P0, PT, R45.reuse, R174, !P0 ;  /* 0x000000ae2d00720b */ /* 0x040fe20004704000 */
[----:B----4-:R-:W-:Y:S01]  /*183b0*/  UIADD3 UR28, UPT, UPT, UR28, 0x380, URZ ;  /* 0x000003801c1c7890 */ /* 0x010fe2000fffe0ff */
[----:B------:R-:W-:Y:S02]  /*183c0*/  SEL R159, RZ, 0x1, !P3 ;  /* 0x00000001ff9f7807 */ /* 0x000fe40005800000 */
[C---:B------:R-:W-:Y:S02]  /*183d0*/  FSETP.GT.AND P3, PT, R45.reuse, R168, PT ;  /* 0x000000a82d00720b */ /* 0x040fe40003f64000 */
[----:B------:R-:W-:Y:S01]  /*183e0*/  SEL R198, RZ, 0x1, !P0 ;  /* 0x00000001ffc67807 */ /* 0x000fe20004000000 */
[----:B------:R-:W-:Y:S01]  /*183f0*/  IMAD.IADD R68, R68, 0x1, R159 ;  /* 0x0000000144447824 */ /* 0x000fe200078e029f */
[----:B------:R-:W-:Y:S01]  /*18400*/  FSETP.GT.AND P0, PT, R45, R170, PT ;  /* 0x000000aa2d00720b */ /* 0x000fe20003f04000 */
[----:B---3--:R-:W-:Y:S01]  /*18410*/  UIADD3 UR25, UPT, UPT, UR25, 0x388, URZ ;  /* 0x0000038819197890 */ /* 0x008fe2000fffe0ff */
[----:B------:R-:W-:Y:S01]  /*18420*/  SEL R66, R66, RZ, P3 ;  /* 0x000000ff42427207 */ /* 0x000fe20001800000 */
[----:B------:R-:W-:Y:S01]  /*18430*/  IMAD.IADD R69, R69, 0x1, R198 ;  /* 0x0000000145457824 */ /* 0x000fe200078e02c6 */
[----:B------:R-:W-:Y:S01]  /*18440*/  FSETP.GT.AND P3, PT, R45, R162, !P3 ;  /* 0x000000a22d00720b */ /* 0x000fe20005f64000 */
[----:B-----5:R-:W-:Y:S01]  /*18450*/  UIADD3 UR24, UPT, UPT, UR24, 0x391, URZ ;  /* 0x0000039118187890 */ /* 0x020fe2000fffe0ff */
[----:B------:R-:W-:-:S02]  /*18460*/  SEL R67, R101, RZ, P0 ;  /* 0x000000ff65437207 */ /* 0x000fc40000000000 */
[C---:B------:R-:W-:Y:S02]  /*18470*/  FSETP.GT.AND P0, PT, R45.reuse, R166, !P0 ;  /* 0x000000a62d00720b */ /* 0x040fe40004704000 */
[----:B------:R-:W-:Y:S02]  /*18480*/  SEL R157, RZ, 0x1, !P3 ;  /* 0x00000001ff9d7807 */ /* 0x000fe40005800000 */
[C---:B------:R-:W-:Y:S02]  /*18490*/  FSETP.GT.AND P3, PT, R45.reuse, R158, PT ;  /* 0x0000009e2d00720b */ /* 0x040fe40003f64000 */
[----:B------:R-:W-:Y:S01]  /*184a0*/  SEL R182, RZ, 0x1, !P0 ;  /* 0x00000001ffb67807 */ /* 0x000fe20004000000 */
[----:B------:R-:W-:Y:S01]  /*184b0*/  IMAD.IADD R66, R66, 0x1, R157 ;  /* 0x0000000142427824 */ /* 0x000fe200078e029d */
[----:B------:R-:W-:Y:S02]  /*184c0*/  FSETP.GT.AND P0, PT, R45, R160, PT ;  /* 0x000000a02d00720b */ /* 0x000fe40003f04000 */
[----:B------:R-:W-:Y:S01]  /*184d0*/  SEL R64, R99, RZ, P3 ;  /* 0x000000ff63407207 */ /* 0x000fe20001800000 */
[----:B------:R-:W-:Y:S01]  /*184e0*/  IMAD.IADD R67, R67, 0x1, R182 ;  /* 0x0000000143437824 */ /* 0x000fe200078e02b6 */
[----:B------:R-:W-:-:S02]  /*184f0*/  FSETP.GT.AND P3, PT, R45, R154, !P3 ;  /* 0x0000009a2d00720b */ /* 0x000fc40005f64000 */
[----:B------:R-:W-:Y:S02]  /*18500*/  SEL R65, R65, RZ, P0 ;  /* 0x000000ff41417207 */ /* 0x000fe40000000000 */
[C---:B------:R-:W-:Y:S02]  /*18510*/  FSETP.GT.AND P0, PT, R45.reuse, R156, !P0 ;  /* 0x0000009c2d00720b */ /* 0x040fe40004704000 */
[----:B------:R-:W-:Y:S02]  /*18520*/  SEL R155, RZ, 0x1, !P3 ;  /* 0x00000001ff9b7807 */ /* 0x000fe40005800000 */
[C---:B------:R-:W-:Y:S02]  /*18530*/  FSETP.GT.AND P3, PT, R45.reuse, R150, PT ;  /* 0x000000962d00720b */ /* 0x040fe40003f64000 */
[----:B------:R-:W-:Y:S01]  /*18540*/  SEL R178, RZ, 0x1, !P0 ;  /* 0x00000001ffb27807 */ /* 0x000fe20004000000 */
[----:B------:R-:W-:Y:S01]  /*18550*/  IMAD.IADD R64, R64, 0x1, R155 ;  /* 0x0000000140407824 */ /* 0x000fe200078e029b */
[----:B------:R-:W-:-:S02]  /*18560*/  FSETP.GT.AND P0, PT, R45, R152, PT ;  /* 0x000000982d00720b */ /* 0x000fc40003f04000 */
[----:B------:R-:W-:Y:S01]  /*18570*/  SEL R62, R7, RZ, P3 ;  /* 0x000000ff073e7207 */ /* 0x000fe20001800000 */
[----:B------:R-:W-:Y:S01]  /*18580*/  IMAD.IADD R65, R65, 0x1, R178 ;  /* 0x0000000141417824 */ /* 0x000fe200078e02b2 */
[----:B------:R-:W-:Y:S02]  /*18590*/  FSETP.GT.AND P3, PT, R45, R146, !P3 ;  /* 0x000000922d00720b */ /* 0x000fe40005f64000 */
[----:B------:R-:W-:Y:S02]  /*185a0*/  SEL R63, R63, RZ, P0 ;  /* 0x000000ff3f3f7207 */ /* 0x000fe40000000000 */
[C---:B------:R-:W-:Y:S02]  /*185b0*/  FSETP.GT.AND P0, PT, R45.reuse, R148, !P0 ;  /* 0x000000942d00720b */ /* 0x040fe40004704000 */
[----:B------:R-:W-:Y:S02]  /*185c0*/  SEL R153, RZ, 0x1, !P3 ;  /* 0x00000001ff997807 */ /* 0x000fe40005800000 */
[----:B------:R-:W-:-:S02]  /*185d0*/  FSETP.GT.AND P3, PT, R45, R142, PT ;  /* 0x0000008e2d00720b */ /* 0x000fc40003f64000 */
[----:B------:R-:W-:Y:S01]  /*185e0*/  SEL R176, RZ, 0x1, !P0 ;  /* 0x00000001ffb07807 */ /* 0x000fe20004000000 */
[----:B------:R-:W-:Y:S01]  /*185f0*/  IMAD.IADD R62, R62, 0x1, R153 ;  /* 0x000000013e3e7824 */ /* 0x000fe200078e0299 */
[----:B------:R-:W-:Y:S02]  /*18600*/  FSETP.GT.AND P0, PT, R45, R144, PT ;  /* 0x000000902d00720b */ /* 0x000fe40003f04000 */
[----:B------:R-:W-:Y:S01]  /*18610*/  SEL R19, R19, RZ, P3 ;  /* 0x000000ff13137207 */ /* 0x000fe20001800000 */
[----:B------:R-:W-:Y:S01]  /*18620*/  IMAD.IADD R63, R63, 0x1, R176 ;  /* 0x000000013f3f7824 */ /* 0x000fe200078e02b0 */
[----:B------:R-:W-:Y:S02]  /*18630*/  FSETP.GT.AND P3, PT, R45, R124, !P3 ;  /* 0x0000007c2d00720b */ /* 0x000fe40005f64000 */
[----:B------:R-:W-:Y:S01]  /*18640*/  I2FP.F32.S32 R118, UR68 ;  /* 0x0000004400767c45 */ /* 0x000fe20008201400 */
[----:B------:R-:W1:Y:S01]  /*18650*/  LDCU UR68, c[0x0][0x390] ;  /* 0x00007200ff4477ac */ /* 0x000e620008000800 */
[----:B------:R-:W-:-:S02]  /*18660*/  SEL R61, R61, RZ, P0 ;  /* 0x000000ff3d3d7207 */ /* 0x000fc40000000000 */
[C---:B------:R-:W-:Y:S02]  /*18670*/  FSETP.GT.AND P0, PT, R45.reuse, R126, !P0 ;  /* 0x0000007e2d00720b */ /* 0x040fe40004704000 */
[----:B------:R-:W-:Y:S02]  /*18680*/  SEL R170, RZ, 0x1, !P3 ;  /* 0x00000001ffaa7807 */ /* 0x000fe40005800000 */
[----:B------:R-:W-:Y:S01]  /*18690*/  I2FP.F32.S32 R188, UR15 ;  /* 0x0000000f00bc7c45 */ /* 0x000fe20008201400 */
[----:B------:R-:W-:Y:S01]  /*186a0*/  UIADD3 UR15, UPT, UPT, UR50, 0xc9, URZ ;  /* 0x000000c9320f7890 */ /* 0x000fe2000fffe0ff */
[----:B------:R-:W-:Y:S01]  /*186b0*/  FSETP.GT.AND P3, PT, R45, R118, PT ;  /* 0x000000762d00720b */ /* 0x000fe20003f64000 */
[----:B------:R-:W-:Y:S01]  /*186c0*/  IMAD.IADD R19, R19, 0x1, R170 ;  /* 0x0000000113137824 */ /* 0x000fe200078e02aa */
[----:B------:R-:W-:Y:S02]  /*186d0*/  SEL R172, RZ, 0x1, !P0 ;  /* 0x00000001ffac7807 */ /* 0x000fe40004000000 */
[----:B------:R-:W-:-:S02]  /*186e0*/  FSETP.GT.AND P0, PT, R45, R122, PT ;  /* 0x0000007a2d00720b */ /* 0x000fc40003f04000 */
[----:B------:R-:W-:Y:S01]  /*186f0*/  SEL R59, R59, RZ, P3 ;  /* 0x000000ff3b3b7207 */ /* 0x000fe20001800000 */
[----:B------:R-:W-:Y:S01]  /*18700*/  IMAD.IADD R61, R61, 0x1, R172 ;  /* 0x000000013d3d7824 */ /* 0x000fe200078e02ac */
[C---:B------:R-:W-:Y:S01]  /*18710*/  FSETP.GT.AND P3, PT, R45.reuse, R110, !P3 ;  /* 0x0000006e2d00720b */ /* 0x040fe20005f64000 */
[----:B-1----:R-:W-:Y:S01]  /*18720*/  UIADD3 UR68, UPT, UPT, UR68, 0x3ca, URZ ;  /* 0x000003ca44447890 */ /* 0x002fe2000fffe0ff */
[----:B------:R-:W-:Y:S01]  /*18730*/  I2FP.F32.S32 R110, UR15 ;  /* 0x0000000f006e7c45 */ /* 0x000fe20008201400 */
[----:B------:R-:W-:Y:S01]  /*18740*/  UIADD3 UR15, UPT, UPT, UR50, 0xc8, URZ ;  /* 0x000000c8320f7890 */ /* 0x000fe2000fffe0ff */
[----:B------:R-:W-:Y:S02]  /*18750*/  SEL R60, R60, RZ, P0 ;  /* 0x000000ff3c3c7207 */ /* 0x000fe40000000000 */
[----:B------:R-:W-:Y:S02]  /*18760*/  FSETP.GT.AND P0, PT, R45, R112, !P0 ;  /* 0x000000702d00720b */ /* 0x000fe40004704000 */
[----:B------:R-:W-:-:S02]  /*18770*/  SEL R74, R74, RZ, P6 ;  /* 0x000000ff4a4a7207 */ /* 0x000fc40003000000 */
[C---:B------:R-:W-:Y:S02]  /*18780*/  FSETP.GT.AND P6, PT, R45.reuse, R106, PT ;  /* 0x0000006a2d00720b */ /* 0x040fe40003fc4000 */
[----:B------:R-:W-:Y:S01]  /*18790*/  SEL R151, RZ, 0x1, !P0 ;  /* 0x00000001ff977807 */ /* 0x000fe20004000000 */
[----:B------:R-:W-:Y:S01]  /*187a0*/  IMAD.IADD R74, R74, 0x1, R167 ;  /* 0x000000014a4a7824 */ /* 0x000fe200078e02a7 */
[----:B------:R-:W-:Y:S01]  /*187b0*/  I2FP.F32.S32 R225, UR14 ;  /* 0x0000000e00e17c45 */ /* 0x000fe20008201400 */
[----:B------:R-:W-:Y:S01]  /*187c0*/  UIADD3 UR14, UPT, UPT, UR50, 0xd1, URZ ;  /* 0x000000d1320e7890 */ /* 0x000fe2000fffe0ff */
[----:B------:R-:W-:Y:S01]  /*187d0*/  I2FP.F32.S32 R106, UR15 ;  /* 0x0000000f006a7c45 */ /* 0x000fe20008201400 */
[----:B------:R-:W-:Y:S01]  /*187e0*/  UIADD3 UR15, UPT, UPT, UR50, 0xd9, URZ ;  /* 0x000000d9320f7890 */ /* 0x000fe2000fffe0ff */
[C---:B------:R-:W-:Y:S01]  /*187f0*/  FSETP.GT.AND P2, PT, R45.reuse, R104, PT ;  /* 0x000000682d00720b */ /* 0x040fe20003f44000 */
[----:B------:R-:W-:Y:S01]  /*18800*/  IMAD.IADD R60, R60, 0x1, R151 ;  /* 0x000000013c3c7824 */ /* 0x000fe200078e0297 */
[----:B------:R-:W-:-:S02]  /*18810*/  FSETP.GT.AND P0, PT, R45, R110, PT ;  /* 0x0000006e2d00720b */ /* 0x000fc40003f04000 */
[----:B------:R-:W-:Y:S01]  /*18820*/  I2FP.F32.S32 R104, UR65 ;  /* 0x0000004100687c45 */ /* 0x000fe20008201400 */
[----:B------:R-:W1:Y:S01]  /*18830*/  LDCU UR65, c[0x0][0x390] ;  /* 0x00007200ff4177ac */ /* 0x000e620008000800 */
[----:B------:R-:W-:Y:S02]  /*18840*/  SEL R168, RZ, 0x1, !P3 ;  /* 0x00000001ffa87807 */ /* 0x000fe40005800000 */
[----:B------:R-:W-:Y:S02]  /*18850*/  SEL R15, R15, RZ, P0 ;  /* 0x000000ff0f0f7207 */ /* 0x000fe40000000000 */
[----:B------:R-:W-:Y:S01]  /*18860*/  FSETP.GT.AND P3, PT, R45, R104, !P6 ;  /* 0x000000682d00720b */ /* 0x000fe20007764000 */
[----:B------:R-:W-:Y:S01]  /*18870*/  IMAD.IADD R59, R59, 0x1, R168 ;  /* 0x000000013b3b7824 */ /* 0x000fe200078e02a8 */
[----:B------:R-:W-:Y:S01]  /*18880*/  FSETP.GT.AND P0, PT, R45, R106, !P0 ;  /* 0x0000006a2d00720b */ /* 0x000fe20004704000 */
[----:B------:R-:W-:Y:S01]  /*18890*/  @P2 VIADD R86, R100, 0x40 ;  /* 0x0000004064562836 */ /* 0x000fe20000000000 */
[----:B------:R-:W-:Y:S01]  /*188a0*/  I2FP.F32.S32 R104, UR14 ;  /* 0x0000000e00687c45 */ /* 0x000fe20008201400 */
[----:B------:R-:W-:Y:S01]  /*188b0*/  UIADD3 UR14, UPT, UPT, UR50, 0xd0, URZ ;  /* 0x000000d0320e7890 */ /* 0x000fe2000fffe0ff */
[----:B------:R-:W-:Y:S01]  /*188c0*/  I2FP.F32.S32 R106, UR15 ;  /* 0x0000000f006a7c45 */ /* 0x000fe20008201400 */
[----:B------:R-:W-:Y:S01]  /*188d0*/  UIADD3 UR15, UPT, UPT, UR50, 0xd8, URZ ;  /* 0x000000d8320f7890 */ /* 0x000fe2000fffe0ff */
[----:B------:R-:W-:-:S02]  /*188e0*/  SEL R58, R58, RZ, P6 ;  /* 0x000000ff3a3a7207 */ /* 0x000fc40003000000 */
[----:B------:R-:W-:Y:S02]  /*188f0*/  SEL R149, RZ, 0x1, !P3 ;  /* 0x00000001ff957807 */ /* 0x000fe40005800000 */
[C---:B------:R-:W-:Y:S01]  /*18900*/  FSETP.GT.AND P3, PT, R45.reuse, R104, PT ;  /* 0x000000682d00720b */ /* 0x040fe20003f64000 */
[----:B-1----:R-:W-:Y:S01]  /*18910*/  UIADD3 UR65, UPT, UPT, UR65, 0x3d2, URZ ;  /* 0x000003d241417890 */ /* 0x002fe2000fffe0ff */
[----:B------:R-:W-:Y:S01]  /*18920*/  FSETP.GT.AND P6, PT, R45, R106, PT ;  /* 0x0000006a2d00720b */ /* 0x000fe20003fc4000 */
[----:B------:R-:W-:Y:S01]  /*18930*/  IMAD.IADD R58, R58, 0x1, R149 ;  /* 0x000000013a3a7824 */ /* 0x000fe200078e0295 */
[----:B------:R-:W-:Y:S01]  /*18940*/  I2FP.F32.S32 R104, UR14 ;  /* 0x0000000e00687c45 */ /* 0x000fe20008201400 */
[----:B------:R-:W-:Y:S01]  /*18950*/  UIADD3 UR14, UPT, UPT, UR50, 0xe1, URZ ;  /* 0x000000e1320e7890 */ /* 0x000fe2000fffe0ff */
[----:B------:R-:W-:Y:S01]  /*18960*/  I2FP.F32.S32 R106, UR15 ;  /* 0x0000000f006a7c45 */ /* 0x000fe20008201400 */
[----:B------:R-:W-:Y:S01]  /*18970*/  UIADD3 UR15, UPT, UPT, UR50, 0xe9, URZ ;  /* 0x000000e9320f7890 */ /* 0x000fe2000fffe0ff */
[----:B------:R-:W-:-:S02]  /*18980*/  SEL R166, RZ, 0x1, !P0 ;  /* 0x00000001ffa67807 */ /* 0x000fc40004000000 */
[----:B------:R-:W-:Y:S02]  /*18990*/  SEL R14, R14, RZ, P3 ;  /* 0x000000ff0e0e7207 */ /* 0x000fe40001800000 */
[----:B------:R-:W-:Y:S01]  /*189a0*/  FSETP.GT.AND P0, PT, R45, R104, !P3 ;  /* 0x000000682d00720b */ /* 0x000fe20005f04000 */
[----:B------:R-:W-:Y:S01]  /*189b0*/  IMAD.IADD R15, R15, 0x1, R166 ;  /* 0x000000010f0f7824 */ /* 0x000fe200078e02a6 */
[----:B------:R-:W-:Y:S02]  /*189c0*/  FSETP.GT.AND P3, PT, R45, R106, !P6 ;  /* 0x0000006a2d00720b */ /* 0x000fe40007764000 */
[----:B------:R-:W-:Y:S01]  /*189d0*/  I2FP.F32.S32 R104, UR14 ;  /* 0x0000000e00687c45 */ /* 0x000fe20008201400 */
[----:B------:R-:W-:Y:S01]  /*189e0*/  UIADD3 UR14, UPT, UPT, UR50, 0xe0, URZ ;  /* 0x000000e0320e7890 */ /* 0x000fe2000fffe0ff */
[----:B------:R-:W-:Y:S01]  /*189f0*/  I2FP.F32.S32 R106, UR15 ;  /* 0x0000000f006a7c45 */ /* 0x000fe20008201400 */
[----:B------:R-:W-:Y:S01]  /*18a00*/  UIADD3 UR15, UPT, UPT, UR50, 0xe8, URZ ;  /* 0x000000e8320f7890 */ /* 0x000fe2000fffe0ff */
[----:B------:R-:W-:-:S02]  /*18a10*/  SEL R147, RZ, 0x1, !P0 ;  /* 0x00000001ff937807 */ /* 0x000fc40004000000 */
[----:B------:R-:W-:Y:S02]  /*18a20*/  SEL R162, RZ, 0x1, !P3 ;  /* 0x00000001ffa27807 */ /* 0x000fe40005800000 */
[C---:B------:R-:W-:Y:S01]  /*18a30*/  FSETP.GT.AND P0, PT, R45.reuse, R104, PT ;  /* 0x000000682d00720b */ /* 0x040fe20003f04000 */
[----:B------:R-:W-:Y:S01]  /*18a40*/  IMAD.IADD R14, R14, 0x1, R147 ;  /* 0x000000010e0e7824 */ /* 0x000fe200078e0293 */
[----:B------:R-:W-:Y:S02]  /*18a50*/  FSETP.GT.AND P3, PT, R45, R106, PT ;  /* 0x0000006a2d00720b */ /* 0x000fe40003f64000 */
[----:B------:R-:W-:Y:S01]  /*18a60*/  I2FP.F32.S32 R104, UR14 ;  /* 0x0000000e00687c45 */ /* 0x000fe20008201400 */
[----:B------:R-:W-:Y:S01]  /*18a70*/  UIADD3 UR14, UPT, UPT, UR50, 0xf1, URZ ;  /* 0x000000f1320e7890 */ /* 0x000fe2000fffe0ff */
[----:B------:R-:W-:Y:S01]  /*18a80*/  I2FP.F32.S32 R106, UR15 ;  /* 0x0000000f006a7c45 */ /* 0x000fe20008201400 */
[----:B------:R-:W-:Y:S01]  /*18a90*/  UIADD3 UR15, UPT, UPT, UR50, 0xf9, URZ ;  /* 0x000000f9320f7890 */ /* 0x000fe2000fffe0ff */
[----:B------:R-:W-:-:S02]  /*18aa0*/  SEL R13, R13, RZ, P0 ;  /* 0x000000ff0d0d7207 */ /* 0x000fc40000000000 */
[----:B------:R-:W-:Y:S02]  /*18ab0*/  SEL R56, R56, RZ, P3 ;  /* 0x000000ff38387207 */ /* 0x000fe40001800000 */
[C---:B------:R-:W-:Y:S02]  /*18ac0*/  FSETP.GT.AND P0, PT, R45.reuse, R104, !P0 ;  /* 0x000000682d00720b */ /* 0x040fe40004704000 */
[----:B------:R-:W-:Y:S02]  /*18ad0*/  FSETP.GT.AND P3, PT, R45, R106, !P3 ;  /* 0x0000006a2d00720b */ /* 0x000fe40005f64000 */
[----:B------:R-:W-:Y:S01]  /*18ae0*/  I2FP.F32.S32 R104, UR14 ;  /* 0x0000000e00687c45 */ /* 0x000fe20008201400 */
[----:B------:R-:W-:Y:S01]  /*18af0*/  UIADD3 UR14, UPT, UPT, UR50, 0xf0, URZ ;  /* 0x000000f0320e7890 */ /* 0x000fe2000fffe0ff */
[----:B------:R-:W-:Y:S01]  /*18b00*/  I2FP.F32.S32 R106, UR15 ;  /* 0x0000000f006a7c45 */ /* 0x000fe20008201400 */
[----:B------:R-:W-:Y:S01]  /*18b10*/  UIADD3 UR15, UPT, UPT, UR50, 0xf8, URZ ;  /* 0x000000f8320f7890 */ /* 0x000fe2000fffe0ff */
[----:B------:R-:W-:-:S02]  /*18b20*/  SEL R160, RZ, 0x1, !P0 ;  /* 0x00000001ffa07807 */ /* 0x000fc40004000000 */
[----:B------:R-:W-:Y:S02]  /*18b30*/  SEL R145, RZ, 0x1, !P3 ;  /* 0x00000001ff917807 */ /* 0x000fe40005800000 */
[----:B------:R-:W-:Y:S01]  /*18b40*/  FSETP.GT.AND P0, PT, R45, R104, PT ;  /* 0x000000682d00720b */ /* 0x000fe20003f04000 */
[----:B------:R-:W-:Y:S01]  /*18b50*/  IMAD.IADD R13, R13, 0x1, R160 ;  /* 0x000000010d0d7824 */ /* 0x000fe200078e02a0 */
[----:B------:R-:W-:Y:S01]  /*18b60*/  FSETP.GT.AND P3, PT, R45, R106, PT ;  /* 0x0000006a2d00720b */ /* 0x000fe20003f64000 */
[----:B------:R-:W-:Y:S01]  /*18b70*/  IMAD.IADD R56, R56, 0x1, R145 ;  /* 0x0000000138387824 */ /* 0x000fe200078e0291 */
        /* <DEDUP_REMOVED lines=264> */
[----:B------:R-:W-:Y:S01]  /*19c00*/  I2FP.F32.S32 R7, UR22 ;  /* 0x0000001600077c45 */ /* 0x000fe20008201400 */
[----:B------:R-:W1:Y:S01]  /*19c10*/  LDCU UR22, c[0x0][0x390] ;  /* 0x00007200ff1677ac */ /* 0x000e620008000800 */
[----:B------:R-:W-:-:S02]  /*19c20*/  I2FP.F32.S32 R7, UR21 ;  /* 0x0000001500077c45 */ /* 0x000fc40008201400 */
[----:B------:R-:W-:Y:S01]  /*19c30*/  I2FP.F32.S32 R7, UR20 ;  /* 0x0000001400077c45 */ /* 0x000fe20008201400 */
[----:B------:R-:W3:Y:S01]  /*19c40*/  LDCU UR21, c[0x0][0x390] ;  /* 0x00007200ff1577ac */ /* 0x000ee20008000800 */
[----:B------:R-:W-:Y:S02]  /*19c50*/  I2FP.F32.S32 R7, UR19 ;  /* 0x0000001300077c45 */ /* 0x000fe40008201400 */
[----:B------:R-:W-:Y:S01]  /*19c60*/  SEL R101, RZ, 0x1, !P0 ;  /* 0x00000001ff657807 */ /* 0x000fe20004000000 */
[----:B------:R-:W4:Y:S01]  /*19c70*/  LDCU UR20, c[0x0][0x390] ;  /* 0x00007200ff1477ac */ /* 0x000f220008000800 */
        /* <DEDUP_REMOVED lines=9> */
[----:B------:R-:W-:Y:S01]  /*19d10*/  I2FP.F32.S32 R106, UR15 ;  /* 0x0000000f006a7c45 */ /* 0x000fe20008201400 */
[----:B------:R-:W-:Y:S01]  /*19d20*/  UIADD3 UR15, UPT, UPT, UR50, 0x209, URZ ;  /* 0x00000209320f7890 */ /* 0x000fe2000fffe0ff */
[----:B------:R-:W-:Y:S01]  /*19d30*/  SEL R24, R24, RZ, P0 ;  /* 0x000000ff18187207 */ /* 0x000fe20000000000 */
[----:B---3--:R-:W-:Y:S01]  /*19d40*/  UIADD3 UR21, UPT, UPT, UR21, 0x265, URZ ;  /* 0x0000026515157890 */ /* 0x008fe2000fffe0ff */
[----:B------:R-:W-:Y:S01]  /*19d50*/  I2FP.F32.S32 R194, UR13 ;  /* 0x0000000d00c27c45 */ /* 0x000fe20008201400 */
[----:B------:R-:W-:Y:S01]  /*19d60*/  UIADD3 UR13, UPT, UPT, UR12, 0x37f, URZ ;  /* 0x0000037f0c0d7890 */ /* 0x000fe2000fffe0ff */
[----:B------:R-:W-:Y:S01]  /*19d70*/  I2FP.F32.S32 R235, UR54 ;  /* 0x0000003600eb7c45 */ /* 0x000fe20008201400 */
[----:B------:R-:W3:Y:S01]  /*19d80*/  LDCU UR54, c[0x0][0x390] ;  /* 0x00007200ff3677ac */ /* 0x000ee20008000800 */
[----:B------:R-:W-:-:S02]  /*19d90*/  I2FP.F32.S32 R16, UR17 ;  /* 0x0000001100107c45 */ /* 0x000fc40008201400 */
[----:B------:R-:W-:Y:S01]  /*19da0*/  FSETP.GT.AND P0, PT, R45, R104, !P0 ;  /* 0x000000682d00720b */ /* 0x000fe20004704000 */
[----:B------:R-:W-:Y:S01]  /*19db0*/  UIADD3 UR12, UPT, UPT, UR12, 0x2ff, URZ ;  /* 0x000002ff0c0c7890 */ /* 0x000fe2000fffe0ff */
[----:B------:R-:W-:Y:S01]  /*19dc0*/  I2FP.F32.S32 R104, UR16 ;  /* 0x0000001000687c45 */ /* 0x000fe20008201400 */
[----:B----4-:R-:W-:Y:S01]  /*19dd0*/  UIADD3 UR20, UPT, UPT, UR20, 0x266, URZ ;  /* 0x0000026614147890 */ /* 0x010fe2000fffe0ff */
[----:B------:R-:W-:Y:S01]  /*19de0*/  I2FP.F32.S32 R16, UR9 ;  /* 0x0000000900107c45 */ /* 0x000fe20008201400 */
[----:B------:R-:W-:Y:S01]  /*19df0*/  UIADD3 UR9, UPT, UPT, UR50, 0x211, URZ ;  /* 0x0000021132097890 */ /* 0x000fe2000fffe0ff */
[----:B------:R-:W-:Y:S01]  /*19e00*/  I2FP.F32.S32 R228, UR14 ;  /* 0x0000000e00e47c45 */ /* 0x000fe20008201400 */
[----:B------:R-:W-:Y:S01]  /*19e10*/  UIADD3 UR14, UPT, UPT, UR50, 0x208, URZ ;  /* 0x00000208320e7890 */ /* 0x000fe2000fffe0ff */
[----:B------:R-:W-:Y:S01]  /*19e20*/  I2FP.F32.S32 R212, UR15 ;  /* 0x0000000f00d47c45 */ /* 0x000fe20008201400 */
[----:B------:R-:W4:Y:S01]  /*19e30*/  LDCU UR17, c[0x0][0x390] ;  /* 0x00007200ff1177ac */ /* 0x000f220008000800 */
[----:B------:R-:W-:-:S02]  /*19e40*/  SEL R99, RZ, 0x1, !P0 ;  /* 0x00000001ff637807 */ /* 0x000fc40004000000 */
[----:B------:R-:W-:Y:S01]  /*19e50*/  FSETP.GT.AND P5, PT, R45, R242, PT ;  /* 0x000000f22d00720b */ /* 0x000fe20003fa4000 */
[----:B------:R-:W5:Y:S01]  /*19e60*/  LDCU UR15, c[0x0][0x390] ;  /* 0x00007200ff0f77ac */ /* 0x000f620008000800 */
[----:B------:R-:W-:Y:S01]  /*19e70*/  SEL R57, R57, RZ, P6 ;  /* 0x000000ff39397207 */ /* 0x000fe20003000000 */
[----:B------:R-:W-:Y:S01]  /*19e80*/  IMAD.IADD R24, R24, 0x1, R99 ;  /* 0x0000000118187824 */ /* 0x000fe200078e0263 */
[----:B------:R-:W-:Y:S01]  /*19e90*/  SEL R23, R23, RZ, P3 ;  /* 0x000000ff17177207 */ /* 0x000fe20001800000 */
[----:B------:R-:W2:Y:S01]  /*19ea0*/  LDCU UR19, c[0x0][0x390] ;  /* 0x00007200ff1377ac */ /* 0x000ea20008000800 */
[----:B------:R-:W-:Y:S01]  /*19eb0*/  FSETP.GT.AND P0, PT, R45, R104, PT ;  /* 0x000000682d00720b */ /* 0x000fe20003f04000 */
[----:B------:R-:W-:Y:S01]  /*19ec0*/  IMAD.IADD R57, R57, 0x1, R162 ;  /* 0x0000000139397824 */ /* 0x000fe200078e02a2 */
[C---:B------:R-:W-:Y:S01]  /*19ed0*/  FSETP.GT.AND P3, PT, R45.reuse, R106, !P3 ;  /* 0x0000006a2d00720b */ /* 0x040fe20005f64000 */
[----:B-1----:R-:W-:Y:S01]  /*19ee0*/  UIADD3 UR22, UPT, UPT, UR22, 0x25c, URZ ;  /* 0x0000025c16167890 */ /* 0x002fe2000fffe0ff */
[----:B------:R-:W-:Y:S01]  /*19ef0*/  FSETP.GT.AND P6, PT, R45, R212, PT ;  /* 0x000000d42d00720b */ /* 0x000fe20003fc4000 */
[----:B------:R-:W1:Y:S01]  /*19f00*/  LDCU UR16, c[0x0][0x390] ;  /* 0x00007200ff1077ac */ /* 0x000e620008000800 */
[----:B------:R-:W-:-:S02]  /*19f10*/  I2FP.F32.S32 R180, UR7 ;  /* 0x0000000700b47c45 */ /* 0x000fc40008201400 */
[----:B------:R-:W-:Y:S01]  /*19f20*/  I2FP.F32.S32 R212, UR13 ;  /* 0x0000000d00d47c45 */ /* 0x000fe20008201400 */
[----:B------:R-:W-:Y:S01]  /*19f30*/  UIADD3 UR7, UPT, UPT, UR50, 0x210, URZ ;  /* 0x0000021032077890 */ /* 0x000fe2000fffe0ff */
[----:B------:R-:W-:Y:S01]  /*19f40*/  I2FP.F32.S32 R239, UR62 ;  /* 0x0000003e00ef7c45 */ /* 0x000fe20008201400 */
[----:B------:R-:W0:Y:S01]  /*19f50*/  LDCU UR62, c[0x0][0x390] ;  /* 0x00007200ff3e77ac */ /* 0x000e220008000800 */
[----:B------:R-:W-:Y:S02]  /*19f60*/  I2FP.F32.S32 R102, UR9 ;  /* 0x0000000900667c45 */ /* 0x000fe40008201400 */
[----:B------:R-:W-:Y:S01]  /*19f70*/  I2FP.F32.S32 R104, UR14 ;  /* 0x0000000e00687c45 */ /* 0x000fe20008201400 */
[----:B----4-:R-:W-:Y:S01]  /*19f80*/  UIADD3 UR17, UPT, UPT, UR17, 0x26e, URZ ;  /* 0x0000026e11117890 */ /* 0x010fe2000fffe0ff */
[----:B------:R-:W-:Y:S01]  /*19f90*/  SEL R11, R11, RZ, P0 ;  /* 0x000000ff0b0b7207 */ /* 0x000fe20000000000 */
[----:B------:R-:W4:Y:S01]  /*19fa0*/  LDCU UR14, c[0x0][0x390] ;  /* 0x00007200ff0e77ac */ /* 0x000f220008000800 */
[----:B------:R-:W-:-:S02]  /*19fb0*/  SEL R106, RZ, 0x1, !P3 ;  /* 0x00000001ff6a7807 */ /* 0x000fc40005800000 */
[----:B------:R-:W-:Y:S01]  /*19fc0*/  FSETP.GT.AND P0, PT, R45, R228, !P0 ;  /* 0x000000e42d00720b */ /* 0x000fe20004704000 */
[----:B-----5:R-:W-:Y:S01]  /*19fd0*/  UIADD3 UR15, UPT, UPT, UR15, 0x275, URZ ;  /* 0x000002750f0f7890 */ /* 0x020fe2000fffe0ff */
[----:B------:R-:W-:Y:S01]  /*19fe0*/  I2FP.F32.S32 R228, UR12 ;  /* 0x0000000c00e47c45 */ /* 0x000fe20008201400 */
[----:B------:R-:W-:Y:S01]  /*19ff0*/  IMAD.IADD R23, R23, 0x1, R106 ;  /* 0x0000000117177824 */ /* 0x000fe200078e026a */
[C---:B------:R-:W-:Y:S01]  /*1a000*/  FSETP.GT.AND P3, PT, R45.reuse, R212, PT ;  /* 0x000000d42d00720b */ /* 0x040fe20003f64000 */
[----:B------:R-:W5:Y:S01]  /*1a010*/  LDCU UR12, c[0x0][0x390] ;  /* 0x00007200ff0c77ac */ /* 0x000f620008000800 */
[----:B------:R-:W-:Y:S02]  /*1a020*/  SEL R22, R22, RZ, P6 ;  /* 0x000000ff16167207 */ /* 0x000fe40003000000 */
[C---:B------:R-:W-:Y:S01]  /*1a030*/  FSETP.GT.AND P1, PT, R45.reuse, R102, PT ;  /* 0x000000662d00720b */ /* 0x040fe20003f24000 */
[----:B0-----:R-:W-:Y:S01]  /*1a040*/  UIADD3 UR62, UPT, UPT, UR62, 0x3da, URZ ;  /* 0x000003da3e3e7890 */ /* 0x001fe2000fffe0ff */
[C---:B------:R-:W-:Y:S01]  /*1a050*/  FSETP.GT.AND P2, PT, R45.reuse, R239, PT ;  /* 0x000000ef2d00720b */ /* 0x040fe20003f44000 */
[----:B------:R-:W0:Y:S01]  /*1a060*/  LDCU UR9, c[0x0][0x390] ;  /* 0x00007200ff0977ac */ /* 0x000e220008000800 */
[----:B------:R-:W-:-:S02]  /*1a070*/  FSETP.GT.AND P6, PT, R45, R104, !P6 ;  /* 0x000000682d00720b */ /* 0x000fc400077c4000 */
[----:B------:R-:W-:Y:S01]  /*1a080*/  LOP3.LUT R10, R10, 0xfffffeff, RZ, 0xc0, !PT ;  /* 0xfffffeff0a0a7812 */ /* 0x000fe200078ec0ff */
[----:B----4-:R-:W-:Y:S01]  /*1a090*/  UIADD3 UR14, UPT, UPT, UR14, 0x276, URZ ;  /* 0x000002760e0e7890 */ /* 0x010fe2000fffe0ff */
[----:B------:R-:W-:Y:S01]  /*1a0a0*/  I2FP.F32.S32 R102, UR7 ;  /* 0x0000000700667c45 */ /* 0x000fe20008201400 */
[----:B------:R-:W-:Y:S01]  /*1a0b0*/  UIADD3 UR7, UPT, UPT, UR50, 0x219, URZ ;  /* 0x0000021932077890 */ /* 0x000fe2000fffe0ff */
[----:B------:R-:W-:Y:S01]  /*1a0c0*/  I2FP.F32.S32 R211, UR63 ;  /* 0x0000003f00d37c45 */ /* 0x000fe20008201400 */
[----:B------:R-:W-:Y:S01]  /*1a0d0*/  @P3 VIADD R86, R97, 0x80 ;  /* 0x0000008061563836 */ /* 0x000fe20000000000 */
[----:B------:R-:W-:Y:S01]  /*1a0e0*/  SEL R104, RZ, 0x1, !P0 ;  /* 0x00000001ff687807 */ /* 0x000fe20004000000 */
[----:B------:R-:W4:Y:S01]  /*1a0f0*/  LDCU UR63, c[0x0][0x390] ;  /* 0x00007200ff3f77ac */ /* 0x000f220008000800 */
[----:B------:R-:W-:Y:S02]  /*1a100*/  FSETP.GT.AND P0, PT, R45, R228, PT ;  /* 0x000000e42d00720b */ /* 0x000fe40003f04000 */
[----:B------:R-:W-:Y:S01]  /*1a110*/  I2FP.F32.S32 R16, UR10 ;  /* 0x0000000a00107c45 */ /* 0x000fe20008201400 */
[----:B------:R-:W-:Y:S01]  /*1a120*/  IMAD.IADD R11, R11, 0x1, R104 ;  /* 0x000000010b0b7824 */ /* 0x000fe200078e0268 */
[----:B------:R-:W-:Y:S01]  /*1a130*/  @P5 LOP3.LUT R10, R10, 0x100, RZ, 0xfc, !PT ;  /* 0x000001000a0a5812 */ /* 0x000fe200078efcff */
[----:B-----5:R-:W-:Y:S01]  /*1a140*/  UIADD3 UR12, UPT, UPT, UR12, 0x27d, URZ ;  /* 0x0000027d0c0c7890 */ /* 0x020fe2000fffe0ff */
[----:B------:R-:W-:Y:S01]  /*1a150*/  FSETP.GT.AND P4, PT, R45, R211, PT ;  /* 0x000000d32d00720b */ /* 0x000fe20003f84000 */
[----:B0-----:R-:W-:Y:S01]  /*1a160*/  UIADD3 UR9, UPT, UPT, UR9, 0x285, URZ ;  /* 0x0000028509097890 */ /* 0x001fe2000fffe0ff */
[----:B------:R-:W-:Y:S01]  /*1a170*/  SEL R21, R199, RZ, P1 ;  /* 0x000000ffc7157207 */ /* 0x000fe20000800000 */
[----:B--2---:R-:W-:Y:S01]  /*1a180*/  UIADD3 UR19, UPT, UPT, UR19, 0x264, URZ ;  /* 0x0000026413137890 */ /* 0x004fe2000fffe0ff */
[----:B------:R-:W-:Y:S01]  /*1a190*/  I2FP.F32.S32 R16, UR4 ;  /* 0x0000000400107c45 */ /* 0x000fe20008201400 */
[----:B---3--:R-:W-:Y:S01]  /*1a1a0*/  UIADD3 UR4, UPT, UPT, UR54, 0x218, URZ ;  /* 0x0000021836047890 */ /* 0x008fe2000fffe0ff */
[----:B------:R-:W-:Y:S01]  /*1a1b0*/  FSETP.GT.AND P1, PT, R45, R102, !P1 ;  /* 0x000000662d00720b */ /* 0x000fe20004f24000 */
[----:B------:R-:W-:Y:S01]  /*1a1c0*/  @P0 VIADD R114, R86, 0x100 ;  /* 0x0000010056720836 */ /* 0x000fe20000000000 */
[----:B------:R-:W-:Y:S01]  /*1a1d0*/  I2FP.F32.S32 R102, UR7 ;  /* 0x0000000700667c45 */ /* 0x000fe20008201400 */
[----:B------:R-:W-:Y:S01]  /*1a1e0*/  UIADD3 UR54, UPT, UPT, UR54, 0x21d, URZ ;  /* 0x0000021d36367890 */ /* 0x000fe2000fffe0ff */
[----:B------:R-:W-:Y:S01]  /*1a1f0*/  LOP3.LUT R10, R10, 0xfffffffd, RZ, 0xc0, !PT ;  /* 0xfffffffd0a0a7812 */ /* 0x000fe200078ec0ff */
[----:B------:R-:W-:Y:S01]  /*1a200*/  IMAD.IADD R86, R183, 0x1, R226 ;  /* 0x00000001b7567824 */ /* 0x000fe200078e02e2 */
[----:B------:R-:W-:Y:S01]  /*1a210*/  I2FP.F32.S32 R120, UR60 ;  /* 0x0000003c00787c45 */ /* 0x000fe20008201400 */
[----:B----4-:R-:W-:Y:S01]  /*1a220*/  UIADD3 UR63, UPT, UPT, UR63, 0x3d9, URZ ;  /* 0x000003d93f3f7890 */ /* 0x010fe2000fffe0ff */
[----:B------:R-:W-:Y:S01]  /*1a230*/  SEL R100, RZ, 0x1, !P1 ;  /* 0x00000001ff647807 */ /* 0x000fe20004800000 */
[----:B------:R-:W0:Y:S01]  /*1a240*/  LDCU UR60, c[0x0][0x390] ;  /* 0x00007200ff3c77ac */ /* 0x000e220008000800 */
[----:B------:R-:W-:-:S02]  /*1a250*/  FSETP.GT.AND P1, PT, R45, R102, PT ;  /* 0x000000662d00720b */ /* 0x000fc40003f24000 */
[----:B------:R-:W-:Y:S01]  /*1a260*/  @P2 LOP3.LUT R10, R10, 0x2, RZ, 0xfc, !PT ;  /* 0x000000020a0a2812 */ /* 0x000fe200078efcff */
[----:B------:R-:W-:Y:S01]  /*1a270*/  IMAD.IADD R21, R21, 0x1, R100 ;  /* 0x0000000115157824 */ /* 0x000fe200078e0264 */
[----:B------:R-:W-:Y:S01]  /*1a280*/  I2FP.F32.S32 R102, UR4 ;  /* 0x0000000400667c45 */ /* 0x000fe20008201400 */
[----:B------:R-:W2:Y:S01]  /*1a290*/  LDCU UR4, c[0x0][0x390] ;  /* 0x00007200ff0477ac */ /* 0x000ea20008000800 */
[----:B------:R-:W-:Y:S02]  /*1a2a0*/  FSETP.GT.AND P2, PT, R45, R120, PT ;  /* 0x000000782d00720b */ /* 0x000fe40003f44000 */
[----:B------:R-:W-:Y:S01]  /*1a2b0*/  LOP3.LUT R3, R3, 0xefffffff, RZ, 0xc0, !PT ;  /* 0xefffffff03037812 */ /* 0x000fe200078ec0ff */
[----:B------:R-:W3:Y:S01]  /*1a2c0*/  LDCU UR13, c[0x0][0x390] ;  /* 0x00007200ff0d77ac */ /* 0x000ee20008000800 */
[----:B------:R-:W-:Y:S02]  /*1a2d0*/  FSETP.GT.AND P0, PT, R45, R102, !P1 ;  /* 0x000000662d00720b */ /* 0x000fe40004f04000 */
[----:B------:R-:W-:Y:S01]  /*1a2e0*/  I2FP.F32.S32 R210, UR57 ;  /* 0x0000003900d27c45 */ /* 0x000fe20008201400 */
[----:B------:R-:W4:Y:S01]  /*1a2f0*/  LDCU UR57, c[0x0][0x390] ;  /* 0x00007200ff3977ac */ /* 0x000f220008000800 */
[----:B------:R-:W-:-:S02]  /*1a300*/  @P4 LOP3.LUT R3, R3, 0x10000000, RZ, 0xfc, !PT ;  /* 0x1000000003034812 */ /* 0x000fc400078efcff */
[----:B------:R-:W-:Y:S01]  /*1a310*/  SEL R102, RZ, 0x1, !P0 ;  /* 0x00000001ff667807 */ /* 0x000fe20004000000 */
[----:B0-----:R-:W-:Y:S01]  /*1a320*/  UIADD3 UR60, UPT, UPT, UR60, 0x3e1, URZ ;  /* 0x000003e13c3c7890 */ /* 0x001fe2000fffe0ff */
[----:B------:R-:W-:Y:S01]  /*1a330*/  FSETP.GT.AND P0, PT, R45, R210, PT ;  /* 0x000000d22d00720b */ /* 0x000fe20003f04000 */
[----:B------:R-:W0:Y:S01]  /*1a340*/  LDCU UR10, c[0x0][0x390] ;  /* 0x00007200ff0a77ac */ /* 0x000e220008000800 */
[----:B------:R-:W-:Y:S02]  /*1a350*/  LOP3.LUT R3, R3, 0xf7ffffff, RZ, 0xc0, !PT ;  /* 0xf7ffffff03037812 */ /* 0x000fe400078ec0ff */
[----:B------:R-:W-:Y:S01]  /*1a360*/  I2FP.F32.S32 R215, UR59 ;  /* 0x0000003b00d77c45 */ /* 0x000fe20008201400 */
[----:B------:R-:W5:Y:S01]  /*1a370*/  LDCU UR59, c[0x0][0x390] ;  /* 0x00007200ff3b77ac */ /* 0x000f620008000800 */
[----:B------:R-:W-:Y:S02]  /*1a380*/  @P2 LOP3.LUT R3, R3, 0x8000000, RZ, 0xfc, !PT ;  /* 0x0800000003032812 */ /* 0x000fe400078efcff */
[----:B------:R-:W-:Y:S01]  /*1a390*/  SEL R97, R189, RZ, P1 ;  /* 0x000000ffbd617207 */ /* 0x000fe20000800000 */
[----:B--2---:R-:W-:Y:S01]  /*1a3a0*/  UIADD3 UR4, UPT, UPT, UR4, 0x28d, URZ ;  /* 0x0000028d04047890 */ /* 0x004fe2000fffe0ff */
[----:B------:R-:W-:Y:S01]  /*1a3b0*/  FSETP.GT.AND P1, PT, R45, R215, PT ;  /* 0x000000d72d00720b */ /* 0x000fe20003f24000 */
[----:B-1----:R-:W-:Y:S01]  /*1a3c0*/  UIADD3 UR16, UPT, UPT, UR16, 0x26c, URZ ;  /* 0x0000026c10107890 */ /* 0x002fe2000fffe0ff */
[----:B------:R-:W-:Y:S01]  /*1a3d0*/  LOP3.LUT R3, R3, 0xfbffffff, RZ, 0xc0, !PT ;  /* 0xfbffffff03037812 */ /* 0x000fe200078ec0ff */
[----:B------:R-:W-:Y:S01]  /*1a3e0*/  IMAD.IADD R97, R97, 0x1, R102 ;  /* 0x0000000161617824 */ /* 0x000fe200078e0266 */
[----:B------:R-:W-:Y:S01]  /*1a3f0*/  I2FP.F32.S32 R241, UR56 ;  /* 0x0000003800f17c45 */ /* 0x000fe20008201400 */
[----:B------:R-:W1:Y:S01]  /*1a400*/  LDCU UR56, c[0x0][0x390] ;  /* 0x00007200ff3877ac */ /* 0x000e620008000800 */
[----:B------:R-:W-:-:S02]  /*1a410*/  @P0 LOP3.LUT R3, R3, 0x4000000, RZ, 0xfc, !PT ;  /* 0x0400000003030812 */ /* 0x000fc400078efcff */
[----:B------:R-:W-:Y:S01]  /*1a420*/  FSETP.GT.AND P0, PT, R45, R241, PT ;  /* 0x000000f12d00720b */ /* 0x000fe20003f04000 */
[----:B----4-:R-:W-:Y:S01]  /*1a430*/  UIADD3 UR57, UPT, UPT, UR57, 0x3e9, URZ ;  /* 0x000003e939397890 */ /* 0x010fe2000fffe0ff */
[----:B------:R-:W-:Y:S01]  /*1a440*/  I2FP.F32.S32 R209, UR6 ;  /* 0x0000000600d17c45 */ /* 0x000fe20008201400 */
[----:B------:R-:W2:Y:S01]  /*1a450*/  LDCU UR6, c[0x0][0x390] ;  /* 0x00007200ff0677ac */ /* 0x000ea20008000800 */
[----:B------:R-:W-:Y:S02]  /*1a460*/  LOP3.LUT R3, R3, 0xfdffffff, RZ, 0xc0, !PT ;  /* 0xfdffffff03037812 */ /* 0x000fe400078ec0ff */
[----:B------:R-:W-:Y:S01]  /*1a470*/  @P1 LOP3.LUT R9, R9, 0x40000000, RZ, 0xfc, !PT ;  /* 0x4000000009091812 */ /* 0x000fe200078efcff */
[----:B-----5:R-:W-:Y:S01]  /*1a480*/  UIADD3 UR59, UPT, UPT, UR59, 0x3e2, URZ ;  /* 0x000003e23b3b7890 */ /* 0x020fe2000fffe0ff */
[----:B------:R-:W-:Y:S01]  /*1a490*/  I2FP.F32.S32 R240, UR75 ;  /* 0x0000004b00f07c45 */ /* 0x000fe20008201400 */
[----:B------:R-:W4:Y:S01]  /*1a4a0*/  LDCU UR75, c[0x0][0x390] ;  /* 0x00007200ff4b77ac */ /* 0x000f220008000800 */
[----:B------:R-:W-:-:S02]  /*1a4b0*/  LOP3.LUT R9, R9, 0x7fffffff, RZ, 0xc0, !PT ;  /* 0x7fffffff09097812 */ /* 0x000fc400078ec0ff */
[----:B------:R-:W-:Y:S01]  /*1a4c0*/  LOP3.LUT R10, R10, 0xfffffffe, RZ, 0xc0, !PT ;  /* 0xfffffffe0a0a7812 */ /* 0x000fe200078ec0ff */
[----:B---3--:R-:W-:Y:S01]  /*1a4d0*/  UIADD3 UR13, UPT, UPT, UR13, 0x274, URZ ;  /* 0x000002740d0d7890 */ /* 0x008fe2000fffe0ff */
[----:B------:R-:W-:Y:S01]  /*1a4e0*/  @P0 LOP3.LUT R9, R9, 0x80000000, RZ, 0xfc, !PT ;  /* 0x8000000009090812 */ /* 0x000fe200078efcff */
[----:B-1----:R-:W-:Y:S01]  /*1a4f0*/  UIADD3 UR56, UPT, UPT, UR56, 0x3ea, URZ ;  /* 0x000003ea38387890 */ /* 0x002fe2000fffe0ff */
[----:B------:R-:W-:Y:S01]  /*1a500*/  FSETP.GT.AND P0, PT, R45, R209, PT ;  /* 0x000000d12d00720b */ /* 0x000fe20003f04000 */
[----:B0-----:R-:W-:Y:S01]  /*1a510*/  UIADD3 UR10, UPT, UPT, UR10, 0x27c, URZ ;  /* 0x0000027c0a0a7890 */ /* 0x001fe2000fffe0ff */
[----:B------:R-:W-:Y:S01]  /*1a520*/  I2FP.F32.S32 R208, UR52 ;  /* 0x0000003400d07c45 */ /* 0x000fe20008201400 */
[----:B------:R-:W0:Y:S01]  /*1a530*/  LDCU UR52, c[0x0][0x390] ;  /* 0x00007200ff3477ac */ /* 0x000e220008000800 */
[----:B------:R-:W-:Y:S02]  /*1a540*/  I2FP.F32.S32 R237, UR55 ;  /* 0x0000003700ed7c45 */ /* 0x000fe40008201400 */
[----:B------:R-:W-:Y:S01]  /*1a550*/  I2FP.F32.S32 R207, UR48 ;  /* 0x0000003000cf7c45 */ /* 0x000fe20008201400 */
[----:B------:R-:W1:Y:S01]  /*1a560*/  LDCU UR55, c[0x0][0x390] ;  /* 0x00007200ff3777ac */ /* 0x000e620008000800 */
[----:B------:R-:W-:-:S02]  /*1a570*/  I2FP.F32.S32 R233, UR47 ;  /* 0x0000002f00e97c45 */ /* 0x000fc40008201400 */
[----:B------:R-:W-:Y:S01]  /*1a580*/  I2FP.F32.S32 R206, UR45 ;  /* 0x0000002d00ce7c45 */ /* 0x000fe20008201400 */
[----:B----4-:R-:W-:Y:S01]  /*1a590*/  UIADD3 UR75, UPT, UPT, UR75, 0x3f2, URZ ;  /* 0x000003f24b4b7890 */ /* 0x010fe2000fffe0ff */
[----:B------:R-:W-:Y:S01]  /*1a5a0*/  I2FP.F32.S32 R231, UR44 ;  /* 0x0000002c00e77c45 */ /* 0x000fe20008201400 */
[----:B------:R-:W3:Y:S01]  /*1a5b0*/  LDCU UR47, c[0x0][0x390] ;  /* 0x00007200ff2f77ac */ /* 0x000ee20008000800 */
[----:B------:R-:W-:Y:S02]  /*1a5c0*/  @P0 LOP3.LUT R3, R3, 0x2000000, RZ, 0xfc, !PT ;  /* 0x0200000003030812 */ /* 0x000fe400078efcff */
[----:B------:R-:W-:Y:S01]  /*1a5d0*/  FSETP.GT.AND P0, PT, R45, R240, PT ;  /* 0x000000f02d00720b */ /* 0x000fe20003f04000 */
[----:B--2---:R-:W-:Y:S01]  /*1a5e0*/  UIADD3 UR6, UPT, UPT, UR6, 0x3f1, URZ ;  /* 0x000003f106067890 */ /* 0x004fe2000fffe0ff */
[----:B------:R-:W-:Y:S01]  /*1a5f0*/  LOP3.LUT R3, R3, 0xfeffffff, RZ, 0xc0, !PT ;  /* 0xfeffffff03037812 */ /* 0x000fe200078ec0ff */
[----:B------:R-:W2:Y:S01]  /*1a600*/  LDCU UR48, c[0x0][0x390] ;  /* 0x00007200ff3077ac */ /* 0x000ea20008000800 */
[----:B------:R-:W-:-:S02]  /*1a610*/  I2FP.F32.S32 R205, UR42 ;  /* 0x0000002a00cd7c45 */ /* 0x000fc40008201400 */
[----:B------:R-:W-:Y:S01]  /*1a620*/  I2FP.F32.S32 R229, UR39 ;  /* 0x0000002700e57c45 */ /* 0x000fe20008201400 */
[----:B0-----:R-:W-:Y:S01]  /*1a630*/  UIADD3 UR52, UPT, UPT, UR52, 0x3fa, URZ ;  /* 0x000003fa34347890 */ /* 0x001fe2000fffe0ff */
[----:B------:R-:W-:Y:S01]  /*1a640*/  I2FP.F32.S32 R186, UR37 ;  /* 0x0000002500ba7c45 */ /* 0x000fe20008201400 */
[----:B-1----:R-:W-:Y:S01]  /*1a650*/  UIADD3 UR55, UPT, UPT, UR55, 0x3f9, URZ ;  /* 0x000003f937377890 */ /* 0x002fe2000fffe0ff */
[----:B------:R-:W-:Y:S01]  /*1a660*/  I2FP.F32.S32 R227, UR36 ;  /* 0x0000002400e37c45 */ /* 0x000fe20008201400 */
[----:B------:R-:W0:Y:S01]  /*1a670*/  LDCU UR39, c[0x0][0x390] ;  /* 0x00007200ff2777ac */ /* 0x000e220008000800 */
[----:B------:R-:W-:Y:S02]  /*1a680*/  I2FP.F32.S32 R204, UR35 ;  /* 0x0000002300cc7c45 */ /* 0x000fe40008201400 */
[----:B------:R-:W-:Y:S01]  /*1a690*/  @P0 LOP3.LUT R10, R10, 0x1, RZ, 0xfc, !PT ;  /* 0x000000010a0a0812 */ /* 0x000fe200078efcff */
[----:B---3--:R-:W-:Y:S01]  /*1a6a0*/  UIADD3 UR47, UPT, UPT, UR47, 0x225, URZ ;  /* 0x000002252f2f7890 */ /* 0x008fe2000fffe0ff */
[----:B------:R-:W-:Y:S01]  /*1a6b0*/  FSETP.GT.AND P0, PT, R45, R208, PT ;  /* 0x000000d02d00720b */ /* 0x000fe20003f04000 */
[----:B------:R-:W1:Y:S01]  /*1a6c0*/  LDCU UR42, c[0x0][0x390] ;  /* 0x00007200ff2a77ac */ /* 0x000e620008000800 */
[----:B------:R-:W-:-:S02]  /*1a6d0*/  LOP3.LUT R10, R10, 0xfffffffb, RZ, 0xc0, !PT ;  /* 0xfffffffb0a0a7812 */ /* 0x000fc400078ec0ff */
[----:B------:R-:W-:Y:S01]  /*1a6e0*/  I2FP.F32.S32 R203, UR33 ;  /* 0x0000002100cb7c45 */ /* 0x000fe20008201400 */
[----:B------:R-:W3:Y:S01]  /*1a6f0*/  LDCU UR36, c[0x0][0x390] ;  /* 0x00007200ff2477ac */ /* 0x000ee20008000800 */
[----:B------:R-:W-:Y:S02]  /*1a700*/  I2FP.F32.S32 R223, UR32 ;  /* 0x0000002000df7c45 */ /* 0x000fe40008201400 */
[----:B------:R-:W-:Y:S01]  /*1a710*/  I2FP.F32.S32 R202, UR30 ;  /* 0x0000001e00ca7c45 */ /* 0x000fe20008201400 */
[----:B------:R-:W4:Y:S01]  /*1a720*/  LDCU UR35, c[0x0][0x390] ;  /* 0x00007200ff2377ac */ /* 0x000f220008000800 */
[----:B------:R-:W-:Y:S02]  /*1a730*/  I2FP.F32.S32 R221, UR29 ;  /* 0x0000001d00dd7c45 */ /* 0x000fe40008201400 */
[----:B------:R-:W-:Y:S01]  /*1a740*/  I2FP.F32.S32 R174, UR27 ;  /* 0x0000001b00ae7c45 */ /* 0x000fe20008201400 */
[----:B0-----:R-:W-:Y:S01]  /*1a750*/  UIADD3 UR39, UPT, UPT, UR39, 0x235, URZ ;  /* 0x0000023527277890 */ /* 0x001fe2000fffe0ff */
[----:B------:R-:W-:Y:S01]  /*1a760*/  @P0 LOP3.LUT R3, R3, 0x1000000, RZ, 0xfc, !PT ;  /* 0x0100000003030812 */ /* 0x000fe200078efcff */
[----:B------:R-:W0:Y:S01]  /*1a770*/  LDCU UR33, c[0x0][0x390] ;  /* 0x00007200ff2177ac */ /* 0x000e220008000800 */
[----:B------:R-:W-:-:S02]  /*1a780*/  FSETP.GT.AND P0, PT, R45, R237, PT ;  /* 0x000000ed2d00720b */ /* 0x000fc40003f04000 */
[----:B------:R-:W-:Y:S01]  /*1a790*/  LOP3.LUT R3, R3, 0xff7fffff, RZ, 0xc0, !PT ;  /* 0xff7fffff03037812 */ /* 0x000fe200078ec0ff */
[----:B-1----:R-:W-:Y:S01]  /*1a7a0*/  UIADD3 UR42, UPT, UPT, UR42, 0x22c, URZ ;  /* 0x0000022c2a2a7890 */ /* 0x002fe2000fffe0ff */
[----:B------:R-:W-:Y:S01]  /*1a7b0*/  I2FP.F32.S32 R219, UR26 ;  /* 0x0000001a00db7c45 */ /* 0x000fe20008201400 */
[----:B------:R-:W1:Y:S01]  /*1a7c0*/  LDCU UR32, c[0x0][0x390] ;  /* 0x00007200ff2077ac */ /* 0x000e620008000800 */
[----:B------:R-:W-:Y:S02]  /*1a7d0*/  I2FP.F32.S32 R197, UR61 ;  /* 0x0000003d00c57c45 */ /* 0x000fe40008201400 */
[----:B------:R-:W-:Y:S01]  /*1a7e0*/  I2FP.F32.S32 R191, UR51 ;  /* 0x0000003300bf7c45 */ /* 0x000fe20008201400 */
[----:B------:R-:W5:Y:S01]  /*1a7f0*/  LDCU UR61, c[0x0][0x390] ;  /* 0x00007200ff3d77ac */ /* 0x000f620008000800 */
[----:B------:R-:W-:Y:S02]  /*1a800*/  I2FP.F32.S32 R116, UR58 ;  /* 0x0000003a00747c45 */ /* 0x000fe40008201400 */
[----:B------:R-:W-:Y:S01]  /*1a810*/  I2FP.F32.S32 R117, UR76 ;  /* 0x0000004c00757c45 */ /* 0x000fe20008201400 */
[----:B------:R-:W2:Y:S01]  /*1a820*/  LDCU UR51, c[0x0][0x390] ;  /* 0x00007200ff3377ac */ /* 0x000ea20008000800 */
[----:B------:R-:W-:-:S02]  /*1a830*/  @P0 LOP3.LUT R10, R10, 0x4, RZ, 0xfc, !PT ;  /* 0x000000040a0a0812 */ /* 0x000fc400078efcff */
[----:B------:R-:W-:Y:S01]  /*1a840*/  FSETP.GT.AND P0, PT, R45, R194, PT ;  /* 0x000000c22d00720b */ /* 0x000fe20003f04000 */
[----:B------:R-:W4:Y:S01]  /*1a850*/  LDCU UR58, c[0x0][0x390] ;  /* 0x00007200ff3a77ac */ /* 0x000f220008000800 */
[----:B------:R-:W-:Y:S02]  /*1a860*/  LOP3.LUT R10, R10, 0xfffffff7, RZ, 0xc0, !PT ;  /* 0xfffffff70a0a7812 */ /* 0x000fe400078ec0ff */
[----:B------:R-:W-:Y:S01]  /*1a870*/  I2FP.F32.S32 R192, UR53 ;  /* 0x0000003500c07c45 */ /* 0x000fe20008201400 */
[----:B------:R-:W0:Y:S01]  /*1a880*/  LDCU UR76, c[0x0][0x390] ;  /* 0x00007200ff4c77ac */ /* 0x000e220008000800 */
[----:B------:R-:W-:Y:S02]  /*1a890*/  I2FP.F32.S32 R201, UR24 ;  /* 0x0000001800c97c45 */ /* 0x000fe40008201400 */
[----:B------:R-:W-:Y:S01]  /*1a8a0*/  I2FP.F32.S32 R16, UR74 ;  /* 0x0000004a00107c45 */ /* 0x000fe20008201400 */
[----:B------:R-:W1:Y:S01]  /*1a8b0*/  LDCU UR53, c[0x0][0x390] ;  /* 0x00007200ff3577ac */ /* 0x000e620008000800 */
[----:B------:R-:W-:-:S02]  /*1a8c0*/  I2FP.F32.S32 R16, UR73 ;  /* 0x0000004900107c45 */ /* 0x000fc40008201400 */
[----:B------:R-:W-:Y:S01]  /*1a8d0*/  I2FP.F32.S32 R16, UR71 ;  /* 0x0000004700107c45 */ /* 0x000fe20008201400 */
[----:B-----5:R-:W-:Y:S01]  /*1a8e0*/  UIADD3 UR61, UPT, UPT, UR61, 0x3d8, URZ ;  /* 0x000003d83d3d7890 */ /* 0x020fe2000fffe0ff */
[----:B------:R-:W-:Y:S01]  /*1a8f0*/  @P0 LOP3.LUT R3, R3, 0x800000, RZ, 0xfc, !PT ;  /* 0x0080000003030812 */ /* 0x000fe200078efcff */
[----:B--2---:R-:W-:Y:S01]  /*1a900*/  UIADD3 UR51, UPT, UPT, UR51, 0x3f0, URZ ;  /* 0x000003f033337890 */ /* 0x004fe2000fffe0ff */
[----:B------:R-:W-:Y:S01]  /*1a910*/  FSETP.GT.AND P0, PT, R45, R235, PT ;  /* 0x000000eb2d00720b */ /* 0x000fe20003f04000 */
[----:B---3--:R-:W-:Y:S01]  /*1a920*/  UIADD3 UR36, UPT, UPT, UR36, 0x23d, URZ ;  /* 0x0000023d24247890 */ /* 0x008fe2000fffe0ff */
[----:B------:R-:W-:Y:S01]  /*1a930*/  LOP3.LUT R3, R3, 0xffbfffff, RZ, 0xc0, !PT ;  /* 0xffbfffff03037812 */ /* 0x000fe200078ec0ff */
[----:B----4-:R-:W-:Y:S01]  /*1a940*/  UIADD3 UR58, UPT, UPT, UR58, 0x3e0, URZ ;  /* 0x000003e03a3a7890 */ /* 0x010fe2000fffe0ff */
[----:B------:R-:W-:Y:S01]  /*1a950*/  I2FP.F32.S32 R16, UR70 ;  /* 0x0000004600107c45 */ /* 0x000fe20008201400 */
[----:B------:R-:W-:Y:S01]  /*1a960*/  UIADD3 UR35, UPT, UPT, UR35, 0x23e, URZ ;  /* 0x0000023e23237890 */ /* 0x000fe2000fffe0ff */
[----:B------:R-:W-:Y:S01]  /*1a970*/  I2FP.F32.S32 R16, UR68 ;  /* 0x0000004400107c45 */ /* 0x000fe20008201400 */
[----:B0-----:R-:W-:Y:S01]  /*1a980*/  UIADD3 UR76, UPT, UPT, UR76, 0x3e8, URZ ;  /* 0x000003e84c4c7890 */ /* 0x001fe2000fffe0ff */
[----:B------:R-:W-:Y:S01]  /*1a990*/  I2FP.F32.S32 R16, UR67 ;  /* 0x0000004300107c45 */ /* 0x000fe20008201400 */
[----:B------:R-:W-:Y:S01]  /*1a9a0*/  UIADD3 UR33, UPT, UPT, UR33, 0x245, URZ ;  /* 0x0000024521217890 */ /* 0x000fe2000fffe0ff */
[----:B------:R-:W-:Y:S01]  /*1a9b0*/  I2FP.F32.S32 R16, UR65 ;  /* 0x0000004100107c45 */ /* 0x000fe20008201400 */
[----:B-1----:R-:W-:Y:S01]  /*1a9c0*/  UIADD3 UR53, UPT, UPT, UR53, 0x3f8, URZ ;  /* 0x000003f835357890 */ /* 0x002fe2000fffe0ff */
[----:B------:R-:W-:Y:S01]  /*1a9d0*/  I2FP.F32.S32 R16, UR64 ;  /* 0x0000004000107c45 */ /* 0x000fe20008201400 */
[----:B------:R-:W0:Y:S01]  /*1a9e0*/  LDCU UR30, c[0x0][0x390] ;  /* 0x00007200ff1e77ac */ /* 0x000e220008000800 */
[----:B------:R-:W-:-:S02]  /*1a9f0*/  @P0 LOP3.LUT R10, R10, 0x8, RZ, 0xfc, !PT ;  /* 0x000000080a0a0812 */ /* 0x000fc400078efcff */
[----:B------:R-:W-:Y:S01]  /*1aa00*/  FSETP.GT.AND P0, PT, R45, R207, PT ;  /* 0x000000cf2d00720b */ /* 0x000fe20003f04000 */
[----:B------:R-:W-:Y:S01]  /*1aa10*/  UIADD3 UR32, UPT, UPT, UR32, 0x246, URZ ;  /* 0x0000024620207890 */ /* 0x000fe2000fffe0ff */
[----:B------:R-:W-:Y:S01]  /*1aa20*/  LOP3.LUT R10, R10, 0xffffffef, RZ, 0xc0, !PT ;  /* 0xffffffef0a0a7812 */ /* 0x000fe200078ec0ff */
[----:B------:R-:W1:Y:S01]  /*1aa30*/  LDCU UR29, c[0x0][0x390] ;  /* 0x00007200ff1d77ac */ /* 0x000e620008000800 */
[----:B------:R-:W-:Y:S02]  /*1aa40*/  I2FP.F32.S32 R46, UR8 ;  /* 0x00000008002e7c45 */ /* 0x000fe40008201400 */
[----:B------:R-:W-:Y:S01]  /*1aa50*/  I2FP.F32.S32 R16, UR62 ;  /* 0x0000003e00107c45 */ /* 0x000fe20008201400 */
[----:B------:R-:W2:Y:S01]  /*1aa60*/  LDCU UR27, c[0x0][0x390] ;  /* 0x00007200ff1b77ac */ /* 0x000ea20008000800 */
[----:B------:R-:W-:Y:S02]  /*1aa70*/  I2FP.F32.S32 R16, UR61 ;  /* 0x0000003d00107c45 */ /* 0x000fe40008201400 */
[----:B------:R-:W-:Y:S01]  /*1aa80*/  I2FP.F32.S32 R46, UR51 ;  /* 0x00000033002e7c45 */ /* 0x000fe20008201400 */
[----:B------:R-:W-:Y:S01]  /*1aa90*/  UIADD3 UR51, UPT, UPT, UR50, 0xc1, URZ ;  /* 0x000000c132337890 */ /* 0x000fe2000fffe0ff */
[----:B------:R-:W-:Y:S01]  /*1aaa0*/  I2FP.F32.S32 R217, UR23 ;  /* 0x0000001700d97c45 */ /* 0x000fe20008201400 */
[----:B------:R-:W3:Y:S01]  /*1aab0*/  LDCU UR26, c[0x0][0x390] ;  /* 0x00007200ff1a77ac */ /* 0x000ee20008000800 */
[----:B------:R-:W-:-:S02]  /*1aac0*/  @P0 LOP3.LUT R3, R3, 0x400000, RZ, 0xfc, !PT ;  /* 0x0040000003030812 */ /* 0x000fc400078efcff */
[----:B------:R-:W-:Y:S01]  /*1aad0*/  FSETP.GT.AND P0, PT, R45, R233, PT ;  /* 0x000000e92d00720b */ /* 0x000fe20003f04000 */
[----:B0-----:R-:W-:Y:S01]  /*1aae0*/  UIADD3 UR30, UPT, UPT, UR30, 0x24d, URZ ;  /* 0x0000024d1e1e7890 */ /* 0x001fe2000fffe0ff */
[----:B------:R-:W-:Y:S01]  /*1aaf0*/  LOP3.LUT R3, R3, 0xffdfffff, RZ, 0xc0, !PT ;  /* 0xffdfffff03037812 */ /* 0x000fe200078ec0ff */
[----:B------:R-:W0:Y:S01]  /*1ab00*/  LDCU UR24, c[0x0][0x390] ;  /* 0x00007200ff1877ac */ /* 0x000e220008000800 */
[----:B------:R-:W-:Y:S02]  /*1ab10*/  I2FP.F32.S32 R16, UR59 ;  /* 0x0000003b00107c45 */ /* 0x000fe40008201400 */
[----:B------:R-:W-:Y:S01]  /*1ab20*/  I2FP.F32.S32 R16, UR58 ;  /* 0x0000003a00107c45 */ /* 0x000fe20008201400 */
[----:B-1----:R-:W-:Y:S01]  /*1ab30*/  UIADD3 UR29, UPT, UPT, UR29, 0x24e, URZ ;  /* 0x0000024e1d1d7890 */ /* 0x002fe2000fffe0ff */
[----:B------:R-:W-:Y:S01]  /*1ab40*/  I2FP.F32.S32 R16, UR56 ;  /* 0x0000003800107c45 */ /* 0x000fe20008201400 */
[----:B--2---:R-:W-:Y:S01]  /*1ab50*/  UIADD3 UR27, UPT, UPT, UR27, 0x255, URZ ;  /* 0x000002551b1b7890 */ /* 0x004fe2000fffe0ff */
[----:B------:R-:W-:Y:S01]  /*1ab60*/  I2FP.F32.S32 R16, UR76 ;  /* 0x0000004c00107c45 */ /* 0x000fe20008201400 */
[----:B------:R-:W1:Y:S01]  /*1ab70*/  LDCU UR23, c[0x0][0x390] ;  /* 0x00007200ff1777ac */ /* 0x000e620008000800 */
[----:B------:R-:W-:-:S02]  /*1ab80*/  I2FP.F32.S32 R16, UR75 ;  /* 0x0000004b00107c45 */ /* 0x000fc40008201400 */
[----:B------:R-:W-:Y:S01]  /*1ab90*/  @P0 LOP3.LUT R10, R10, 0x10, RZ, 0xfc, !PT ;  /* 0x000000100a0a0812 */ /* 0x000fe200078efcff */
[----:B---3--:R-:W-:Y:S01]  /*1aba0*/  UIADD3 UR26, UPT, UPT, UR26, 0x256, URZ ;  /* 0x000002561a1a7890 */ /* 0x008fe2000fffe0ff */
[----:B------:R-:W-:Y:S01]  /*1abb0*/  FSETP.GT.AND P0, PT, R45, R206, PT ;  /* 0x000000ce2d00720b */ /* 0x000fe20003f04000 */
[----:B------:R-:W2:Y:S01]  /*1abc0*/  LDCU UR8, c[0x0][0x390] ;  /* 0x00007200ff0877ac */ /* 0x000ea20008000800 */
[----:B------:R-:W-:Y:S02]  /*1abd0*/  LOP3.LUT R10, R10, 0xffffffdf, RZ, 0xc0, !PT ;  /* 0xffffffdf0a0a7812 */ /* 0x000fe400078ec0ff */
        /* <DEDUP_REMOVED lines=8> */
[----:B------:R-:W-:Y:S01]  /*1ac60*/  SEL R7, RZ, 0x1, !P6 ;  /* 0x00000001ff077807 */ /* 0x000fe20007000000 */
[----:B0-----:R-:W-:Y:S01]  /*1ac70*/  UIADD3 UR24, UPT, UPT, UR24, 0x25d, URZ ;  /* 0x0000025d18187890 */ /* 0x001fe2000fffe0ff */
[----:B------:R-:W-:Y:S01]  /*1ac80*/  @P0 LOP3.LUT R3, R3, 0x200000, RZ, 0xfc, !PT ;  /* 0x0020000003030812 */ /* 0x000fe200078efcff */
[----:B-1----:R-:W-:Y:S01]  /*1ac90*/  UIADD3 UR23, UPT, UPT, UR23, 0x25e, URZ ;  /* 0x0000025e17177890 */ /* 0x002fe2000fffe0ff */
[----:B------:R-:W-:Y:S01]  /*1aca0*/  FSETP.GT.AND P0, PT, R45, R231, PT ;  /* 0x000000e72d00720b */ /* 0x000fe20003f04000 */
[----:B------:R-:W-:Y:S01]  /*1acb0*/  IMAD.IADD R22, R22, 0x1, R7 ;  /* 0x0000000116167824 */ /* 0x000fe200078e0207 */
[----:B------:R-:W-:Y:S01]  /*1acc0*/  LOP3.LUT R3, R3, 0xffefffff, RZ, 0xc0, !PT ;  /* 0xffefffff03037812 */ /* 0x000fe200078ec0ff */
        /* <DEDUP_REMOVED lines=9> */
[----:B------:R-:W-:-:S02]  /*1ad60*/  I2FP.F32.S32 R7, UR52 ;  /* 0x0000003400077c45 */ /* 0x000fc40008201400 */
[----:B------:R-:W-:Y:S01]  /*1ad70*/  @P0 LOP3.LUT R10, R10, 0x20, RZ, 0xfc, !PT ;  /* 0x000000200a0a0812 */ /* 0x000fe200078efcff */
[----:B------:R-:W-:Y:S01]  /*1ad80*/  UIADD3 UR52, UPT, UPT, UR50, 0x1a8, URZ ;  /* 0x000001a832347890 */ /* 0x000fe2000fffe0ff */
[----:B------:R-:W-:Y:S01]  /*1ad90*/  FSETP.GT.AND P0, PT, R45, R205, PT ;  /* 0x000000cd2d00720b */ /* 0x000fe20003f04000 */
[----:B------:R-:W1:Y:S01]  /*1ada0*/  LDCU UR70, c[0x0][0x390] ;  /* 0x00007200ff4677ac */ /* 0x000e620008000800 */
[----:B------:R-:W-:Y:S02]  /*1adb0*/  LOP3.LUT R10, R10, 0xffffffbf, RZ, 0xc0, !PT ;  /* 0xffffffbf0a0a7812 */ /* 0x000fe400078ec0ff */
[----:B------:R-:W-:Y:S01]  /*1adc0*/  I2FP.F32.S32 R16, UR51 ;  /* 0x0000003300107c45 */ /* 0x000fe20008201400 */
[----:B------:R-:W-:Y:S01]  /*1add0*/  UIADD3 UR51, UPT, UPT, UR50, 0xc6, URZ ;  /* 0x000000c632337890 */ /* 0x000fe2000fffe0ff */
[----:B------:R-:W-:Y:S01]  /*1ade0*/  I2FP.F32.S32 R152, UR53 ;  /* 0x0000003500987c45 */ /* 0x000fe20008201400 */
[----:B------:R-:W-:Y:S01]  /*1adf0*/  UIADD3 UR53, UPT, UPT, UR50, 0x1a9, URZ ;  /* 0x000001a932357890 */ /* 0x000fe2000fffe0ff */
[----:B------:R-:W-:Y:S01]  /*1ae00*/  I2FP.F32.S32 R7, UR52 ;  /* 0x0000003400077c45 */ /* 0x000fe20008201400 */
[----:B------:R-:W-:Y:S01]  /*1ae10*/  UIADD3 UR52, UPT, UPT, UR50, 0xc4, URZ ;  /* 0x000000c432347890 */ /* 0x000fe2000fffe0ff */
[----:B------:R-:W-:Y:S01]  /*1ae20*/  LOP3.LUT R6, R6, 0xfffffffd, RZ, 0xc0, !PT ;  /* 0xfffffffd06067812 */ /* 0x000fe200078ec0ff */
[----:B------:R-:W2:Y:S01]  /*1ae30*/  LDCU UR67, c[0x0][0x390] ;  /* 0x00007200ff4377ac */ /* 0x000ea20008000800 */
[----:B------:R-:W-:-:S02]  /*1ae40*/  I2FP.F32.S32 R7, UR51 ;  /* 0x0000003300077c45 */ /* 0x000fc40008201400 */
[----:B------:R-:W-:Y:S01]  /*1ae50*/  @P0 LOP3.LUT R3, R3, 0x100000, RZ, 0xfc, !PT ;  /* 0x0010000003030812 */ /* 0x000fe200078efcff */
[----:B------:R-:W-:Y:S01]  /*1ae60*/  UIADD3 UR51, UPT, UPT, UR50, 0xcc, URZ ;  /* 0x000000cc32337890 */ /* 0x000fe2000fffe0ff */
[----:B------:R-:W-:Y:S01]  /*1ae70*/  FSETP.GT.AND P0, PT, R45, R229, PT ;  /* 0x000000e52d00720b */ /* 0x000fe20003f04000 */
[----:B0-----:R-:W-:Y:S01]  /*1ae80*/  UIADD3 UR73, UPT, UPT, UR73, 0x295, URZ ;  /* 0x0000029549497890 */ /* 0x001fe2000fffe0ff */
[----:B------:R-:W-:Y:S01]  /*1ae90*/  LOP3.LUT R3, R3, 0xfff7ffff, RZ, 0xc0, !PT ;  /* 0xfff7ffff03037812 */ /* 0x000fe200078ec0ff */
[----:B-1----:R-:W-:Y:S01]  /*1aea0*/  UIADD3 UR70, UPT, UPT, UR70, 0x29d, URZ ;  /* 0x0000029d46467890 */ /* 0x002fe2000fffe0ff */
        /* <DEDUP_REMOVED lines=10> */
[----:B------:R-:W-:Y:S01]  /*1af50*/  @P0 LOP3.LUT R10, R10, 0x40, RZ, 0xfc, !PT ;  /* 0x000000400a0a0812 */ /* 0x000fe200078efcff */
[----:B--2---:R-:W-:Y:S01]  /*1af60*/  UIADD3 UR67, UPT, UPT, UR67, 0x2a5, URZ ;  /* 0x000002a543437890 */ /* 0x004fe2000fffe0ff */
[----:B------:R-:W-:Y:S01]  /*1af70*/  FSETP.GT.AND P0, PT, R45, R186, PT ;  /* 0x000000ba2d00720b */ /* 0x000fe20003f04000 */
[----:B------:R-:W0:Y:S01]  /*1af80*/  LDCU UR64, c[0x0][0x390] ;  /* 0x00007200ff4077ac */ /* 0x000e220008000800 */
[----:B------:R-:W-:-:S02]  /*1af90*/  LOP3.LUT R10, R10, 0xffffff7f, RZ, 0xc0, !PT ;  /* 0xffffff7f0a0a7812 */ /* 0x000fc400078ec0ff */
        /* <DEDUP_REMOVED lines=8> */
[----:B------:R-:W-:Y:S01]  /*1b020*/  LOP3.LUT R98, R98, 0xffefffff, RZ, 0xc0, !PT ;  /* 0xffefffff62627812 */ /* 0x000fe200078ec0ff */
[----:B------:R-:W1:Y:S01]  /*1b030*/  LDCU UR61, c[0x0][0x390] ;  /* 0x00007200ff3d77ac */ /* 0x000e620008000800 */
[----:B------:R-:W-:-:S02]  /*1b040*/  @P0 LOP3.LUT R3, R3, 0x80000, RZ, 0xfc, !PT ;  /* 0x0008000003030812 */ /* 0x000fc400078efcff */
        /* <DEDUP_REMOVED lines=14> */
[----:B0-----:R-:W-:Y:S01]  /*1b130*/  UIADD3 UR64, UPT, UPT, UR64, 0x2ad, URZ ;  /* 0x000002ad40407890 */ /* 0x001fe2000fffe0ff */
[----:B------:R-:W-:Y:S01]  /*1b140*/  FSETP.GT.AND P0, PT, R45, R204, PT ;  /* 0x000000cc2d00720b */ /* 0x000fe20003f04000 */
[----:B-1----:R-:W-:Y:S01]  /*1b150*/  UIADD3 UR61, UPT, UPT, UR61, 0x2b5, URZ ;  /* 0x000002b53d3d7890 */ /* 0x002fe2000fffe0ff */
        /* <DEDUP_REMOVED lines=13> */
[----:B------:R-:W0:Y:S01]  /*1b230*/  LDCU UR76, c[0x0][0x390] ;  /* 0x00007200ff4c77ac */ /* 0x000e220008000800 */
[----:B------:R-:W-:-:S02]  /*1b240*/  FSETP.GT.AND P0, PT, R45, R225, PT ;  /* 0x000000e12d00720b */ /* 0x000fc40003f04000 */
[----:B------:R-:W-:Y:S01]  /*1b250*/  LOP3.LUT R3, R3, 0xfffdffff, RZ, 0xc0, !PT ;  /* 0xfffdffff03037812 */ /* 0x000fe200078ec0ff */
[----:B------:R-:W1:Y:S01]  /*1b260*/  LDCU UR55, c[0x0][0x390] ;  /* 0x00007200ff3777ac */ /* 0x000e620008000800 */
[----:B------:R-:W-:Y:S02]  /*1b270*/  I2FP.F32.S32 R110, UR54 ;  /* 0x00000036006e7c45 */ /* 0x000fe40008201400 */
[----:B------:R-:W-:Y:S01]  /*1b280*/  I2FP.F32.S32 R248, UR51 ;  /* 0x0000003300f87c45 */ /* 0x000fe20008201400 */
[----:B------:R-:W-:Y:S01]  /*1b290*/  UIADD3 UR51, UPT, UPT, UR50, 0x106, URZ ;  /* 0x0000010632337890 */ /* 0x000fe2000fffe0ff */
[----:B------:R-:W-:Y:S01]  /*1b2a0*/  I2FP.F32.S32 R118, UR52 ;  /* 0x0000003400767c45 */ /* 0x000fe20008201400 */
[----:B------:R-:W-:Y:S01]  /*1b2b0*/  UIADD3 UR54, UPT, UPT, UR50, 0xfc, URZ ;  /* 0x000000fc32367890 */ /* 0x000fe2000fffe0ff */
[----:B------:R-:W-:Y:S01]  /*1b2c0*/  I2FP.F32.S32 R115, UR53 ;  /* 0x0000003500737c45 */ /* 0x000fe20008201400 */
[----:B------:R-:W-:Y:S01]  /*1b2d0*/  UIADD3 UR53, UPT, UPT, UR50, 0x105, URZ ;  /* 0x0000010532357890 */ /* 0x000fe2000fffe0ff */
[C---:B------:R-:W-:Y:S01]  /*1b2e0*/  FSETP.GT.AND P6, PT, R45.reuse, R8, PT ;  /* 0x000000082d00720b */ /* 0x040fe20003fc4000 */
[----:B------:R-:W-:Y:S01]  /*1b2f0*/  UIADD3 UR52, UPT, UPT, UR50, 0x104, URZ ;  /* 0x0000010432347890 */ /* 0x000fe2000fffe0ff */
[----:B------:R-:W-:Y:S01]  /*1b300*/  @P0 LOP3.LUT R10, R10, 0x200, RZ, 0xfc, !PT ;  /* 0x000002000a0a0812 */ /* 0x000fe200078efcff */
[----:B------:R-:W-:Y:S01]  /*1b310*/  UIADD3 UR48, UPT, UPT, UR48, 0x21c, URZ ;  /* 0x0000021c30307890 */ /* 0x000fe2000fffe0ff */
[----:B------:R-:W-:Y:S01]  /*1b320*/  FSETP.GT.AND P0, PT, R45, R203, PT ;  /* 0x000000cb2d00720b */ /* 0x000fe20003f04000 */
[----:B0-----:R-:W-:Y:S01]  /*1b330*/  UIADD3 UR76, UPT, UPT, UR76, 0x2c5, URZ ;  /* 0x000002c54c4c7890 */ /* 0x001fe2000fffe0ff */
[----:B------:R-:W-:Y:S01]  /*1b340*/  LOP3.LUT R10, R10, 0xfffffbff, RZ, 0xc0, !PT ;  /* 0xfffffbff0a0a7812 */ /* 0x000fe200078ec0ff */
[----:B------:R-:W0:Y:S01]  /*1b350*/  LDCU UR45, c[0x0][0x390] ;  /* 0x00007200ff2d77ac */ /* 0x000e220008000800 */
[----:B------:R-:W-:-:S02]  /*1b360*/  I2FP.F32.S32 R247, UR53 ;  /* 0x0000003500f77c45 */ /* 0x000fc40008201400 */
[----:B------:R-:W-:Y:S01]  /*1b370*/  I2FP.F32.S32 R149, UR51 ;  /* 0x0000003300957c45 */ /* 0x000fe20008201400 */
[----:B------:R-:W-:Y:S01]  /*1b380*/  UIADD3 UR53, UPT, UPT, UR50, 0x10e, URZ ;  /* 0x0000010e32357890 */ /* 0x000fe2000fffe0ff */
[----:B------:R-:W-:Y:S01]  /*1b390*/  I2FP.F32.S32 R176, UR54 ;  /* 0x0000003600b07c45 */ /* 0x000fe20008201400 */
[----:B------:R-:W-:Y:S01]  /*1b3a0*/  UIADD3 UR54, UPT, UPT, UR50, 0x10d, URZ ;  /* 0x0000010d32367890 */ /* 0x000fe2000fffe0ff */
[----:B------:R-:W-:Y:S01]  /*1b3b0*/  I2FP.F32.S32 R175, UR52 ;  /* 0x0000003400af7c45 */ /* 0x000fe20008201400 */
[----:B------:R-:W-:Y:S01]  /*1b3c0*/  UIADD3 UR52, UPT, UPT, UR50, 0x115, URZ ;  /* 0x0000011532347890 */ /* 0x000fe2000fffe0ff */
[----:B------:R-:W-:Y:S01]  /*1b3d0*/  @P6 LOP3.LUT R2, R2, 0x2, RZ, 0xfc, !PT ;  /* 0x0000000202026812 */ /* 0x000fe200078efcff */
[----:B------:R-:W-:Y:S01]  /*1b3e0*/  UIADD3 UR51, UPT, UPT, UR50, 0x10c, URZ ;  /* 0x0000010c32337890 */ /* 0x000fe2000fffe0ff */
[----:B------:R-:W-:Y:S01]  /*1b3f0*/  @P0 LOP3.LUT R3, R3, 0x20000, RZ, 0xfc, !PT ;  /* 0x0002000003030812 */ /* 0x000fe200078efcff */
[----:B-1----:R-:W-:Y:S01]  /*1b400*/  UIADD3 UR55, UPT, UPT, UR55, 0x2cd, URZ ;  /* 0x000002cd37377890 */ /* 0x002fe2000fffe0ff */
[----:B------:R-:W-:Y:S01]  /*1b410*/  FSETP.GT.AND P0, PT, R45, R223, PT ;  /* 0x000000df2d00720b */ /* 0x000fe20003f04000 */
[----:B------:R-:W1:Y:S01]  /*1b420*/  LDCU UR37, c[0x0][0x390] ;  /* 0x00007200ff2577ac */ /* 0x000e620008000800 */
        /* <DEDUP_REMOVED lines=57> */
[----:B------:R-:W2:Y:S01]  /*1b7c0*/  LDCU UR71, c[0x0][0x390] ;  /* 0x00007200ff4777ac */ /* 0x000ea20008000800 */
[----:B------:R-:W-:-:S02]  /*1b7d0*/  FSETP.GT.AND P0, PT, R45, R219, PT ;  /* 0x000000db2d00720b */ /* 0x000fc40003f04000 */
        /* <DEDUP_REMOVED lines=13> */
[----:B------:R-:W1:Y:S01]  /*1b8b0*/  LDCU UR74, c[0x0][0x390] ;  /* 0x00007200ff4a77ac */ /* 0x000e620008000800 */
[----:B------:R-:W-:-:S02]  /*1b8c0*/  FSETP.GT.AND P0, PT, R45, R201, PT ;  /* 0x000000c92d00720b */ /* 0x000fc40003f04000 */
[----:B------:R-:W-:Y:S01]  /*1b8d0*/  LOP3.LUT R10, R10, 0xffffdfff, RZ, 0xc0, !PT ;  /* 0xffffdfff0a0a7812 */ /* 0x000fe200078ec0ff */
[----:B------:R-:W3:Y:S01]  /*1b8e0*/  LDCU UR68, c[0x0][0x390] ;  /* 0x00007200ff4477ac */ /* 0x000ee20008000800 */
[----:B------:R-:W-:Y:S02]  /*1b8f0*/  I2FP.F32.S32 R136, UR54 ;  /* 0x0000003600887c45 */ /* 0x000fe40008201400 */
[----:B------:R-:W-:Y:S01]  /*1b900*/  I2FP.F32.S32 R92, UR52 ;  /* 0x00000034005c7c45 */ /* 0x000fe20008201400 */
[----:B------:R-:W-:Y:S01]  /*1b910*/  UIADD3 UR54, UPT, UPT, UR50, 0x156, URZ ;  /* 0x0000015632367890 */ /* 0x000fe2000fffe0ff */
[----:B------:R-:W-:Y:S01]  /*1b920*/  I2FP.F32.S32 R166, UR51 ;  /* 0x0000003300a67c45 */ /* 0x000fe20008201400 */
[----:B------:R-:W-:Y:S01]  /*1b930*/  UIADD3 UR51, UPT, UPT, UR50, 0x15d, URZ ;  /* 0x0000015d32337890 */ /* 0x000fe2000fffe0ff */
[----:B------:R-:W-:Y:S01]  /*1b940*/  I2FP.F32.S32 R127, UR53 ;  /* 0x00000035007f7c45 */ /* 0x000fe20008201400 */
[----:B------:R-:W-:Y:S01]  /*1b950*/  UIADD3 UR52, UPT, UPT, UR50, 0x15e, URZ ;  /* 0x0000015e32347890 */ /* 0x000fe2000fffe0ff */
[----:B------:R-:W-:Y:S01]  /*1b960*/  LOP3.LUT R2, R2, 0xfffffffe, RZ, 0xc0, !PT ;  /* 0xfffffffe02027812 */ /* 0x000fe200078ec0ff */
[----:B------:R-:W-:Y:S01]  /*1b970*/  UIADD3 UR53, UPT, UPT, UR50, 0x15c, URZ ;  /* 0x0000015c32357890 */ /* 0x000fe2000fffe0ff */
[----:B------:R-:W-:Y:S01]  /*1b980*/  @P0 LOP3.LUT R3, R3, 0x4000, RZ, 0xfc, !PT ;  /* 0x0000400003030812 */ /* 0x000fe200078efcff */
[----:B------:R-:W4:Y:S01]  /*1b990*/  LDCU UR16, c[0x0][0x390] ;  /* 0x00007200ff1077ac */ /* 0x000f220008000800 */
[----:B------:R-:W-:-:S02]  /*1b9a0*/  FSETP.GT.AND P0, PT, R45, R217, PT ;  /* 0x000000d92d00720b */ /* 0x000fc40003f04000 */
[----:B------:R-:W-:Y:S01]  /*1b9b0*/  LOP3.LUT R3, R3, 0xfffffffd, RZ, 0xc0, !PT ;  /* 0xfffffffd03037812 */ /* 0x000fe200078ec0ff */
[----:B------:R-:W5:Y:S01]  /*1b9c0*/  LDCU UR65, c[0x0][0x390] ;  /* 0x00007200ff4177ac */ /* 0x000f620008000800 */
[----:B------:R-:W-:Y:S02]  /*1b9d0*/  I2FP.F32.S32 R144, UR54 ;  /* 0x0000003600907c45 */ /* 0x000fe40008201400 */
        /* <DEDUP_REMOVED lines=8> */
[----:B------:R-:W-:-:S02]  /*1ba60*/  @P0 LOP3.LUT R10, R10, 0x2000, RZ, 0xfc, !PT ;  /* 0x000020000a0a0812 */ /* 0x000fc400078efcff */
[----:B------:R-:W-:Y:S01]  /*1ba70*/  FSETP.GT.AND P0, PT, R45, R239, PT ;  /* 0x000000ef2d00720b */ /* 0x000fe20003f04000 */
[----:B------:R-:W2:Y:S01]  /*1ba80*/  LDCU UR54, c[0x0][0x390] ;  /* 0x00007200ff3677ac */ /* 0x000ea20008000800 */
        /* <DEDUP_REMOVED lines=9> */
[----:B------:R-:W-:-:S02]  /*1bb20*/  I2FP.F32.S32 R138, UR51 ;  /* 0x00000033008a7c45 */ /* 0x000fc40008201400 */
[----:B------:R-:W-:Y:S01]  /*1bb30*/  @P0 LOP3.LUT R5, R5, 0x200000, RZ, 0xfc, !PT ;  /* 0x0020000005050812 */ /* 0x000fe200078efcff */
[----:B------:R-:W-:Y:S01]  /*1bb40*/  UIADD3 UR51, UPT, UPT, UR50, 0x175, URZ ;  /* 0x0000017532337890 */ /* 0x000fe2000fffe0ff */
[----:B------:R-:W-:Y:S01]  /*1bb50*/  FSETP.GT.AND P0, PT, R45, R7, PT ;  /* 0x000000072d00720b */ /* 0x000fe20003f04000 */
[----:B0-----:R-:W-:Y:S01]  /*1bb60*/  UIADD3 UR49, UPT, UPT, UR49, 0x21e, URZ ;  /* 0x0000021e31317890 */ /* 0x001fe2000fffe0ff */
        /* <DEDUP_REMOVED lines=14> */
[----:B-1----:R-:W-:Y:S01]  /*1bc50*/  UIADD3 UR46, UPT, UPT, UR46, 0x226, URZ ;  /* 0x000002262e2e7890 */ /* 0x002fe2000fffe0ff */
        /* <DEDUP_REMOVED lines=10> */
[----:B------:R-:W2:Y:S01]  /*1bd00*/  LDCU UR38, c[0x0][0x390] ;  /* 0x00007200ff2677ac */ /* 0x000ea20008000800 */
[----:B------:R-:W-:-:S02]  /*1bd10*/  @P0 LOP3.LUT R6, R6, 0x200, RZ, 0xfc, !PT ;  /* 0x0000020006060812 */ /* 0x000fc400078efcff */
[----:B------:R-:W-:Y:S01]  /*1bd20*/  FSETP.GT.AND P0, PT, R45, R252, PT ;  /* 0x000000fc2d00720b */ /* 0x000fe20003f04000 */
[----:B------:R-:W3:Y:S01]  /*1bd30*/  LDCU UR46, c[0x0][0x390] ;  /* 0x00007200ff2e77ac */ /* 0x000ee20008000800 */
        /* <DEDUP_REMOVED lines=8> */
[----:B------:R-:W1:Y:S01]  /*1bdc0*/  LDCU UR56, c[0x0][0x390] ;  /* 0x00007200ff3877ac */ /* 0x000e620008000800 */
[----:B------:R-:W-:-:S02]  /*1bdd0*/  I2FP.F32.S32 R140, UR51 ;  /* 0x00000033008c7c45 */ /* 0x000fc40008201400 */
[----:B------:R-:W-:Y:S01]  /*1bde0*/  @P0 LOP3.LUT R6, R6, 0x1, RZ, 0xfc, !PT ;  /* 0x0000000106060812 */ /* 0x000fe200078efcff */
[----:B------:R-:W-:Y:S01]  /*1bdf0*/  UIADD3 UR51, UPT, UPT, UR50, 0x195, URZ ;  /* 0x0000019532337890 */ /* 0x000fe2000fffe0ff */
[----:B------:R-:W-:Y:S01]  /*1be00*/  FSETP.GT.AND P0, PT, R45, R48, PT ;  /* 0x000000302d00720b */ /* 0x000fe20003f04000 */
[----:B--2---:R-:W-:Y:S01]  /*1be10*/  UIADD3 UR38, UPT, UPT, UR38, 0x236, URZ ;  /* 0x0000023626267890 */ /* 0x004fe2000fffe0ff */
[----:B------:R-:W-:Y:S01]  /*1be20*/  LOP3.LUT R6, R6, 0xfffeffff, RZ, 0xc0, !PT ;  /* 0xfffeffff06067812 */ /* 0x000fe200078ec0ff */
[----:B---3--:R-:W-:Y:S01]  /*1be30*/  UIADD3 UR46, UPT, UPT, UR46, 0x2e5, URZ ;  /* 0x000002e52e2e7890 */ /* 0x008fe2000fffe0ff */
        /* <DEDUP_REMOVED lines=8> */
[----:B------:R-:W-:-:S02]  /*1bec0*/  I2FP.F32.S32 R122, UR52 ;  /* 0x00000034007a7c45 */ /* 0x000fc40008201400 */
[----:B------:R-:W-:Y:S01]  /*1bed0*/  @P0 LOP3.LUT R6, R6, 0x10000, RZ, 0xfc, !PT ;  /* 0x0001000006060812 */ /* 0x000fe200078efcff */
[----:B------:R-:W-:Y:S01]  /*1bee0*/  UIADD3 UR52, UPT, UPT, UR50, 0x19e, URZ ;  /* 0x0000019e32347890 */ /* 0x000fe2000fffe0ff */
        /* <DEDUP_REMOVED lines=10> */
[----:B------:R-:W4:Y:S01]  /*1bf90*/  LDCU UR43, c[0x0][0x390] ;  /* 0x00007200ff2b77ac */ /* 0x000f220008000800 */
[----:B------:R-:W-:-:S02]  /*1bfa0*/  I2FP.F32.S32 R102, UR51 ;  /* 0x0000003300667c45 */ /* 0x000fc40008201400 */
[----:B------:R-:W-:Y:S01]  /*1bfb0*/  @P0 LOP3.LUT R98, R98, 0x100000, RZ, 0xfc, !PT ;  /* 0x0010000062620812 */ /* 0x000fe200078efcff */
[----:B------:R-:W-:Y:S01]  /*1bfc0*/  UIADD3 UR51, UPT, UPT, UR50, 0x1ae, URZ ;  /* 0x000001ae32337890 */ /* 0x000fe2000fffe0ff */
[----:B------:R-:W-:Y:S01]  /*1bfd0*/  FSETP.GT.AND P0, PT, R45, R46, PT ;  /* 0x0000002e2d00720b */ /* 0x000fe20003f04000 */
[----:B------:R-:W3:Y:S01]  /*1bfe0*/  LDCU UR10, c[0x0][0x390] ;  /* 0x00007200ff0a77ac */ /* 0x000ee20008000800 */
[----:B------:R-:W-:Y:S02]  /*1bff0*/  I2FP.F32.S32 R157, UR53 ;  /* 0x00000035009d7c45 */ /* 0x000fe40008201400 */
[----:B------:R-:W-:Y:S01]  /*1c000*/  I2FP.F32.S32 R102, UR52 ;  /* 0x0000003400667c45 */ /* 0x000fe20008201400 */
[----:B------:R-:W-:Y:S01]  /*1c010*/  UIADD3 UR53, UPT, UPT, UR50, 0x19c, URZ ;  /* 0x0000019c32357890 */ /* 0x000fe2000fffe0ff */
[----:B------:R-:W-:Y:S01]  /*1c020*/  I2FP.F32.S32 R235, UR33 ;  /* 0x0000002100eb7c45 */ /* 0x000fe20008201400 */
[----:B------:R-:W-:Y:S01]  /*1c030*/  UIADD3 UR52, UPT, UPT, UR50, 0x1b5, URZ ;  /* 0x000001b532347890 */ /* 0x000fe2000fffe0ff */
[----:B------:R-:W-:-:S02]  /*1c040*/  I2FP.F32.S32 R234, UR30 ;  /* 0x0000001e00ea7c45 */ /* 0x000fc40008201400 */
[----:B------:R-:W-:Y:S02]  /*1c050*/  I2FP.F32.S32 R233, UR27 ;  /* 0x0000001b00e97c45 */ /* 0x000fe40008201400 */
[----:B------:R-:W-:Y:S01]  /*1c060*/  I2FP.F32.S32 R232, UR24 ;  /* 0x0000001800e87c45 */ /* 0x000fe20008201400 */
[----:B----4-:R-:W-:Y:S01]  /*1c070*/  UIADD3 UR43, UPT, UPT, UR43, 0x22e, URZ ;  /* 0x0000022e2b2b7890 */ /* 0x010fe2000fffe0ff */
[----:B------:R-:W-:Y:S02]  /*1c080*/  @P0 LOP3.LUT R6, R6, 0x800000, RZ, 0xfc, !PT ;  /* 0x0080000006060812 */ /* 0x000fe400078efcff */
[----:B------:R-:W-:Y:S02]  /*1c090*/  I2FP.F32.S32 R231, UR21 ;  /* 0x0000001500e77c45 */ /* 0x000fe40008201400 */
[----:B------:R-:W-:Y:S01]  /*1c0a0*/  I2FP.F32.S32 R214, UR18 ;  /* 0x0000001200d67c45 */ /* 0x000fe20008201400 */
[----:B------:R-:W4:Y:S01]  /*1c0b0*/  LDCU UR18, c[0x0][0x390] ;  /* 0x00007200ff1277ac */ /* 0x000f220008000800 */
[----:B------:R-:W-:-:S02]  /*1c0c0*/  FSETP.GT.AND P0, PT, R45, R251, PT ;  /* 0x000000fb2d00720b */ /* 0x000fc40003f04000 */
[----:B------:R-:W-:Y:S02]  /*1c0d0*/  LOP3.LUT R6, R6, 0xfffffffb, RZ, 0xc0, !PT ;  /* 0xfffffffb06067812 */ /* 0x000fe400078ec0ff */
[----:B------:R-:W-:Y:S02]  /*1c0e0*/  I2FP.F32.S32 R229, UR15 ;  /* 0x0000000f00e57c45 */ /* 0x000fe40008201400 */
[----:B------:R-:W-:Y:S01]  /*1c0f0*/  I2FP.F32.S32 R213, UR11 ;  /* 0x0000000b00d57c45 */ /* 0x000fe20008201400 */
[----:B------:R-:W5:Y:S01]  /*1c100*/  LDCU UR11, c[0x0][0x390] ;  /* 0x00007200ff0b77ac */ /* 0x000f620008000800 */
[----:B------:R-:W-:Y:S02]  /*1c110*/  I2FP.F32.S32 R107, UR53 ;  /* 0x00000035006b7c45 */ /* 0x000fe40008201400 */
        /* <DEDUP_REMOVED lines=8> */
[----:B----4-:R-:W-:Y:S01]  /*1c1a0*/  UIADD3 UR18, UPT, UPT, UR18, 0x26d, URZ ;  /* 0x0000026d12127890 */ /* 0x010fe2000fffe0ff */
[----:B------:R-:W-:Y:S01]  /*1c1b0*/  I2FP.F32.S32 R102, UR53 ;  /* 0x0000003500667c45 */ /* 0x000fe20008201400 */
[----:B------:R-:W-:Y:S01]  /*1c1c0*/  UIADD3 UR53, UPT, UPT, UR50, 0x1b6, URZ ;  /* 0x000001b632357890 */ /* 0x000fe2000fffe0ff */
[----:B------:R-:W-:Y:S01]  /*1c1d0*/  I2FP.F32.S32 R46, UR52 ;  /* 0x00000034002e7c45 */ /* 0x000fe20008201400 */
[----:B------:R-:W-:Y:S01]  /*1c1e0*/  UIADD3 UR52, UPT, UPT, UR50, 0x1c5, URZ ;  /* 0x000001c532347890 */ /* 0x000fe2000fffe0ff */
[----:B------:R-:W-:Y:S01]  /*1c1f0*/  I2FP.F32.S32 R102, UR51 ;  /* 0x0000003300667c45 */ /* 0x000fe20008201400 */
[----:B------:R-:W-:Y:S01]  /*1c200*/  UIADD3 UR51, UPT, UPT, UR50, 0x1b4, URZ ;  /* 0x000001b432337890 */ /* 0x000fe2000fffe0ff */
[----:B------:R-:W-:Y:S01]  /*1c210*/  I2FP.F32.S32 R217, UR32 ;  /* 0x0000002000d97c45 */ /* 0x000fe20008201400 */
[----:B-----5:R-:W-:Y:S01]  /*1c220*/  UIADD3 UR11, UPT, UPT, UR11, 0x27e, URZ ;  /* 0x0000027e0b0b7890 */ /* 0x020fe2000fffe0ff */
[----:B------:R-:W-:Y:S01]  /*1c230*/  I2FP.F32.S32 R111, UR53 ;  /* 0x00000035006f7c45 */ /* 0x000fe20008201400 */
[----:B------:R-:W-:Y:S01]  /*1c240*/  UIADD3 UR53, UPT, UPT, UR50, 0x1be, URZ ;  /* 0x000001be32357890 */ /* 0x000fe2000fffe0ff */
[----:B------:R-:W-:-:S02]  /*1c250*/  @P0 LOP3.LUT R6, R6, 0x40000000, RZ, 0xfc, !PT ;  /* 0x4000000006060812 */ /* 0x000fc400078efcff */
[----:B------:R-:W-:Y:S01]  /*1c260*/  I2FP.F32.S32 R228, UR12 ;  /* 0x0000000c00e47c45 */ /* 0x000fe20008201400 */
[----:B0-----:R-:W-:Y:S01]  /*1c270*/  UIADD3 UR43, UPT, UPT, UR43, 0x2ed, URZ ;  /* 0x000002ed2b2b7890 */ /* 0x001fe2000fffe0ff */
[----:B------:R-:W-:Y:S02]  /*1c280*/  FSETP.GT.AND P0, PT, R45, R250, PT ;  /* 0x000000fa2d00720b */ /* 0x000fe40003f04000 */
[----:B------:R-:W-:Y:S02]  /*1c290*/  I2FP.F32.S32 R227, UR9 ;  /* 0x0000000900e37c45 */ /* 0x000fe40008201400 */
[----:B------:R-:W-:Y:S01]  /*1c2a0*/  I2FP.F32.S32 R212, UR5 ;  /* 0x0000000500d47c45 */ /* 0x000fe20008201400 */
[----:B------:R-:W0:Y:S01]  /*1c2b0*/  LDCU UR5, c[0x0][0x390] ;  /* 0x00007200ff0577ac */ /* 0x000e220008000800 */
[----:B------:R-:W-:Y:S02]  /*1c2c0*/  LOP3.LUT R6, R6, 0xfffffff7, RZ, 0xc0, !PT ;  /* 0xfffffff706067812 */ /* 0x000fe400078ec0ff */
[----:B------:R-:W-:Y:S01]  /*1c2d0*/  I2FP.F32.S32 R121, UR53 ;  /* 0x0000003500797c45 */ /* 0x000fe20008201400 */
[----:B------:R-:W-:Y:S01]  /*1c2e0*/  UIADD3 UR53, UPT, UPT, UR50, 0x1c6, URZ ;  /* 0x000001c632357890 */ /* 0x000fe2000fffe0ff */
[----:B------:R-:W-:Y:S01]  /*1c2f0*/  I2FP.F32.S32 R165, UR52 ;  /* 0x0000003400a57c45 */ /* 0x000fe20008201400 */
[----:B------:R-:W-:Y:S01]  /*1c300*/  UIADD3 UR52, UPT, UPT, UR50, 0x1cd, URZ ;  /* 0x000001cd32347890 */ /* 0x000fe2000fffe0ff */
[----:B------:R-:W-:Y:S01]  /*1c310*/  I2FP.F32.S32 R154, UR51 ;  /* 0x00000033009a7c45 */ /* 0x000fe20008201400 */
[----:B------:R-:W-:Y:S01]  /*1c320*/  UIADD3 UR51, UPT, UPT, UR50, 0x1bc, URZ ;  /* 0x000001bc32337890 */ /* 0x000fe2000fffe0ff */
[----:B------:R-:W-:-:S02]  /*1c330*/  @P0 LOP3.LUT R6, R6, 0x8, RZ, 0xfc, !PT ;  /* 0x0000000806060812 */ /* 0x000fc400078efcff */
[----:B------:R-:W-:Y:S01]  /*1c340*/  I2FP.F32.S32 R226, UR4 ;  /* 0x0000000400e27c45 */ /* 0x000fe20008201400 */
[----:B------:R-:W4:Y:S01]  /*1c350*/  LDCU UR4, c[0x0][0x390] ;  /* 0x00007200ff0477ac */ /* 0x000f220008000800 */
[----:B------:R-:W-:Y:S02]  /*1c360*/  FSETP.GT.AND P0, PT, R45, R125, PT ;  /* 0x0000007d2d00720b */ /* 0x000fe40003f04000 */
[----:B------:R-:W-:Y:S02]  /*1c370*/  LOP3.LUT R6, R6, 0xffffffef, RZ, 0xc0, !PT ;  /* 0xffffffef06067812 */ /* 0x000fe400078ec0ff */
[----:B------:R-:W-:Y:S01]  /*1c380*/  I2FP.F32.S32 R164, UR72 ;  /* 0x0000004800a47c45 */ /* 0x000fe20008201400 */
[----:B0-----:R-:W-:Y:S01]  /*1c390*/  UIADD3 UR5, UPT, UPT, UR5, 0x28e, URZ ;  /* 0x0000028e05057890 */ /* 0x001fe2000fffe0ff */
[----:B------:R-:W-:Y:S01]  /*1c3a0*/  I2FP.F32.S32 R223, UR53 ;  /* 0x0000003500df7c45 */ /* 0x000fe20008201400 */
[----:B------:R-:W-:Y:S01]  /*1c3b0*/  UIADD3 UR53, UPT, UPT, UR50, 0x1ce, URZ ;  /* 0x000001ce32357890 */ /* 0x000fe2000fffe0ff */
[----:B------:R-:W-:Y:S01]  /*1c3c0*/  I2FP.F32.S32 R153, UR51 ;  /* 0x0000003300997c45 */ /* 0x000fe20008201400 */
[----:B------:R-:W-:Y:S01]  /*1c3d0*/  UIADD3 UR51, UPT, UPT, UR50, 0x1c4, URZ ;  /* 0x000001c432337890 */ /* 0x000fe2000fffe0ff */
[----:B------:R-:W-:Y:S01]  /*1c3e0*/  I2FP.F32.S32 R230, UR18 ;  /* 0x0000001200e67c45 */ /* 0x000fe20008201400 */
[----:B------:R-:W0:Y:S01]  /*1c3f0*/  LDCU UR72, c[0x0][0x390] ;  /* 0x00007200ff4877ac */ /* 0x000e220008000800 */
[----:B------:R-:W-:-:S02]  /*1c400*/  I2FP.F32.S32 R225, UR73 ;  /* 0x0000004900e17c45 */ /* 0x000fc40008201400 */
[----:B------:R-:W-:Y:S02]  /*1c410*/  @P0 LOP3.LUT R5, R5, 0x20, RZ, 0xfc, !PT ;  /* 0x0000002005050812 */ /* 0x000fe400078efcff */
[----:B------:R-:W-:Y:S01]  /*1c420*/  I2FP.F32.S32 R128, UR69 ;  /* 0x0000004500807c45 */ /* 0x000fe20008201400 */
[----:B------:R-:W5:Y:S01]  /*1c430*/  LDCU UR69, c[0x0][0x390] ;  /* 0x00007200ff4577ac */ /* 0x000f620008000800 */
[----:B------:R-:W-:Y:S02]  /*1c440*/  FSETP.GT.AND P0, PT, R45, R249, PT ;  /* 0x000000f92d00720b */ /* 0x000fe40003f04000 */
[----:B------:R-:W-:Y:S02]  /*1c450*/  LOP3.LUT R5, R5, 0xffffefff, RZ, 0xc0, !PT ;  /* 0xffffefff05057812 */ /* 0x000fe400078ec0ff */
[----:B------:R-:W-:Y:S02]  /*1c460*/  I2FP.F32.S32 R224, UR70 ;  /* 0x0000004600e07c45 */ /* 0x000fe40008201400 */
[----:B------:R-:W-:Y:S01]  /*1c470*/  I2FP.F32.S32 R189, UR66 ;  /* 0x0000004200bd7c45 */ /* 0x000fe20008201400 */
[----:B------:R-:W1:Y:S01]  /*1c480*/  LDCU UR66, c[0x0][0x390] ;  /* 0x00007200ff4277ac */ /* 0x000e620008000800 */
[----:B------:R-:W-:-:S02]  /*1c490*/  I2FP.F32.S32 R125, UR51 ;  /* 0x00000033007d7c45 */ /* 0x000fc40008201400 */
[----:B------:R-:W-:Y:S01]  /*1c4a0*/  I2FP.F32.S32 R182, UR63 ;  /* 0x0000003f00b67c45 */ /* 0x000fe20008201400 */
[----:B------:R-:W-:Y:S01]  /*1c4b0*/  UIADD3 UR51, UPT, UPT, UR50, 0x1cc, URZ ;  /* 0x000001cc32337890 */ /* 0x000fe2000fffe0ff */
[----:B------:R-:W-:Y:S01]  /*1c4c0*/  LOP3.LUT R9, R9, 0xfffffffd, RZ, 0xc0, !PT ;  /* 0xfffffffd09097812 */ /* 0x000fe200078ec0ff */
[----:B0-----:R-:W-:Y:S01]  /*1c4d0*/  UIADD3 UR72, UPT, UPT, UR72, 0x296, URZ ;  /* 0x0000029648487890 */ /* 0x001fe2000fffe0ff */
[----:B------:R-:W-:Y:S01]  /*1c4e0*/  @P0 LOP3.LUT R6, R6, 0x10, RZ, 0xfc, !PT ;  /* 0x0000001006060812 */ /* 0x000fe200078efcff */
[----:B------:R-:W0:Y:S01]  /*1c4f0*/  LDCU UR63, c[0x0][0x390] ;  /* 0x00007200ff3f77ac */ /* 0x000e220008000800 */
[----:B------:R-:W-:Y:S02]  /*1c500*/  FSETP.GT.AND P0, PT, R45, R110, PT ;  /* 0x0000006e2d00720b */ /* 0x000fe40003f04000 */
[----:B------:R-:W-:Y:S01]  /*1c510*/  LOP3.LUT R6, R6, 0xffffffdf, RZ, 0xc0, !PT ;  /* 0xffffffdf06067812 */ /* 0x000fe200078ec0ff */
[----:B-----5:R-:W-:Y:S01]  /*1c520*/  UIADD3 UR69, UPT, UPT, UR69, 0x29e, URZ ;  /* 0x0000029e45457890 */ /* 0x020fe2000fffe0ff */
[----:B------:R-:W-:Y:S01]  /*1c530*/  I2FP.F32.S32 R110, UR52 ;  /* 0x00000034006e7c45 */ /* 0x000fe20008201400 */
[----:B------:R-:W-:Y:S01]  /*1c540*/  UIADD3 UR52, UPT, UPT, UR50, 0x1d5, URZ ;  /* 0x000001d532347890 */ /* 0x000fe2000fffe0ff */
[----:B------:R-:W-:Y:S01]  /*1c550*/  I2FP.F32.S32 R151, UR51 ;  /* 0x0000003300977c45 */ /* 0x000fe20008201400 */
[----:B------:R-:W-:Y:S01]  /*1c560*/  UIADD3 UR51, UPT, UPT, UR50, 0x1d4, URZ ;  /* 0x000001d432337890 */ /* 0x000fe2000fffe0ff */
[----:B------:R-:W-:Y:S01]  /*1c570*/  I2FP.F32.S32 R177, UR60 ;  /* 0x0000003c00b17c45 */ /* 0x000fe20008201400 */
[----:B-1----:R-:W-:Y:S01]  /*1c580*/  UIADD3 UR66, UPT, UPT, UR66, 0x2a6, URZ ;  /* 0x000002a642427890 */ /* 0x002fe2000fffe0ff */
[----:B------:R-:W-:Y:S01]  /*1c590*/  I2FP.F32.S32 R172, UR57 ;  /* 0x0000003900ac7c45 */ /* 0x000fe20008201400 */
[----:B------:R-:W1:Y:S01]  /*1c5a0*/  LDCU UR60, c[0x0][0x390] ;  /* 0x00007200ff3c77ac */ /* 0x000e620008000800 */
[----:B------:R-:W-:-:S02]  /*1c5b0*/  I2FP.F32.S32 R222, UR52 ;  /* 0x0000003400de7c45 */ /* 0x000fc40008201400 */
[----:B------:R-:W-:Y:S01]  /*1c5c0*/  @P0 LOP3.LUT R5, R5, 0x1000, RZ, 0xfc, !PT ;  /* 0x0000100005050812 */ /* 0x000fe200078efcff */
[----:B------:R-:W-:Y:S01]  /*1c5d0*/  UIADD3 UR52, UPT, UPT, UR50, 0x1dd, URZ ;  /* 0x000001dd32347890 */ /* 0x000fe2000fffe0ff */
[----:B------:R-:W-:Y:S01]  /*1c5e0*/  FSETP.GT.AND P0, PT, R45, R248, PT ;  /* 0x000000f82d00720b */ /* 0x000fe20003f04000 */
[----:B0-----:R-:W-:Y:S01]  /*1c5f0*/  UIADD3 UR63, UPT, UPT, UR63, 0x2ae, URZ ;  /* 0x000002ae3f3f7890 */ /* 0x001fe2000fffe0ff */
[----:B------:R-:W-:Y:S01]  /*1c600*/  LOP3.LUT R5, R5, 0xfff7ffff, RZ, 0xc0, !PT ;  /* 0xfff7ffff05057812 */ /* 0x000fe200078ec0ff */
[----:B------:R-:W0:Y:S01]  /*1c610*/  LDCU UR57, c[0x0][0x390] ;  /* 0x00007200ff3977ac */ /* 0x000e220008000800 */
[----:B------:R-:W-:Y:S02]  /*1c620*/  I2FP.F32.S32 R150, UR51 ;  /* 0x0000003300967c45 */ /* 0x000fe40008201400 */
[----:B------:R-:W-:Y:S01]  /*1c630*/  I2FP.F32.S32 R183, UR6 ;  /* 0x0000000600b77c45 */ /* 0x000fe20008201400 */
[----:B------:R-:W-:Y:S01]  /*1c640*/  UIADD3 UR51, UPT, UPT, UR50, 0x1dc, URZ ;  /* 0x000001dc32337890 */ /* 0x000fe2000fffe0ff */
[----:B------:R-:W-:Y:S01]  /*1c650*/  I2FP.F32.S32 R187, UR34 ;  /* 0x0000002200bb7c45 */ /* 0x000fe20008201400 */
[----:B------:R-:W5:Y:S01]  /*1c660*/  LDCU UR6, c[0x0][0x390] ;  /* 0x00007200ff0677ac */ /* 0x000f620008000800 */
[----:B------:R-:W-:-:S02]  /*1c670*/  I2FP.F32.S32 R185, UR31 ;  /* 0x0000001f00b97c45 */ /* 0x000fc40008201400 */
[----:B------:R-:W-:Y:S01]  /*1c680*/  I2FP.F32.S32 R181, UR28 ;  /* 0x0000001c00b57c45 */ /* 0x000fe20008201400 */
[----:B-1----:R-:W-:Y:S01]  /*1c690*/  UIADD3 UR60, UPT, UPT, UR60, 0x2b6, URZ ;  /* 0x000002b63c3c7890 */ /* 0x002fe2000fffe0ff */
[----:B------:R-:W-:Y:S01]  /*1c6a0*/  @P0 LOP3.LUT R6, R6, 0x20, RZ, 0xfc, !PT ;  /* 0x0000002006060812 */ /* 0x000fe200078efcff */
[----:B------:R-:W1:Y:S01]  /*1c6b0*/  LDCU UR34, c[0x0][0x390] ;  /* 0x00007200ff2277ac */ /* 0x000e620008000800 */
[----:B------:R-:W-:Y:S02]  /*1c6c0*/  FSETP.GT.AND P0, PT, R45, R118, PT ;  /* 0x000000762d00720b */ /* 0x000fe40003f04000 */
[----:B------:R-:W-:Y:S01]  /*1c6d0*/  LOP3.LUT R6, R6, 0xffffffbf, RZ, 0xc0, !PT ;  /* 0xffffffbf06067812 */ /* 0x000fe200078ec0ff */
[----:B------:R-:W2:Y:S01]  /*1c6e0*/  LDCU UR31, c[0x0][0x390] ;  /* 0x00007200ff1f77ac */ /* 0x000ea20008000800 */
[----:B------:R-:W-:Y:S02]  /*1c6f0*/  I2FP.F32.S32 R118, UR53 ;  /* 0x0000003500767c45 */ /* 0x000fe40008201400 */
[----:B------:R-:W-:Y:S01]  /*1c700*/  I2FP.F32.S32 R184, UR25 ;  /* 0x0000001900b87c45 */ /* 0x000fe20008201400 */
[----:B------:R-:W-:Y:S01]  /*1c710*/  UIADD3 UR53, UPT, UPT, UR50, 0x1d6, URZ ;  /* 0x000001d632357890 */ /* 0x000fe2000fffe0ff */
[----:B------:R-:W-:Y:S01]  /*1c720*/  LOP3.LUT R98, R98, 0xfff7ffff, RZ, 0xc0, !PT ;  /* 0xfff7ffff62627812 */ /* 0x000fe200078ec0ff */
[----:B0-----:R-:W-:-:S02]  /*1c730*/  UIADD3 UR57, UPT, UPT, UR57, 0x2be, URZ ;  /* 0x000002be39397890 */ /* 0x001fc4000fffe0ff */
[----:B-----5:R-:W-:Y:S02]  /*1c740*/  UIADD3 UR6, UPT, UPT, UR6, 0x2c6, URZ ;  /* 0x000002c606067890 */ /* 0x020fe4000fffe0ff */
[----:B------:R-:W-:Y:S01]  /*1c750*/  @P0 LOP3.LUT R5, R5, 0x80000, RZ, 0xfc, !PT ;  /* 0x0008000005050812 */ /* 0x000fe200078efcff */
[----:B------:R-:W0:Y:S01]  /*1c760*/  LDCU UR28, c[0x0][0x390] ;  /* 0x00007200ff1c77ac */ /* 0x000e220008000800 */
[----:B------:R-:W-:Y:S02]  /*1c770*/  FSETP.GT.AND P0, PT, R45, R247, PT ;  /* 0x000000f72d00720b */ /* 0x000fe40003f04000 */
[----:B------:R-:W-:Y:S01]  /*1c780*/  LOP3.LUT R5, R5, 0xfbffffff, RZ, 0xc0, !PT ;  /* 0xfbffffff05057812 */ /* 0x000fe200078ec0ff */
[----:B-1----:R-:W-:Y:S01]  /*1c790*/  UIADD3 UR34, UPT, UPT, UR34, 0x23c, URZ ;  /* 0x0000023c22227890 */ /* 0x002fe2000fffe0ff */
[----:B------:R-:W-:Y:S01]  /*1c7a0*/  I2FP.F32.S32 R198, UR53 ;  /* 0x0000003500c67c45 */ /* 0x000fe20008201400 */
[----:B------:R-:W-:Y:S02]  /*1c7b0*/  UIADD3 UR53, UPT, UPT, UR50, 0x1de, URZ ;  /* 0x000001de32357890 */ /* 0x000fe4000fffe0ff */
[----:B--2---:R-:W-:Y:S01]  /*1c7c0*/  UIADD3 UR31, UPT, UPT, UR31, 0x244, URZ ;  /* 0x000002441f1f7890 */ /* 0x004fe2000fffe0ff */
[----:B------:R-:W1:Y:S03]  /*1c7d0*/  LDCU UR25, c[0x0][0x390] ;  /* 0x00007200ff1977ac */ /* 0x000e660008000800 */
[----:B------:R-:W-:-:S02]  /*1c7e0*/  I2FP.F32.S32 R221, UR53 ;  /* 0x0000003500dd7c45 */ /* 0x000fc40008201400 */
[----:B------:R-:W-:Y:S01]  /*1c7f0*/  @P0 LOP3.LUT R6, R6, 0x40, RZ, 0xfc, !PT ;  /* 0x0000004006060812 */ /* 0x000fe200078efcff */
[----:B------:R-:W-:Y:S01]  /*1c800*/  UIADD3 UR53, UPT, UPT, UR50, 0x1e6, URZ ;  /* 0x000001e632357890 */ /* 0x000fe2000fffe0ff */
[----:B------:R-:W-:Y:S01]  /*1c810*/  FSETP.GT.AND P0, PT, R45, R149, PT ;  /* 0x000000952d00720b */ /* 0x000fe20003f04000 */
[----:B------:R-:W-:Y:S01]  /*1c820*/  UIADD3 UR71, UPT, UPT, UR71, 0x356, URZ ;  /* 0x0000035647477890 */ /* 0x000fe2000fffe0ff */
[----:B------:R-:W-:Y:S01]  /*1c830*/  LOP3.LUT R6, R6, 0xfffffeff, RZ, 0xc0, !PT ;  /* 0xfffffeff06067812 */ /* 0x000fe200078ec0ff */
[----:B0-----:R-:W-:Y:S01]  /*1c840*/  UIADD3 UR28, UPT, UPT, UR28, 0x24c, URZ ;  /* 0x0000024c1c1c7890 */ /* 0x001fe2000fffe0ff */
[----:B------:R-:W-:Y:S01]  /*1c850*/  LOP3.LUT R10, R10, 0xffffbfff, RZ, 0xc0, !PT ;  /* 0xffffbfff0a0a7812 */ /* 0x000fe200078ec0ff */
[----:B----4-:R-:W-:Y:S01]  /*1c860*/  UIADD3 UR4, UPT, UPT, UR4, 0x344, URZ ;  /* 0x0000034404047890 */ /* 0x010fe2000fffe0ff */
[----:B------:R-:W0:Y:S01]  /*1c870*/  LDCU UR39, c[0x0][0x390] ;  /* 0x00007200ff2777ac */ /* 0x000e220008000800 */
[----:B------:R-:W2:Y:S06]  /*1c880*/  LDCU UR36, c[0x0][0x390] ;  /* 0x00007200ff2477ac */ /* 0x000eac0008000800 */
[----:B------:R-:W-:-:S02]  /*1c890*/  @P0 LOP3.LUT R5, R5, 0x4000000, RZ, 0xfc, !PT ;  /* 0x0400000005050812 */ /* 0x000fc400078efcff */
[----:B------:R-:W-:Y:S01]  /*1c8a0*/  FSETP.GT.AND P0, PT, R45, R246, PT ;  /* 0x000000f62d00720b */ /* 0x000fe20003f04000 */
[----:B-1----:R-:W-:Y:S01]  /*1c8b0*/  UIADD3 UR25, UPT, UPT, UR25, 0x254, URZ ;  /* 0x0000025419197890 */ /* 0x002fe2000fffe0ff */
[----:B------:R-:W-:Y:S01]  /*1c8c0*/  LOP3.LUT R5, R5, 0xfffffffe, RZ, 0xc0, !PT ;  /* 0xfffffffe05057812 */ /* 0x000fe200078ec0ff */
[----:B------:R-:W1:Y:S01]  /*1c8d0*/  LDCU UR33, c[0x0][0x390] ;  /* 0x00007200ff2177ac */ /* 0x000e620008000800 */
[----:B------:R-:W4:Y:S01]  /*1c8e0*/  LDCU UR32, c[0x0][0x390] ;  /* 0x00007200ff2077ac */ /* 0x000f220008000800 */
[----:B0-----:R-:W-:-:S08]  /*1c8f0*/  UIADD3 UR39, UPT, UPT, UR39, 0x2ec, URZ ;  /* 0x000002ec27277890 */ /* 0x001fd0000fffe0ff */
[----:B------:R-:W-:Y:S01]  /*1c900*/  @P0 LOP3.LUT R6, R6, 0x100, RZ, 0xfc, !PT ;  /* 0x0000010006060812 */ /* 0x000fe200078efcff */
[----:B------:R-:W0:Y:S01]  /*1c910*/  LDCU UR30, c[0x0][0x390] ;  /* 0x00007200ff1e77ac */ /* 0x000e220008000800 */
[----:B------:R-:W-:Y:S02]  /*1c920*/  FSETP.GT.AND P0, PT, R45, R109, PT ;  /* 0x0000006d2d00720b */ /* 0x000fe40003f04000 */
[----:B------:R-:W-:Y:S01]  /*1c930*/  LOP3.LUT R6, R6, 0xfffffbff, RZ, 0xc0, !PT ;  /* 0xfffffbff06067812 */ /* 0x000fe200078ec0ff */
[----:B--2---:R-:W-:Y:S01]  /*1c940*/  UIADD3 UR36, UPT, UPT, UR36, 0x2f4, URZ ;  /* 0x000002f424247890 */ /* 0x004fe2000fffe0ff */
[----:B------:R-:W-:Y:S01]  /*1c950*/  I2FP.F32.S32 R109, UR52 ;  /* 0x00000034006d7c45 */ /* 0x000fe20008201400 */
[----:B------:R-:W-:Y:S02]  /*1c960*/  UIADD3 UR52, UPT, UPT, UR50, 0x1e5, URZ ;  /* 0x000001e532347890 */ /* 0x000fe4000fffe0ff */
[----:B-1----:R-:W-:Y:S02]  /*1c970*/  UIADD3 UR33, UPT, UPT, UR33, 0x2fc, URZ ;  /* 0x000002fc21217890 */ /* 0x002fe4000fffe0ff */
[----:B------:R1:W-:Y:S01]  /*1c980*/  STL [R1+0x20], R109 ;  /* 0x0000206d01007387 */ /* 0x0003e20000100800 */
[----:B------:R-:W2:Y:S01]  /*1c990*/  LDCU UR27, c[0x0][0x390] ;  /* 0x00007200ff1b77ac */ /* 0x000ea20008000800 */
[----:B------:R-:W-:-:S02]  /*1c9a0*/  I2FP.F32.S32 R216, UR52 ;  /* 0x0000003400d87c45 */ /* 0x000fc40008201400 */
[----:B------:R-:W-:Y:S01]  /*1c9b0*/  @P0 LOP3.LUT R4, R4, 0x2, RZ, 0xfc, !PT ;  /* 0x0000000204040812 */ /* 0x000fe200078efcff */
[----:B------:R-:W-:Y:S01]  /*1c9c0*/  UIADD3 UR52, UPT, UPT, UR50, 0x1ed, URZ ;  /* 0x000001ed32347890 */ /* 0x000fe2000fffe0ff */
[C---:B------:R-:W-:Y:S01]  /*1c9d0*/  FSETP.GT.AND P0, PT, R45.reuse, R245, PT ;  /* 0x000000f52d00720b */ /* 0x040fe20003f04000 */
[----:B----4-:R-:W-:Y:S01]  /*1c9e0*/  UIADD3 UR32, UPT, UPT, UR32, 0x305, URZ ;  /* 0x0000030520207890 */ /* 0x010fe2000fffe0ff */
[----:B------:R-:W-:Y:S01]  /*1c9f0*/  LOP3.LUT R4, R4, 0xfffffeff, RZ, 0xc0, !PT ;  /* 0xfffffeff04047812 */ /* 0x000fe200078ec0ff */
[----:B------:R-:W4:Y:S02]  /*1ca00*/  LDCU UR47, c[0x0][0x390] ;  /* 0x00007200ff2f77ac */ /* 0x000f240008000800 */
[----:B------:R-:W-:Y:S01]  /*1ca10*/  I2FP.F32.S32 R100, UR52 ;  /* 0x0000003400647c45 */ /* 0x000fe20008201400 */
[----:B------:R-:W-:Y:S01]  /*1ca20*/  UIADD3 UR52, UPT, UPT, UR50, 0x1f5, URZ ;  /* 0x000001f532347890 */ /* 0x000fe2000fffe0ff */
[----:B------:R-:W5:Y:S06]  /*1ca30*/  LDCU UR24, c[0x0][0x390] ;  /* 0x00007200ff1877ac */ /* 0x000f6c0008000800 */
[----:B------:R-:W-:Y:S01]  /*1ca40*/  @P0 LOP3.LUT R6, R6, 0x400, RZ, 0xfc, !PT ;  /* 0x0000040006060812 */ /* 0x000fe200078efcff */
[----:B------:R-:W3:Y:S01]  /*1ca50*/  LDCU UR21, c[0x0][0x390] ;  /* 0x00007200ff1577ac */ /* 0x000ee20008000800 */
[----:B------:R-:W-:-:S02]  /*1ca60*/  FSETP.GT.AND P0, PT, R45, R148, PT ;  /* 0x000000942d00720b */ /* 0x000fc40003f04000 */
[----:B------:R-:W-:Y:S01]  /*1ca70*/  LOP3.LUT R6, R6, 0xfffff7ff, RZ, 0xc0, !PT ;  /* 0xfffff7ff06067812 */ /* 0x000fe200078ec0ff */
[----:B------:R-:W1:Y:S01]  /*1ca80*/  LDCU UR18, c[0x0][0x390] ;  /* 0x00007200ff1277ac */ /* 0x000e620008000800 */
[----:B------:R-:W-:Y:S02]  /*1ca90*/  I2FP.F32.S32 R244, UR52 ;  /* 0x0000003400f47c45 */ /* 0x000fe40008201400 */
[----:B------:R-:W-:Y:S01]  /*1caa0*/  I2FP.F32.S32 R148, UR51 ;  /* 0x0000003300947c45 */ /* 0x000fe20008201400 */
[----:B------:R-:W-:Y:S02]  /*1cab0*/  UIADD3 UR52, UPT, UPT, UR50, 0x1fd, URZ ;  /* 0x000001fd32347890 */ /* 0x000fe4000fffe0ff */
[----:B------:R-:W-:Y:S01]  /*1cac0*/  UIADD3 UR51, UPT, UPT, UR50, 0x1e4, URZ ;  /* 0x000001e432337890 */ /* 0x000fe2000fffe0ff */
[----:B------:R-:W1:Y:S03]  /*1cad0*/  LDCU UR15, c[0x0][0x390] ;  /* 0x00007200ff0f77ac */ /* 0x000e660008000800 */
[----:B------:R-:W-:-:S02]  /*1cae0*/  @P0 LOP3.LUT R4, R4, 0x100, RZ, 0xfc, !PT ;  /* 0x0000010004040812 */ /* 0x000fc400078efcff */
[----:B------:R-:W-:Y:S01]  /*1caf0*/  FSETP.GT.AND P0, PT, R45, R131, PT ;  /* 0x000000832d00720b */ /* 0x000fe20003f04000 */
[----:B------:R-:W1:Y:S01]  /*1cb00*/  LDCU UR12, c[0x0][0x390] ;  /* 0x00007200ff0c77ac */ /* 0x000e620008000800 */
[----:B------:R-:W-:Y:S02]  /*1cb10*/  LOP3.LUT R4, R4, 0xffff7fff, RZ, 0xc0, !PT ;  /* 0xffff7fff04047812 */ /* 0x000fe400078ec0ff */
[----:B------:R-:W-:Y:S01]  /*1cb20*/  I2FP.F32.S32 R243, UR52 ;  /* 0x0000003400f37c45 */ /* 0x000fe20008201400 */
[----:B------:R-:W-:Y:S01]  /*1cb30*/  UIADD3 UR52, UPT, UPT, UR50, 0x205, URZ ;  /* 0x0000020532347890 */ /* 0x000fe2000fffe0ff */
[----:B------:R-:W-:Y:S01]  /*1cb40*/  I2FP.F32.S32 R149, UR51 ;  /* 0x0000003300957c45 */ /* 0x000fe20008201400 */
[----:B------:R-:W-:Y:S01]  /*1cb50*/  UIADD3 UR51, UPT, UPT, UR50, 0x1ec, URZ ;  /* 0x000001ec32337890 */ /* 0x000fe2000fffe0ff */
[----:B------:R-:W1:Y:S03]  /*1cb60*/  LDCU UR9, c[0x0][0x390] ;  /* 0x00007200ff0977ac */ /* 0x000e660008000800 */
        /* <DEDUP_REMOVED lines=10> */
[----:B------:R-:W-:Y:S02]  /*1cc10*/  UIADD3 UR52, UPT, UPT, UR50, 0x215, URZ ;  /* 0x0000021532347890 */ /* 0x000fe4000fffe0ff */
[----:B------:R-:W-:-:S02]  /*1cc20*/  UIADD3 UR7, UPT, UPT, UR7, 0x284, URZ ;  /* 0x0000028407077890 */ /* 0x000fc4000fffe0ff */
[----:B------:R-:W-:Y:S02]  /*1cc30*/  UIADD3 UR74, UPT, UPT, UR74, 0x28c, URZ ;  /* 0x0000028c4a4a7890 */ /* 0x000fe4000fffe0ff */
[----:B------:R-:W-:Y:S01]  /*1cc40*/  @P0 LOP3.LUT R4, R4, 0x8000, RZ, 0xfc, !PT ;  /* 0x0000800004040812 */ /* 0x000fe200078efcff */
[----:B------:R-:W-:Y:S01]  /*1cc50*/  UIADD3 UR68, UPT, UPT, UR68, 0x29c, URZ ;  /* 0x0000029c44447890 */ /* 0x000fe2000fffe0ff */
[----:B------:R-:W-:Y:S01]  /*1cc60*/  FSETP.GT.AND P0, PT, R45, R16, PT ;  /* 0x000000102d00720b */ /* 0x000fe20003f04000 */
[----:B------:R-:W-:Y:S01]  /*1cc70*/  UIADD3 UR16, UPT, UPT, UR16, 0x32e, URZ ;  /* 0x0000032e10107890 */ /* 0x000fe2000fffe0ff */
[----:B------:R-:W-:Y:S01]  /*1cc80*/  LOP3.LUT R4, R4, 0xffbfffff, RZ, 0xc0, !PT ;  /* 0xffbfffff04047812 */ /* 0x000fe200078ec0ff */
[----:B------:R-:W-:Y:S01]  /*1cc90*/  UIADD3 UR65, UPT, UPT, UR65, 0x2a4, URZ ;  /* 0x000002a441417890 */ /* 0x000fe2000fffe0ff */
[----:B------:R-:W-:Y:S01]  /*1cca0*/  I2FP.F32.S32 R240, UR52 ;  /* 0x0000003400f07c45 */ /* 0x000fe20008201400 */
[----:B------:R-:W0:Y:S01]  /*1ccb0*/  LDCU UR52, c[0x0][0x390] ;  /* 0x00007200ff3477ac */ /* 0x000e220008000800 */
[----:B------:R-:W-:-:S02]  /*1ccc0*/  UIADD3 UR62, UPT, UPT, UR62, 0x2ac, URZ ;  /* 0x000002ac3e3e7890 */ /* 0x000fc4000fffe0ff */
[----:B------:R-:W-:-:S05]  /*1ccd0*/  UIADD3 UR59, UPT, UPT, UR59, 0x2b4, URZ ;  /* 0x000002b43b3b7890 */ /* 0x000fca000fffe0ff */
[----:B------:R-:W-:Y:S01]  /*1cce0*/  @P0 LOP3.LUT R6, R6, 0x1000, RZ, 0xfc, !PT ;  /* 0x0000100006060812 */ /* 0x000fe200078efcff */
[----:B------:R-:W-:Y:S01]  /*1ccf0*/  UIADD3 UR56, UPT, UPT, UR56, 0x2bc, URZ ;  /* 0x000002bc38387890 */ /* 0x000fe2000fffe0ff */
[----:B------:R-:W-:Y:S01]  /*1cd00*/  FSETP.GT.AND P0, PT, R45, R124, PT ;  /* 0x0000007c2d00720b */ /* 0x000fe20003f04000 */
[----:B------:R-:W-:Y:S01]  /*1cd10*/  UIADD3 UR75, UPT, UPT, UR75, 0x2c4, URZ ;  /* 0x000002c44b4b7890 */ /* 0x000fe2000fffe0ff */
[----:B------:R-:W-:Y:S01]  /*1cd20*/  LOP3.LUT R6, R6, 0xffffdfff, RZ, 0xc0, !PT ;  /* 0xffffdfff06067812 */ /* 0x000fe200078ec0ff */
[----:B----4-:R-:W-:Y:S01]  /*1cd30*/  UIADD3 UR47, UPT, UPT, UR47, 0x2dc, URZ ;  /* 0x000002dc2f2f7890 */ /* 0x010fe2000fffe0ff */
[----:B------:R-:W-:Y:S01]  /*1cd40*/  I2FP.F32.S32 R124, UR51 ;  /* 0x00000033007c7c45 */ /* 0x000fe20008201400 */
[----:B------:R-:W-:Y:S02]  /*1cd50*/  UIADD3 UR51, UPT, UPT, UR50, 0x1f4, URZ ;  /* 0x000001f432337890 */ /* 0x000fe4000fffe0ff */
[----:B-----5:R-:W-:Y:S02]  /*1cd60*/  UIADD3 UR24, UPT, UPT, UR24, 0x314, URZ ;  /* 0x0000031418187890 */ /* 0x020fe4000fffe0ff */
[----:B0-----:R-:W-:-:S02]  /*1cd70*/  UIADD3 UR52, UPT, UPT, UR52, 0x2d5, URZ ;  /* 0x000002d534347890 */ /* 0x001fc4000fffe0ff */
[----:B---3--:R-:W-:Y:S02]  /*1cd80*/  UIADD3 UR21, UPT, UPT, UR21, 0x31c, URZ ;  /* 0x0000031c15157890 */ /* 0x008fe4000fffe0ff */
[----:B------:R-:W-:Y:S01]  /*1cd90*/  @P0 LOP3.LUT R4, R4, 0x400000, RZ, 0xfc, !PT ;  /* 0x0040000004040812 */ /* 0x000fe200078efcff */
[----:B-1----:R-:W-:Y:S01]  /*1cda0*/  UIADD3 UR18, UPT, UPT, UR18, 0x324, URZ ;  /* 0x0000032412127890 */ /* 0x002fe2000fffe0ff */
[----:B------:R-:W-:Y:S01]  /*1cdb0*/  FSETP.GT.AND P0, PT, R45, R134, PT ;  /* 0x000000862d00720b */ /* 0x000fe20003f04000 */
[----:B------:R-:W-:Y:S01]  /*1cdc0*/  UIADD3 UR15, UPT, UPT, UR15, 0x32c, URZ ;  /* 0x0000032c0f0f7890 */ /* 0x000fe2000fffe0ff */
[----:B------:R-:W-:Y:S01]  /*1cdd0*/  LOP3.LUT R4, R4, 0xfdffffff, RZ, 0xc0, !PT ;  /* 0xfdffffff04047812 */ /* 0x000fe200078ec0ff */
[----:B------:R-:W-:Y:S02]  /*1cde0*/  UIADD3 UR13, UPT, UPT, UR13, 0x336, URZ ;  /* 0x000003360d0d7890 */ /* 0x000fe4000fffe0ff */
[----:B------:R-:W-:Y:S02]  /*1cdf0*/  UIADD3 UR12, UPT, UPT, UR12, 0x334, URZ ;  /* 0x000003340c0c7890 */ /* 0x000fe4000fffe0ff */
[----:B------:R-:W-:-:S02]  /*1ce00*/  UIADD3 UR10, UPT, UPT, UR10, 0x33e, URZ ;  /* 0x0000033e0a0a7890 */ /* 0x000fc4000fffe0ff */
[----:B------:R-:W-:Y:S01]  /*1ce10*/  UIADD3 UR9, UPT, UPT, UR9, 0x33c, URZ ;  /* 0x0000033c09097890 */ /* 0x000fe2000fffe0ff */
[----:B------:R-:W0:Y:S03]  /*1ce20*/  LDCU UR7, c[0x0][0x390] ;  /* 0x00007200ff0777ac */ /* 0x000e260008000800 */
[----:B------:R-:W-:Y:S02]  /*1ce30*/  @P0 LOP3.LUT R6, R6, 0x2000, RZ, 0xfc, !PT ;  /* 0x0000200006060812 */ /* 0x000fe400078efcff */
[----:B------:R-:W-:Y:S01]  /*1ce40*/  FSETP.GT.AND P0, PT, R45, R89, PT ;  /* 0x000000592d00720b */ /* 0x000fe20003f04000 */
[----:B------:R-:W1:Y:S01]  /*1ce50*/  LDCU UR74, c[0x0][0x390] ;  /* 0x00007200ff4a77ac */ /* 0x000e620008000800 */
[----:B------:R-:W-:Y:S02]  /*1ce60*/  LOP3.LUT R6, R6, 0xffff7fff, RZ, 0xc0, !PT ;  /* 0xffff7fff06067812 */ /* 0x000fe400078ec0ff */
[----:B------:R-:W-:Y:S01]  /*1ce70*/  I2FP.F32.S32 R89, UR53 ;  /* 0x0000003500597c45 */ /* 0x000fe20008201400 */
[----:B------:R-:W-:Y:S01]  /*1ce80*/  UIADD3 UR53, UPT, UPT, UR50, 0x1f6, URZ ;  /* 0x000001f632357890 */ /* 0x000fe2000fffe0ff */
[----:B------:R-:W2:Y:S01]  /*1ce90*/  LDCU UR68, c[0x0][0x390] ;  /* 0x00007200ff4477ac */ /* 0x000ea20008000800 */
[----:B------:R-:W3:Y:S06]  /*1cea0*/  LDCU UR73, c[0x0][0x390] ;  /* 0x00007200ff4977ac */ /* 0x000eec0008000800 */
[----:B------:R-:W-:-:S02]  /*1ceb0*/  @P0 LOP3.LUT R4, R4, 0x2000000, RZ, 0xfc, !PT ;  /* 0x0200000004040812 */ /* 0x000fc400078efcff */
[C---:B------:R-:W-:Y:S01]  /*1cec0*/  FSETP.GT.AND P0, PT, R45.reuse, R90, PT ;  /* 0x0000005a2d00720b */ /* 0x040fe20003f04000 */
[----:B------:R-:W4:Y:S01]  /*1ced0*/  LDCU UR70, c[0x0][0x390] ;  /* 0x00007200ff4677ac */ /* 0x000f220008000800 */
[----:B------:R-:W-:Y:S01]  /*1cee0*/  LOP3.LUT R4, R4, 0xf7ffffff, RZ, 0xc0, !PT ;  /* 0xf7ffffff04047812 */ /* 0x000fe200078ec0ff */
[----:B------:R-:W5:Y:S01]  /*1cef0*/  LDCU UR65, c[0x0][0x390] ;  /* 0x00007200ff4177ac */ /* 0x000f620008000800 */
[----:B------:R-:W5:Y:S09]  /*1cf00*/  LDCU UR62, c[0x0][0x390] ;  /* 0x00007200ff3e77ac */ /* 0x000f720008000800 */
[----:B------:R-:W-:Y:S01]  /*1cf10*/  @P0 LOP3.LUT R6, R6, 0x8000, RZ, 0xfc, !PT ;  /* 0x0000800006060812 */ /* 0x000fe200078efcff */
[----:B------:R-:W5:Y:S01]  /*1cf20*/  LDCU UR59, c[0x0][0x390] ;  /* 0x00007200ff3b77ac */ /* 0x000f620008000800 */
[----:B------:R-:W-:-:S02]  /*1cf30*/  FSETP.GT.AND P0, PT, R45, R108, PT ;  /* 0x0000006c2d00720b */ /* 0x000fc40003f04000 */
[----:B------:R-:W-:Y:S01]  /*1cf40*/  LOP3.LUT R6, R6, 0xfffdffff, RZ, 0xc0, !PT ;  /* 0xfffdffff06067812 */ /* 0x000fe200078ec0ff */
[----:B------:R-:W5:Y:S01]  /*1cf50*/  LDCU UR56, c[0x0][0x390] ;  /* 0x00007200ff3877ac */ /* 0x000f620008000800 */
[----:B------:R-:W-:Y:S01]  /*1cf60*/  I2FP.F32.S32 R108, UR53 ;  /* 0x00000035006c7c45 */ /* 0x000fe20008201400 */
[----:B------:R-:W-:Y:S01]  /*1cf70*/  UIADD3 UR53, UPT, UPT, UR50, 0x1fe, URZ ;  /* 0x000001fe32357890 */ /* 0x000fe2000fffe0ff */
[----:B------:R-:W5:Y:S07]  /*1cf80*/  LDCU UR75, c[0x0][0x390] ;  /* 0x00007200ff4b77ac */ /* 0x000f6e0008000800 */
[----:B------:R-:W-:Y:S01]  /*1cf90*/  @P0 LOP3.LUT R4, R4, 0x8000000, RZ, 0xfc, !PT ;  /* 0x0800000004040812 */ /* 0x000fe200078efcff */
[----:B------:R-:W5:Y:S01]  /*1cfa0*/  LDCU UR47, c[0x0][0x390] ;  /* 0x00007200ff2f77ac */ /* 0x000f620008000800 */
[----:B------:R-:W-:-:S02]  /*1cfb0*/  FSETP.GT.AND P0, PT, R45, R133, PT ;  /* 0x000000852d00720b */ /* 0x000fc40003f04000 */
[----:B------:R-:W-:Y:S02]  /*1cfc0*/  LOP3.LUT R4, R4, 0xdfffffff, RZ, 0xc0, !PT ;  /* 0xdfffffff04047812 */ /* 0x000fe400078ec0ff */
[----:B------:R-:W-:Y:S01]  /*1cfd0*/  I2FP.F32.S32 R220, UR53 ;  /* 0x0000003500dc7c45 */ /* 0x000fe20008201400 */
[----:B------:R-:W-:-:S08]  /*1cfe0*/  UIADD3 UR53, UPT, UPT, UR50, 0x206, URZ ;  /* 0x0000020632357890 */ /* 0x000fd0000fffe0ff */
[----:B------:R-:W-:Y:S02]  /*1cff0*/  @P0 LOP3.LUT R6, R6, 0x20000, RZ, 0xfc, !PT ;  /* 0x0002000006060812 */ /* 0x000fe400078efcff */
[----:B------:R-:W-:Y:S02]  /*1d000*/  FSETP.GT.AND P0, PT, R45, R146, PT ;  /* 0x000000922d00720b */ /* 0x000fe40003f04000 */
[----:B------:R-:W-:Y:S02]  /*1d010*/  LOP3.LUT R6, R6, 0xfffbffff, RZ, 0xc0, !PT ;  /* 0xfffbffff06067812 */ /* 0x000fe400078ec0ff */
[----:B------:R-:W-:Y:S01]  /*1d020*/  I2FP.F32.S32 R146, UR51 ;  /* 0x0000003300927c45 */ /* 0x000fe20008201400 */
[----:B------:R-:W-:-:S08]  /*1d030*/  UIADD3 UR51, UPT, UPT, UR50, 0x1fc, URZ ;  /* 0x000001fc32337890 */ /* 0x000fd0000fffe0ff */
[----:B------:R-:W-:Y:S02]  /*1d040*/  @P0 LOP3.LUT R4, R4, 0x20000000, RZ, 0xfc, !PT ;  /* 0x2000000004040812 */ /* 0x000fe400078efcff */
[----:B------:R-:W-:Y:S02]  /*1d050*/  FSETP.GT.AND P0, PT, R45, R91, PT ;  /* 0x0000005b2d00720b */ /* 0x000fe40003f04000 */
[----:B------:R-:W-:-:S11]  /*1d060*/  LOP3.LUT R4, R4, 0x7fffffff, RZ, 0xc0, !PT ;  /* 0x7fffffff04047812 */ /* 0x000fd600078ec0ff */
        /* <DEDUP_REMOVED lines=20> */
[----:B------:R-:W-:-:S06]  /*1d1b0*/  UIADD3 UR51, UPT, UPT, UR50, 0x20c, URZ ;  /* 0x0000020c32337890 */ /* 0x000fcc000fffe0ff */
[----:B------:R-:W-:Y:S01]  /*1d1c0*/  I2FP.F32.S32 R102, UR51 ;  /* 0x0000003300667c45 */ /* 0x000fe20008201400 */
[----:B------:R-:W-:Y:S01]  /*1d1d0*/  UIADD3 UR51, UPT, UPT, UR50, 0x216, URZ ;  /* 0x0000021632337890 */ /* 0x000fe2000fffe0ff */
[----:B------:R-:W-:Y:S01]  /*1d1e0*/  @P0 LOP3.LUT R3, R3, 0x8, RZ, 0xfc, !PT ;  /* 0x0000000803030812 */ /* 0x000fe200078efcff */
[----:B------:R-:W-:Y:S01]  /*1d1f0*/  UIADD3 UR50, UPT, UPT, UR50, 0x214, URZ ;  /* 0x0000021432327890 */ /* 0x000fe2000fffe0ff */
[----:B------:R-:W-:Y:S02]  /*1d200*/  FSETP.GT.AND P0, PT, R45, R135, PT ;  /* 0x000000872d00720b */ /* 0x000fe40003f04000 */
[----:B------:R-:W-:Y:S02]  /*1d210*/  LOP3.LUT R3, R3, 0xffffffdf, RZ, 0xc0, !PT ;  /* 0xffffffdf03037812 */ /* 0x000fe400078ec0ff */
[----:B------:R-:W-:-:S04]  /*1d220*/  I2FP.F32.S32 R219, UR51 ;  /* 0x0000003300db7c45 */ /* 0x000fc80008201400 */
[----:B------:R-:W0:Y:S05]  /*1d230*/  LDCU UR51, c[0x0][0x390] ;  /* 0x00007200ff3377ac */ /* 0x000e2a0008000800 */
[----:B------:R-:W-:Y:S02]  /*1d240*/  @P0 LOP3.LUT R6, R6, 0x400000, RZ, 0xfc, !PT ;  /* 0x0040000006060812 */ /* 0x000fe400078efcff */
[----:B------:R-:W-:Y:S02]  /*1d250*/  FSETP.GT.AND P0, PT, R45, R142, PT ;  /* 0x0000008e2d00720b */ /* 0x000fe40003f04000 */
[----:B------:R-:W-:Y:S02]  /*1d260*/  LOP3.LUT R6, R6, 0xfeffffff, RZ, 0xc0, !PT ;  /* 0xfeffffff06067812 */ /* 0x000fe400078ec0ff */
[----:B------:R-:W-:Y:S01]  /*1d270*/  I2FP.F32.S32 R142, UR53 ;  /* 0x00000035008e7c45 */ /* 0x000fe20008201400 */
[----:B------:R-:W1:Y:S01]  /*1d280*/  LDCU UR53, c[0x0][0x390] ;  /* 0x00007200ff3577ac */ /* 0x000e620008000800 */
[----:B0-----:R-:W-:-:S07]  /*1d290*/  UIADD3 UR51, UPT, UPT, UR51, 0x2d6, URZ ;  /* 0x000002d633337890 */ /* 0x001fce000fffe0ff */
[----:B------:R-:W-:Y:S02]  /*1d2a0*/  @P0 LOP3.LUT R3, R3, 0x20, RZ, 0xfc, !PT ;  /* 0x0000002003030812 */ /* 0x000fe400078efcff */
[----:B------:R-:W-:Y:S02]  /*1d2b0*/  FSETP.GT.AND P0, PT, R45, R93, PT ;  /* 0x0000005d2d00720b */ /* 0x000fe40003f04000 */
[----:B------:R-:W-:Y:S01]  /*1d2c0*/  LOP3.LUT R3, R3, 0xffffff7f, RZ, 0xc0, !PT ;  /* 0xffffff7f03037812 */ /* 0x000fe200078ec0ff */
[----:B-1----:R-:W-:-:S10]  /*1d2d0*/  UIADD3 UR53, UPT, UPT, UR53, 0x2cc, URZ ;  /* 0x000002cc35357890 */ /* 0x002fd4000fffe0ff */
[----:B------:R-:W-:Y:S02]  /*1d2e0*/  @P0 LOP3.LUT R6, R6, 0x1000000, RZ, 0xfc, !PT ;  /* 0x0100000006060812 */ /* 0x000fe400078efcff */
[----:B------:R-:W-:Y:S02]  /*1d2f0*/  FSETP.GT.AND P0, PT, R45, R143, PT ;  /* 0x0000008f2d00720b */ /* 0x000fe40003f04000 */
[----:B------:R-:W-:Y:S02]  /*1d300*/  LOP3.LUT R6, R6, 0xfdffffff, RZ, 0xc0, !PT ;  /* 0xfdffffff06067812 */ /* 0x000fe400078ec0ff */
[----:B------:R-:W-:Y:S01]  /*1d310*/  I2FP.F32.S32 R143, UR50 ;  /* 0x00000032008f7c45 */ /* 0x000fe20008201400 */
[----:B------:R-:W0:Y:S01]  /*1d320*/  LDCU UR50, c[0x0][0x390] ;  /* 0x00007200ff3277ac */ /* 0x000e220008000800 */
[----:B------:R-:W1:Y:S07]  /*1d330*/  LDCU UR53, c[0x0][0x390] ;  /* 0x00007200ff3577ac */ /* 0x000e6e0008000800 */
[----:B------:R-:W-:-:S02]  /*1d340*/  @P0 LOP3.LUT R3, R3, 0x80, RZ, 0xfc, !PT ;  /* 0x0000008003030812 */ /* 0x000fc400078efcff */
[----:B------:R-:W-:Y:S02]  /*1d350*/  FSETP.GT.AND P0, PT, R45, R138, PT ;  /* 0x0000008a2d00720b */ /* 0x000fe40003f04000 */
[----:B------:R-:W-:Y:S01]  /*1d360*/  LOP3.LUT R3, R3, 0xfffffdff, RZ, 0xc0, !PT ;  /* 0xfffffdff03037812 */ /* 0x000fe200078ec0ff */
[----:B0-----:R-:W-:-:S10]  /*1d370*/  UIADD3 UR50, UPT, UPT, UR50, 0x2d4, URZ ;  /* 0x000002d432327890 */ /* 0x001fd4000fffe0ff */
        /* <DEDUP_REMOVED lines=14> */
[----:B------:R-:W0:Y:S08]  /*1d460*/  LDCU UR48, c[0x0][0x390] ;  /* 0x00007200ff3077ac */ /* 0x000e300008000800 */
        /* <DEDUP_REMOVED lines=19> */
[----:B------:R-:W-:Y:S01]  /*1d5a0*/  FSETP.GT.AND P0, PT, R45, R140, PT ;  /* 0x0000008c2d00720b */ /* 0x000fe20003f04000 */
[----:B0-----:R-:W-:-:S12]  /*1d5b0*/  UIADD3 UR44, UPT, UPT, UR44, 0x2e4, URZ ;  /* 0x000002e42c2c7890 */ /* 0x001fd8000fffe0ff */
[----:B------:R-:W-:Y:S02]  /*1d5c0*/  @P0 LOP3.LUT R6, R6, 0x80000000, RZ, 0xfc, !PT ;  /* 0x8000000006060812 */ /* 0x000fe400078efcff */
[----:B------:R-:W-:Y:S02]  /*1d5d0*/  FSETP.GT.AND P0, PT, R45, R200, PT ;  /* 0x000000c82d00720b */ /* 0x000fe40003f04000 */
[----:B------:R-:W-:Y:S01]  /*1d5e0*/  I2FP.F32.S32 R200, UR42 ;  /* 0x0000002a00c87c45 */ /* 0x000fe20008201400 */
[----:B------:R-:W0:Y:S01]  /*1d5f0*/  LDCU UR42, c[0x0][0x390] ;  /* 0x00007200ff2a77ac */ /* 0x000e220008000800 */
[----:B------:R-:W-:Y:S01]  /*1d600*/  I2FP.F32.S32 R200, UR38 ;  /* 0x0000002600c87c45 */ /* 0x000fe20008201400 */
[----:B------:R-:W2:Y:S01]  /*1d610*/  LDCU UR38, c[0x0][0x390] ;  /* 0x00007200ff2677ac */ /* 0x000ea20008000800 */
[----:B------:R-:W-:Y:S01]  /*1d620*/  LOP3.LUT R3, R3, 0xfffffffe, RZ, 0xc0, !PT ;  /* 0xfffffffe03037812 */ /* 0x000fe200078ec0ff */
[----:B------:R-:W1:Y:S06]  /*1d630*/  LDCU UR44, c[0x0][0x390] ;  /* 0x00007200ff2c77ac */ /* 0x000e6c0008000800 */
[----:B------:R-:W-:-:S02]  /*1d640*/  @P0 LOP3.LUT R2, R2, 0x1, RZ, 0xfc, !PT ;  /* 0x0000000102020812 */ /* 0x000fc400078efcff */
[----:B------:R-:W-:Y:S02]  /*1d650*/  FSETP.GT.AND P0, PT, R45, R96, PT ;  /* 0x000000602d00720b */ /* 0x000fe40003f04000 */
[----:B------:R-:W-:Y:S01]  /*1d660*/  LOP3.LUT R2, R2, 0xfffffff7, RZ, 0xc0, !PT ;  /* 0xfffffff702027812 */ /* 0x000fe200078ec0ff */
[----:B0-----:R-:W-:Y:S02]  /*1d670*/  UIADD3 UR42, UPT, UPT, UR42, 0x2ee, URZ ;  /* 0x000002ee2a2a7890 */ /* 0x001fe4000fffe0ff */
[----:B--2---:R-:W-:-:S08]  /*1d680*/  UIADD3 UR38, UPT, UPT, UR38, 0x2f5, URZ ;  /* 0x000002f526267890 */ /* 0x004fd0000fffe0ff */
        /* <DEDUP_REMOVED lines=16> */
[----:B------:R-:W-:Y:S02]  /*1d790*/  LOP3.LUT R2, R2, 0xffffff7f, RZ, 0xc0, !PT ;  /* 0xffffff7f02027812 */ /* 0x000fe400078ec0ff */
[----:B------:R-:W-:Y:S01]  /*1d7a0*/  LOP3.LUT R6, R6, 0xffffff7f, RZ, 0xc0, !PT ;  /* 0xffffff7f06067812 */ /* 0x000fe200078ec0ff */
[----:B0-----:R-:W-:-:S08]  /*1d7b0*/  UIADD3 UR35, UPT, UPT, UR35, 0x2fd, URZ ;  /* 0x000002fd23237890 */ /* 0x001fd0000fffe0ff */
        /* <DEDUP_REMOVED lines=26> */
[----:B------:R-:W-:Y:S01]  /*1d960*/  I2FP.F32.S32 R110, UR29 ;  /* 0x0000001d006e7c45 */ /* 0x000fe20008201400 */
[----:B------:R-:W2:Y:S08]  /*1d970*/  LDCU UR29, c[0x0][0x390] ;  /* 0x00007200ff1d77ac */ /* 0x000eb00008000800 */
[----:B------:R-:W-:-:S02]  /*1d980*/  @P0 LOP3.LUT R5, R5, 0x80, RZ, 0xfc, !PT ;  /* 0x0000008005050812 */ /* 0x000fc400078efcff */
[----:B------:R-:W-:Y:S02]  /*1d990*/  FSETP.GT.AND P0, PT, R45, R118, PT ;  /* 0x000000762d00720b */ /* 0x000fe40003f04000 */
[----:B------:R-:W-:Y:S02]  /*1d9a0*/  LOP3.LUT R5, R5, 0xfffffeff, RZ, 0xc0, !PT ;  /* 0xfffffeff05057812 */ /* 0x000fe400078ec0ff */
[----:B------:R-:W-:Y:S01]  /*1d9b0*/  I2FP.F32.S32 R118, UR28 ;  /* 0x0000001c00767c45 */ /* 0x000fe20008201400 */
[----:B------:R-:W3:Y:S01]  /*1d9c0*/  LDCU UR28, c[0x0][0x390] ;  /* 0x00007200ff1c77ac */ /* 0x000ee20008000800 */
[----:B--2---:R-:W-:-:S07]  /*1d9d0*/  UIADD3 UR29, UPT, UPT, UR29, 0x30d, URZ ;  /* 0x0000030d1d1d7890 */ /* 0x004fce000fffe0ff */
[----:B------:R-:W-:Y:S02]  /*1d9e0*/  @P0 LOP3.LUT R2, R2, 0x2000, RZ, 0xfc, !PT ;  /* 0x0000200002020812 */ /* 0x000fe400078efcff */
[----:B------:R-:W-:Y:S02]  /*1d9f0*/  FSETP.GT.AND P0, PT, R45, R222, PT ;  /* 0x000000de2d00720b */ /* 0x000fe40003f04000 */
[----:B------:R-:W-:Y:S02]  /*1da00*/  LOP3.LUT R2, R2, 0xffff7fff, RZ, 0xc0, !PT ;  /* 0xffff7fff02027812 */ /* 0x000fe400078ec0ff */
[----:B------:R-:W-:Y:S01]  /*1da10*/  I2FP.F32.S32 R222, UR64 ;  /* 0x0000004000de7c45 */ /* 0x000fe20008201400 */
[----:B------:R-:W2:Y:S01]  /*1da20*/  LDCU UR64, c[0x0][0x390] ;  /* 0x00007200ff4077ac */ /* 0x000ea20008000800 */
[----:B---3--:R-:W-:-:S07]  /*1da30*/  UIADD3 UR28, UPT, UPT, UR28, 0x30e, URZ ;  /* 0x0000030e1c1c7890 */ /* 0x008fce000fffe0ff */
[----:B------:R-:W-:Y:S02]  /*1da40*/  @P0 LOP3.LUT R5, R5, 0x100, RZ, 0xfc, !PT ;  /* 0x0000010005050812 */ /* 0x000fe400078efcff */
[----:B------:R-:W-:Y:S02]  /*1da50*/  FSETP.GT.AND P0, PT, R45, R198, PT ;  /* 0x000000c62d00720b */ /* 0x000fe40003f04000 */
[----:B------:R-:W-:Y:S02]  /*1da60*/  LOP3.LUT R5, R5, 0xfffffdff, RZ, 0xc0, !PT ;  /* 0xfffffdff05057812 */ /* 0x000fe400078ec0ff */
[----:B------:R-:W-:Y:S01]  /*1da70*/  I2FP.F32.S32 R198, UR26 ;  /* 0x0000001a00c67c45 */ /* 0x000fe20008201400 */
[----:B------:R-:W3:Y:S08]  /*1da80*/  LDCU UR26, c[0x0][0x390] ;  /* 0x00007200ff1a77ac */ /* 0x000ef00008000800 */
[----:B------:R-:W-:-:S02]  /*1da90*/  @P0 LOP3.LUT R2, R2, 0x8000, RZ, 0xfc, !PT ;  /* 0x0000800002020812 */ /* 0x000fc400078efcff */
[----:B------:R-:W-:Y:S02]  /*1daa0*/  FSETP.GT.AND P0, PT, R45, R109, PT ;  /* 0x0000006d2d00720b */ /* 0x000fe40003f04000 */
[----:B------:R-:W-:Y:S02]  /*1dab0*/  LOP3.LUT R2, R2, 0xfffdffff, RZ, 0xc0, !PT ;  /* 0xfffdffff02027812 */ /* 0x000fe400078ec0ff */
[----:B------:R-:W-:Y:S01]  /*1dac0*/  I2FP.F32.S32 R109, UR25 ;  /* 0x00000019006d7c45 */ /* 0x000fe20008201400 */
[----:B------:R-:W4:Y:S01]  /*1dad0*/  LDCU UR25, c[0x0][0x390] ;  /* 0x00007200ff1977ac */ /* 0x000f220008000800 */
[----:B---3--:R-:W-:-:S07]  /*1dae0*/  UIADD3 UR26, UPT, UPT, UR26, 0x315, URZ ;  /* 0x000003151a1a7890 */ /* 0x008fce000fffe0ff */
[----:B------:R-:W-:Y:S02]  /*1daf0*/  @P0 LOP3.LUT R5, R5, 0x200, RZ, 0xfc, !PT ;  /* 0x0000020005050812 */ /* 0x000fe400078efcff */
[----:B------:R-:W-:Y:S02]  /*1db00*/  FSETP.GT.AND P0, PT, R45, R221, PT ;  /* 0x000000dd2d00720b */ /* 0x000fe40003f04000 */
[----:B------:R-:W-:Y:S02]  /*1db10*/  LOP3.LUT R5, R5, 0xfffff7ff, RZ, 0xc0, !PT ;  /* 0xfffff7ff05057812 */ /* 0x000fe400078ec0ff */
[----:B------:R-:W-:Y:S01]  /*1db20*/  I2FP.F32.S32 R221, UR61 ;  /* 0x0000003d00dd7c45 */ /* 0x000fe20008201400 */
[----:B------:R-:W3:Y:S01]  /*1db30*/  LDCU UR61, c[0x0][0x390] ;  /* 0x00007200ff3d77ac */ /* 0x000ee20008000800 */
[----:B----4-:R-:W-:-:S07]  /*1db40*/  UIADD3 UR25, UPT, UPT, UR25, 0x316, URZ ;  /* 0x0000031619197890 */ /* 0x010fce000fffe0ff */
[----:B------:R-:W-:Y:S02]  /*1db50*/  @P0 LOP3.LUT R2, R2, 0x20000, RZ, 0xfc, !PT ;  /* 0x0002000002020812 */ /* 0x000fe400078efcff */
[----:B------:R-:W-:Y:S02]  /*1db60*/  FSETP.GT.AND P0, PT, R45, R216, PT ;  /* 0x000000d82d00720b */ /* 0x000fe40003f04000 */
[----:B------:R-:W-:Y:S02]  /*1db70*/  LOP3.LUT R2, R2, 0xfff7ffff, RZ, 0xc0, !PT ;  /* 0xfff7ffff02027812 */ /* 0x000fe400078ec0ff */
[----:B------:R-:W-:Y:S01]  /*1db80*/  I2FP.F32.S32 R216, UR23 ;  /* 0x0000001700d87c45 */ /* 0x000fe20008201400 */
[----:B------:R-:W4:Y:S08]  /*1db90*/  LDCU UR23, c[0x0][0x390] ;  /* 0x00007200ff1777ac */ /* 0x000f300008000800 */
[----:B------:R-:W-:-:S02]  /*1dba0*/  @P0 LOP3.LUT R5, R5, 0x800, RZ, 0xfc, !PT ;  /* 0x0000080005050812 */ /* 0x000fc400078efcff */
[----:B------:R-:W-:Y:S02]  /*1dbb0*/  FSETP.GT.AND P0, PT, R45, R105, PT ;  /* 0x000000692d00720b */ /* 0x000fe40003f04000 */
[----:B------:R-:W-:Y:S02]  /*1dbc0*/  LOP3.LUT R5, R5, 0xffffdfff, RZ, 0xc0, !PT ;  /* 0xffffdfff05057812 */ /* 0x000fe400078ec0ff */
[----:B------:R-:W-:Y:S01]  /*1dbd0*/  I2FP.F32.S32 R105, UR22 ;  /* 0x0000001600697c45 */ /* 0x000fe20008201400 */
[----:B------:R-:W5:Y:S08]  /*1dbe0*/  LDCU UR22, c[0x0][0x390] ;  /* 0x00007200ff1677ac */ /* 0x000f700008000800 */
[----:B------:R-:W-:-:S02]  /*1dbf0*/  @P0 LOP3.LUT R2, R2, 0x80000, RZ, 0xfc, !PT ;  /* 0x0008000002020812 */ /* 0x000fc400078efcff */
[----:B------:R-:W-:Y:S02]  /*1dc00*/  FSETP.GT.AND P0, PT, R45, R100, PT ;  /* 0x000000642d00720b */ /* 0x000fe40003f04000 */
[----:B------:R-:W-:Y:S02]  /*1dc10*/  LOP3.LUT R2, R2, 0xffdfffff, RZ, 0xc0, !PT ;  /* 0xffdfffff02027812 */ /* 0x000fe400078ec0ff */
[----:B------:R-:W-:Y:S01]  /*1dc20*/  I2FP.F32.S32 R100, UR19 ;  /* 0x0000001300647c45 */ /* 0x000fe20008201400 */
[----:B------:R-:W1:Y:S08]  /*1dc30*/  LDCU UR19, c[0x0][0x390] ;  /* 0x00007200ff1377ac */ /* 0x000e700008000800 */
[----:B------:R-:W-:-:S02]  /*1dc40*/  @P0 LOP3.LUT R5, R5, 0x2000, RZ, 0xfc, !PT ;  /* 0x0000200005050812 */ /* 0x000fc400078efcff */
[----:B------:R-:W-:Y:S02]  /*1dc50*/  FSETP.GT.AND P0, PT, R45, R89, PT ;  /* 0x000000592d00720b */ /* 0x000fe40003f04000 */
[----:B------:R-:W-:Y:S02]  /*1dc60*/  LOP3.LUT R5, R5, 0xffffbfff, RZ, 0xc0, !PT ;  /* 0xffffbfff05057812 */ /* 0x000fe400078ec0ff */
[----:B------:R-:W-:Y:S01]  /*1dc70*/  I2FP.F32.S32 R89, UR20 ;  /* 0x0000001400597c45 */ /* 0x000fe20008201400 */
[----:B------:R-:W0:Y:S08]  /*1dc80*/  LDCU UR20, c[0x0][0x390] ;  /* 0x00007200ff1477ac */ /* 0x000e300008000800 */
[----:B------:R-:W-:-:S02]  /*1dc90*/  @P0 LOP3.LUT R2, R2, 0x200000, RZ, 0xfc, !PT ;  /* 0x0020000002020812 */ /* 0x000fc400078efcff */
[----:B------:R-:W-:Y:S02]  /*1dca0*/  FSETP.GT.AND P0, PT, R45, R244, PT ;  /* 0x000000f42d00720b */ /* 0x000fe40003f04000 */
[----:B------:R-:W-:-:S11]  /*1dcb0*/  LOP3.LUT R2, R2, 0xff7fffff, RZ, 0xc0, !PT ;  /* 0xff7fffff02027812 */ /* 0x000fd600078ec0ff */
[----:B------:R-:W-:Y:S02]  /*1dcc0*/  @P0 LOP3.LUT R5, R5, 0x4000, RZ, 0xfc, !PT ;  /* 0x0000400005050812 */ /* 0x000fe400078efcff */
[----:B------:R-:W-:Y:S02]  /*1dcd0*/  FSETP.GT.AND P0, PT, R45, R108, PT ;  /* 0x0000006c2d00720b */ /* 0x000fe40003f04000 */
[----:B------:R-:W-:Y:S02]  /*1dce0*/  LOP3.LUT R5, R5, 0xffff7fff, RZ, 0xc0, !PT ;  /* 0xffff7fff05057812 */ /* 0x000fe400078ec0ff */
[----:B------:R-:W-:Y:S01]  /*1dcf0*/  I2FP.F32.S32 R108, UR17 ;  /* 0x00000011006c7c45 */ /* 0x000fe20008201400 */
[----:B------:R-:W2:Y:S08]  /*1dd00*/  LDCU UR17, c[0x0][0x390] ;  /* 0x00007200ff1177ac */ /* 0x000eb00008000800 */
[----:B------:R-:W-:-:S02]  /*1dd10*/  @P0 LOP3.LUT R2, R2, 0x800000, RZ, 0xfc, !PT ;  /* 0x0080000002020812 */ /* 0x000fc400078efcff */
[----:B------:R-:W-:Y:S02]  /*1dd20*/  FSETP.GT.AND P0, PT, R45, R243, PT ;  /* 0x000000f32d00720b */ /* 0x000fe40003f04000 */
[----:B------:R-:W-:-:S11]  /*1dd30*/  LOP3.LUT R2, R2, 0xfdffffff, RZ, 0xc0, !PT ;  /* 0xfdffffff02027812 */ /* 0x000fd600078ec0ff */
[----:B------:R-:W-:Y:S02]  /*1dd40*/  @P0 LOP3.LUT R5, R5, 0x8000, RZ, 0xfc, !PT ;  /* 0x0000800005050812 */ /* 0x000fe400078efcff */
[----:B------:R-:W-:Y:S02]  /*1dd50*/  FSETP.GT.AND P0, PT, R45, R220, PT ;  /* 0x000000dc2d00720b */ /* 0x000fe40003f04000 */
[----:B------:R-:W-:Y:S02]  /*1dd60*/  LOP3.LUT R5, R5, 0xfffeffff, RZ, 0xc0, !PT ;  /* 0xfffeffff05057812 */ /* 0x000fe400078ec0ff */
[----:B------:R-:W-:Y:S01]  /*1dd70*/  I2FP.F32.S32 R220, UR58 ;  /* 0x0000003a00dc7c45 */ /* 0x000fe20008201400 */
[----:B----4-:R-:W-:Y:S02]  /*1dd80*/  UIADD3 UR23, UPT, UPT, UR23, 0x31d, URZ ;  /* 0x0000031d17177890 */ /* 0x010fe4000fffe0ff */
[----:B-----5:R-:W-:Y:S02]  /*1dd90*/  UIADD3 UR22, UPT, UPT, UR22, 0x31e, URZ ;  /* 0x0000031e16167890 */ /* 0x020fe4000fffe0ff */
[----:B0-----:R-:W-:-:S02]  /*1dda0*/  UIADD3 UR20, UPT, UPT, UR20, 0x325, URZ ;  /* 0x0000032514147890 */ /* 0x001fc4000fffe0ff */
[----:B-1----:R-:W-:Y:S02]  /*1ddb0*/  UIADD3 UR19, UPT, UPT, UR19, 0x326, URZ ;  /* 0x0000032613137890 */ /* 0x002fe4000fffe0ff */
[----:B------:R-:W-:Y:S01]  /*1ddc0*/  @P0 LOP3.LUT R2, R2, 0x2000000, RZ, 0xfc, !PT ;  /* 0x0200000002020812 */ /* 0x000fe200078efcff */
[----:B--2---:R-:W-:Y:S01]  /*1ddd0*/  UIADD3 UR17, UPT, UPT, UR17, 0x32d, URZ ;  /* 0x0000032d11117890 */ /* 0x004fe2000fffe0ff */
[----:B------:R-:W-:Y:S01]  /*1dde0*/  FSETP.GT.AND P0, PT, R45, R242, PT ;  /* 0x000000f22d00720b */ /* 0x000fe20003f04000 */
[----:B------:R-:W0:Y:S01]  /*1ddf0*/  LDCU UR58, c[0x0][0x390] ;  /* 0x00007200ff3a77ac */ /* 0x000e220008000800 */
[----:B------:R-:W-:-:S11]  /*1de00*/  LOP3.LUT R2, R2, 0xf7ffffff, RZ, 0xc0, !PT ;  /* 0xf7ffffff02027812 */ /* 0x000fd600078ec0ff */
[----:B------:R-:W-:Y:S02]  /*1de10*/  @P0 LOP3.LUT R5, R5, 0x10000, RZ, 0xfc, !PT ;  /* 0x0001000005050812 */ /* 0x000fe400078efcff */
[----:B------:R-:W-:Y:S02]  /*1de20*/  FSETP.GT.AND P0, PT, R45, R215, PT ;  /* 0x000000d72d00720b */ /* 0x000fe40003f04000 */
[----:B------:R-:W-:Y:S02]  /*1de30*/  LOP3.LUT R5, R5, 0xfffbffff, RZ, 0xc0, !PT ;  /* 0xfffbffff05057812 */ /* 0x000fe400078ec0ff */
[----:B------:R-:W-:Y:S01]  /*1de40*/  I2FP.F32.S32 R215, UR14 ;  /* 0x0000000e00d77c45 */ /* 0x000fe20008201400 */
[----:B------:R-:W1:Y:S08]  /*1de50*/  LDCU UR14, c[0x0][0x390] ;  /* 0x00007200ff0e77ac */ /* 0x000e700008000800 */
        /* <DEDUP_REMOVED lines=15> */
[----:B-1----:R-:W-:Y:S02]  /*1df50*/  UIADD3 UR14, UPT, UPT, UR14, 0x335, URZ ;  /* 0x000003350e0e7890 */ /* 0x002fe4000fffe0ff */
[----:B--2---:R-:W-:Y:S01]  /*1df60*/  UIADD3 UR11, UPT, UPT, UR11, 0x33d, URZ ;  /* 0x0000033d0b0b7890 */ /* 0x004fe2000fffe0ff */
[----:B------:R-:W1:Y:S05]  /*1df70*/  LDCU UR76, c[0x0][0x390] ;  /* 0x00007200ff4c77ac */ /* 0x000e6a0008000800 */
[----:B------:R-:W-:-:S02]  /*1df80*/  @P0 LOP3.LUT R2, R2, 0x80000000, RZ, 0xfc, !PT ;  /* 0x8000000002020812 */ /* 0x000fc400078efcff */
[----:B------:R-:W-:Y:S02]  /*1df90*/  FSETP.GT.AND P0, PT, R45, R119, PT ;  /* 0x000000772d00720b */ /* 0x000fe40003f04000 */
[----:B------:R-:W-:Y:S01]  /*1dfa0*/  I2FP.F32.S32 R119, UR8 ;  /* 0x0000000800777c45 */ /* 0x000fe20008201400 */
[----:B------:R-:W2:Y:S10]  /*1dfb0*/  LDCU UR8, c[0x0][0x390] ;  /* 0x00007200ff0877ac */ /* 0x000eb40008000800 */
[----:B------:R-:W-:-:S02]  /*1dfc0*/  @P0 LOP3.LUT R0, R0, 0x2, RZ, 0xfc, !PT ;  /* 0x0000000200000812 */ /* 0x000fc400078efcff */
[----:B------:R-:W-:Y:S02]  /*1dfd0*/  FSETP.GT.AND P0, PT, R45, R238, PT ;  /* 0x000000ee2d00720b */ /* 0x000fe40003f04000 */
[----:B------:R-:W-:-:S11]  /*1dfe0*/  LOP3.LUT R0, R0, 0xfffffff7, RZ, 0xc0, !PT ;  /* 0xfffffff700007812 */ /* 0x000fd600078ec0ff */
[----:B------:R-:W-:Y:S02]  /*1dff0*/  @P0 LOP3.LUT R5, R5, 0x400000, RZ, 0xfc, !PT ;  /* 0x0040000005050812 */ /* 0x000fe400078efcff */
[----:B------:R-:W-:Y:S02]  /*1e000*/  FSETP.GT.AND P0, PT, R45, R218, PT ;  /* 0x000000da2d00720b */ /* 0x000fe40003f04000 */
[----:B------:R-:W-:Y:S02]  /*1e010*/  LOP3.LUT R5, R5, 0xff7fffff, RZ, 0xc0, !PT ;  /* 0xff7fffff05057812 */ /* 0x000fe400078ec0ff */
[----:B------:R-:W-:Y:S02]  /*1e020*/  I2FP.F32.S32 R218, UR55 ;  /* 0x0000003700da7c45 */ /* 0x000fe40008201400 */
[----:B------:R-:W-:Y:S01]  /*1e030*/  LOP3.LUT R2, R2, 0xfffffffb, RZ, 0xc0, !PT ;  /* 0xfffffffb02027812 */ /* 0x000fe200078ec0ff */
[----:B--2---:R-:W-:Y:S01]  /*1e040*/  UIADD3 UR8, UPT, UPT, UR8, 0x345, URZ ;  /* 0x0000034508087890 */ /* 0x004fe2000fffe0ff */
[----:B------:R-:W2:Y:S05]  /*1e050*/  LDCU UR55, c[0x0][0x390] ;  /* 0x00007200ff3777ac */ /* 0x000eaa0008000800 */
[----:B------:R-:W-:-:S02]  /*1e060*/  @P0 LOP3.LUT R0, R0, 0x8, RZ, 0xfc, !PT ;  /* 0x0000000800000812 */ /* 0x000fc400078efcff */
[----:B------:R-:W-:Y:S02]  /*1e070*/  FSETP.GT.AND P0, PT, R45, R237, PT ;  /* 0x000000ed2d00720b */ /* 0x000fe40003f04000 */
[----:B------:R-:W-:-:S11]  /*1e080*/  LOP3.LUT R0, R0, 0xffffffdf, RZ, 0xc0, !PT ;  /* 0xffffffdf00007812 */ /* 0x000fd600078ec0ff */
[----:B------:R-:W-:Y:S02]  /*1e090*/  @P0 LOP3.LUT R5, R5, 0x800000, RZ, 0xfc, !PT ;  /* 0x0080000005050812 */ /* 0x000fe400078efcff */
[----:B------:R-:W-:Y:S02]  /*1e0a0*/  FSETP.GT.AND P0, PT, R45, R200, PT ;  /* 0x000000c82d00720b */ /* 0x000fe40003f04000 */
[----:B------:R-:W-:Y:S02]  /*1e0b0*/  LOP3.LUT R5, R5, 0xfdffffff, RZ, 0xc0, !PT ;  /* 0xfdffffff05057812 */ /* 0x000fe400078ec0ff */
[----:B------:R-:W-:Y:S01]  /*1e0c0*/  I2FP.F32.S32 R200, UR5 ;  /* 0x0000000500c87c45 */ /* 0x000fe20008201400 */
[----:B------:R-:W4:Y:S08]  /*1e0d0*/  LDCU UR5, c[0x0][0x390] ;  /* 0x00007200ff0577ac */ /* 0x000f300008000800 */
[----:B------:R-:W-:-:S02]  /*1e0e0*/  @P0 LOP3.LUT R0, R0, 0x20, RZ, 0xfc, !PT ;  /* 0x0000002000000812 */ /* 0x000fc400078efcff */
[----:B------:R-:W-:Y:S02]  /*1e0f0*/  FSETP.GT.AND P0, PT, R45, R236, PT ;  /* 0x000000ec2d00720b */ /* 0x000fe40003f04000 */
[----:B------:R-:W-:-:S11]  /*1e100*/  LOP3.LUT R0, R0, 0xffffff7f, RZ, 0xc0, !PT ;  /* 0xffffff7f00007812 */ /* 0x000fd600078ec0ff */
[----:B------:R-:W-:Y:S02]  /*1e110*/  @P0 LOP3.LUT R5, R5, 0x2000000, RZ, 0xfc, !PT ;  /* 0x0200000005050812 */ /* 0x000fe400078efcff */
[----:B------:R-:W-:Y:S02]  /*1e120*/  FSETP.GT.AND P0, PT, R45, R47, PT ;  /* 0x0000002f2d00720b */ /* 0x000fe40003f04000 */
[----:B------:R-:W-:Y:S02]  /*1e130*/  LOP3.LUT R5, R5, 0xf7ffffff, RZ, 0xc0, !PT ;  /* 0xf7ffffff05057812 */ /* 0x000fe400078ec0ff */
[----:B------:R-:W-:Y:S01]  /*1e140*/  I2FP.F32.S32 R47, UR72 ;  /* 0x00000048002f7c45 */ /* 0x000fe20008201400 */
[----:B----4-:R-:W-:Y:S01]  /*1e150*/  UIADD3 UR5, UPT, UPT, UR5, 0x34d, URZ ;  /* 0x0000034d05057890 */ /* 0x010fe2000fffe0ff */
[----:B------:R-:W4:Y:S07]  /*1e160*/  LDCU UR72, c[0x0][0x390] ;  /* 0x00007200ff4877ac */ /* 0x000f2e0008000800 */
[----:B------:R-:W-:-:S02]  /*1e170*/  @P0 LOP3.LUT R0, R0, 0x80, RZ, 0xfc, !PT ;  /* 0x0000008000000812 */ /* 0x000fc400078efcff */
[----:B------:R-:W-:Y:S02]  /*1e180*/  FSETP.GT.AND P0, PT, R45, R235, PT ;  /* 0x000000eb2d00720b */ /* 0x000fe40003f04000 */
[----:B------:R-:W-:-:S11]  /*1e190*/  LOP3.LUT R0, R0, 0xfffffdff, RZ, 0xc0, !PT ;  /* 0xfffffdff00007812 */ /* 0x000fd600078ec0ff */
[----:B------:R-:W-:Y:S02]  /*1e1a0*/  @P0 LOP3.LUT R5, R5, 0x8000000, RZ, 0xfc, !PT ;  /* 0x0800000005050812 */ /* 0x000fe400078efcff */
[----:B------:R-:W-:Y:S02]  /*1e1b0*/  FSETP.GT.AND P0, PT, R45, R217, PT ;  /* 0x000000d92d00720b */ /* 0x000fe40003f04000 */
[----:B------:R-:W-:Y:S02]  /*1e1c0*/  LOP3.LUT R5, R5, 0xefffffff, RZ, 0xc0, !PT ;  /* 0xefffffff05057812 */ /* 0x000fe400078ec0ff */
[----:B------:R-:W-:Y:S01]  /*1e1d0*/  I2FP.F32.S32 R217, UR52 ;  /* 0x0000003400d97c45 */ /* 0x000fe20008201400 */
[----:B------:R-:W5:Y:S08]  /*1e1e0*/  LDCU UR52, c[0x0][0x390] ;  /* 0x00007200ff3477ac */ /* 0x000f700008000800 */
[----:B------:R-:W-:-:S02]  /*1e1f0*/  @P0 LOP3.LUT R0, R0, 0x200, RZ, 0xfc, !PT ;  /* 0x0000020000000812 */ /* 0x000fc400078efcff */
[----:B------:R-:W-:Y:S02]  /*1e200*/  FSETP.GT.AND P0, PT, R45, R234, PT ;  /* 0x000000ea2d00720b */ /* 0x000fe40003f04000 */
[----:B------:R-:W-:-:S11]  /*1e210*/  LOP3.LUT R0, R0, 0xfffff7ff, RZ, 0xc0, !PT ;  /* 0xfffff7ff00007812 */ /* 0x000fd600078ec0ff */
[----:B------:R-:W-:Y:S02]  /*1e220*/  @P0 LOP3.LUT R5, R5, 0x10000000, RZ, 0xfc, !PT ;  /* 0x1000000005050812 */ /* 0x000fe400078efcff */
        /* <DEDUP_REMOVED lines=17> */
[----:B------:R-:W-:Y:S01]  /*1e340*/  I2FP.F32.S32 R216, UR49 ;  /* 0x0000003100d87c45 */ /* 0x000fe20008201400 */
[----:B------:R-:W5:Y:S10]  /*1e350*/  LDCU UR49, c[0x0][0x390] ;  /* 0x00007200ff3177ac */ /* 0x000f740008000800 */
[----:B------:R-:W-:-:S02]  /*1e360*/  @P0 LOP3.LUT R0, R0, 0x8000, RZ, 0xfc, !PT ;  /* 0x0000800000000812 */ /* 0x000fc400078efcff */
[----:B------:R-:W-:Y:S02]  /*1e370*/  FSETP.GT.AND P0, PT, R45, R231, PT ;  /* 0x000000e72d00720b */ /* 0x000fe40003f04000 */
[----:B------:R-:W-:-:S11]  /*1e380*/  LOP3.LUT R0, R0, 0xfffdffff, RZ, 0xc0, !PT ;  /* 0xfffdffff00007812 */ /* 0x000fd600078ec0ff */
[----:B------:R-:W-:Y:S02]  /*1e390*/  @P0 LOP3.LUT R4, R4, 0x1, RZ, 0xfc, !PT ;  /* 0x0000000104040812 */ /* 0x000fe400078efcff */
[----:B------:R-:W-:Y:S02]  /*1e3a0*/  FSETP.GT.AND P0, PT, R45, R89, PT ;  /* 0x000000592d00720b */ /* 0x000fe40003f04000 */
[----:B------:R-:W-:Y:S02]  /*1e3b0*/  LOP3.LUT R4, R4, 0xfffffffb, RZ, 0xc0, !PT ;  /* 0xfffffffb04047812 */ /* 0x000fe400078ec0ff */
[----:B------:R-:W-:Y:S01]  /*1e3c0*/  I2FP.F32.S32 R89, UR63 ;  /* 0x0000003f00597c45 */ /* 0x000fe20008201400 */
[----:B------:R-:W3:Y:S08]  /*1e3d0*/  LDCU UR63, c[0x0][0x390] ;  /* 0x00007200ff3f77ac */ /* 0x000ef00008000800 */
        /* <DEDUP_REMOVED lines=57> */
[----:B------:R-:W-:-:S13]  /*1e770*/  FSETP.GT.AND P0, PT, R45, R223, PT ;  /* 0x000000df2d00720b */ /* 0x000fda0003f04000 */
[----:B------:R-:W-:Y:S02]  /*1e780*/  @P0 LOP3.LUT R4, R4, 0x800, RZ, 0xfc, !PT ;  /* 0x0000080004040812 */ /* 0x000fe400078efcff */
[C---:B------:R-:W-:Y:S02]  /*1e790*/  FSETP.GT.AND P0, PT, R45.reuse, R198, PT ;  /* 0x000000c62d00720b */ /* 0x040fe40003f04000 */
[----:B------:R-:W-:Y:S02]  /*1e7a0*/  LOP3.LUT R4, R4, 0xffffefff, RZ, 0xc0, !PT ;  /* 0xffffefff04047812 */ /* 0x000fe400078ec0ff */
[----:B------:R-:W-:Y:S01]  /*1e7b0*/  I2FP.F32.S32 R198, UR38 ;  /* 0x0000002600c67c45 */ /* 0x000fe20008201400 */
[----:B------:R-:W5:Y:S03]  /*1e7c0*/  LDCU UR38, c[0x0][0x390] ;  /* 0x00007200ff2677ac */ /* 0x000f660008000800 */
[----:B------:R-:W-:-:S05]  /*1e7d0*/  FSETP.GT.AND P2, PT, R45, R198, PT ;  /* 0x000000c62d00720b */ /* 0x000fca0003f44000 */
[----:B------:R-:W-:Y:S02]  /*1e7e0*/  @P0 LOP3.LUT R9, R9, 0x2, RZ, 0xfc, !PT ;  /* 0x0000000209090812 */ /* 0x000fe400078efcff */
        /* <DEDUP_REMOVED lines=19> */
[C---:B------:R-:W-:Y:S02]  /*1e920*/  FSETP.GT.AND P0, PT, R45.reuse, R142, PT ;  /* 0x0000008e2d00720b */ /* 0x040fe40003f04000 */
[----:B------:R-:W-:Y:S02]  /*1e930*/  LOP3.LUT R4, R4, 0xfffdffff, RZ, 0xc0, !PT ;  /* 0xfffdffff04047812 */ /* 0x000fe400078ec0ff */
[----:B------:R-:W-:Y:S01]  /*1e940*/  I2FP.F32.S32 R142, UR43 ;  /* 0x0000002b008e7c45 */ /* 0x000fe20008201400 */
[----:B------:R-:W0:Y:S03]  /*1e950*/  LDCU UR43, c[0x0][0x390] ;  /* 0x00007200ff2b77ac */ /* 0x000e260008000800 */
[----:B------:R-:W-:-:S02]  /*1e960*/  FSETP.GT.AND P1, PT, R45, R142, PT ;  /* 0x0000008e2d00720b */ /* 0x000fc40003f24000 */
[----:B------:R-:W-:Y:S01]  /*1e970*/  I2FP.F32.S32 R198, UR25 ;  /* 0x0000001900c67c45 */ /* 0x000fe20008201400 */
[----:B------:R-:W5:Y:S01]  /*1e980*/  LDCU UR25, c[0x0][0x390] ;  /* 0x00007200ff1977ac */ /* 0x000f620008000800 */
[----:B------:R-:W-:Y:S02]  /*1e990*/  LOP3.LUT R5, R5, 0xfffffff7, RZ, 0xc0, !PT ;  /* 0xfffffff705057812 */ /* 0x000fe400078ec0ff */
[----:B------:R-:W-:Y:S02]  /*1e9a0*/  @P0 LOP3.LUT R9, R9, 0x80, RZ, 0xfc, !PT ;  /* 0x0000008009090812 */ /* 0x000fe400078efcff */
[----:B------:R-:W-:Y:S02]  /*1e9b0*/  FSETP.GT.AND P0, PT, R45, R219, PT ;  /* 0x000000db2d00720b */ /* 0x000fe40003f04000 */
[----:B------:R-:W-:Y:S02]  /*1e9c0*/  LOP3.LUT R9, R9, 0xfffffdff, RZ, 0xc0, !PT ;  /* 0xfffffdff09097812 */ /* 0x000fe400078ec0ff */
[----:B------:R-:W-:-:S02]  /*1e9d0*/  LOP3.LUT R0, R0, 0xfffffffe, RZ, 0xc0, !PT ;  /* 0xfffffffe00007812 */ /* 0x000fc400078ec0ff */
[----:B------:R-:W-:Y:S02]  /*1e9e0*/  @P1 LOP3.LUT R98, R98, 0x80000, RZ, 0xfc, !PT ;  /* 0x0008000062621812 */ /* 0x000fe400078efcff */
[----:B------:R-:W-:Y:S01]  /*1e9f0*/  I2FP.F32.S32 R142, UR30 ;  /* 0x0000001e008e7c45 */ /* 0x000fe20008201400 */
[----:B------:R-:W5:Y:S04]  /*1ea00*/  LDCU UR30, c[0x0][0x390] ;  /* 0x00007200ff1e77ac */ /* 0x000f680008000800 */
[----:B------:R-:W-:Y:S02]  /*1ea10*/  @P0 LOP3.LUT R4, R4, 0x20000, RZ, 0xfc, !PT ;  /* 0x0002000004040812 */ /* 0x000fe400078efcff */
[----:B------:R-:W-:Y:S02]  /*1ea20*/  FSETP.GT.AND P0, PT, R45, R119, PT ;  /* 0x000000772d00720b */ /* 0x000fe40003f04000 */
[----:B------:R-:W-:-:S02]  /*1ea30*/  LOP3.LUT R4, R4, 0xfffbffff, RZ, 0xc0, !PT ;  /* 0xfffbffff04047812 */ /* 0x000fc400078ec0ff */
[C---:B------:R-:W-:Y:S02]  /*1ea40*/  FSETP.GT.AND P1, PT, R45.reuse, R198, PT ;  /* 0x000000c62d00720b */ /* 0x040fe40003f24000 */
[----:B------:R-:W-:Y:S01]  /*1ea50*/  I2FP.F32.S32 R119, UR39 ;  /* 0x0000002700777c45 */ /* 0x000fe20008201400 */
[----:B------:R-:W5:Y:S01]  /*1ea60*/  LDCU UR39, c[0x0][0x390] ;  /* 0x00007200ff2777ac */ /* 0x000f620008000800 */
[----:B------:R-:W-:Y:S02]  /*1ea70*/  I2FP.F32.S32 R119, UR35 ;  /* 0x0000002300777c45 */ /* 0x000fe40008201400 */
[----:B------:R-:W-:Y:S01]  /*1ea80*/  I2FP.F32.S32 R142, UR29 ;  /* 0x0000001d008e7c45 */ /* 0x000fe20008201400 */
[----:B------:R-:W5:Y:S01]  /*1ea90*/  LDCU UR35, c[0x0][0x390] ;  /* 0x00007200ff2377ac */ /* 0x000f620008000800 */
[----:B------:R-:W-:Y:S02]  /*1eaa0*/  FSETP.GT.AND P3, PT, R45, R119, PT ;  /* 0x000000772d00720b */ /* 0x000fe40003f64000 */
[----:B------:R-:W-:Y:S01]  /*1eab0*/  @P0 LOP3.LUT R9, R9, 0x200, RZ, 0xfc, !PT ;  /* 0x0000020009090812 */ /* 0x000fe200078efcff */
[----:B------:R-:W5:Y:S01]  /*1eac0*/  LDCU UR29, c[0x0][0x390] ;  /* 0x00007200ff1d77ac */ /* 0x000f620008000800 */
[----:B------:R-:W-:-:S02]  /*1ead0*/  FSETP.GT.AND P0, PT, R45, R218, PT ;  /* 0x000000da2d00720b */ /* 0x000fc40003f04000 */
        /* <DEDUP_REMOVED lines=13> */
[----:B------:R-:W5:Y:S01]  /*1ebb0*/  LDCU UR36, c[0x0][0x390] ;  /* 0x00007200ff2477ac */ /* 0x000f620008000800 */
[----:B------:R-:W-:Y:S02]  /*1ebc0*/  I2FP.F32.S32 R110, UR33 ;  /* 0x00000021006e7c45 */ /* 0x000fe40008201400 */
[----:B------:R-:W-:Y:S01]  /*1ebd0*/  I2FP.F32.S32 R110, UR32 ;  /* 0x00000020006e7c45 */ /* 0x000fe20008201400 */
[----:B------:R-:W1:Y:S04]  /*1ebe0*/  LDCU UR32, c[0x0][0x390] ;  /* 0x00007200ff2077ac */ /* 0x000e680008000800 */
        /* <DEDUP_REMOVED lines=24> */
[----:B------:R-:W-:Y:S02]  /*1ed70*/  LOP3.LUT R4, R4, 0xffffffbf, RZ, 0xc0, !PT ;  /* 0xffffffbf04047812 */ /* 0x000fe400078ec0ff */
[----:B------:R-:W-:Y:S02]  /*1ed80*/  FSETP.GT.AND P4, PT, R45, R110, PT ;  /* 0x0000006e2d00720b */ /* 0x000fe40003f84000 */
[----:B------:R-:W-:Y:S01]  /*1ed90*/  I2FP.F32.S32 R47, UR27 ;  /* 0x0000001b002f7c45 */ /* 0x000fe20008201400 */
[----:B------:R-:W5:Y:S04]  /*1eda0*/  LDCU UR27, c[0x0][0x390] ;  /* 0x00007200ff1b77ac */ /* 0x000f680008000800 */
[----:B------:R-:W-:-:S02]  /*1edb0*/  @P0 LOP3.LUT R9, R9, 0x200000, RZ, 0xfc, !PT ;  /* 0x0020000009090812 */ /* 0x000fc400078efcff */
[----:B------:R-:W-:Y:S02]  /*1edc0*/  FSETP.GT.AND P0, PT, R45, R89, PT ;  /* 0x000000592d00720b */ /* 0x000fe40003f04000 */
[----:B------:R-:W-:Y:S01]  /*1edd0*/  LOP3.LUT R9, R9, 0xff7fffff, RZ, 0xc0, !PT ;  /* 0xff7fffff09097812 */ /* 0x000fe200078ec0ff */
[----:B------:R-:W5:Y:S01]  /*1ede0*/  LDL.LU R89, [R1+0xac] ;  /* 0x0000ac0001597983 */ /* 0x000f620000300800 */
[----:B------:R-:W-:Y:S02]  /*1edf0*/  FSETP.GT.AND P5, PT, R45, R142, PT ;  /* 0x0000008e2d00720b */ /* 0x000fe40003fa4000 */
[----:B------:R-:W-:Y:S01]  /*1ee00*/  I2FP.F32.S32 R119, UR26 ;  /* 0x0000001a00777c45 */ /* 0x000fe20008201400 */
[----:B------:R-:W5:Y:S06]  /*1ee10*/  LDCU UR26, c[0x0][0x390] ;  /* 0x00007200ff1a77ac */ /* 0x000f6c0008000800 */
[----:B------:R-:W-:-:S02]  /*1ee20*/  @P0 LOP3.LUT R9, R9, 0x800000, RZ, 0xfc, !PT ;  /* 0x0080000009090812 */ /* 0x000fc400078efcff */
[----:B------:R-:W-:Y:S02]  /*1ee30*/  FSETP.GT.AND P0, PT, R45, R108, PT ;  /* 0x0000006c2d00720b */ /* 0x000fe40003f04000 */
[----:B------:R-:W5:Y:S01]  /*1ee40*/  LDL.LU R108, [R1+0xa8] ;  /* 0x0000a800016c7983 */ /* 0x000f620000300800 */
[----:B------:R-:W-:Y:S01]  /*1ee50*/  LOP3.LUT R9, R9, 0xfdffffff, RZ, 0xc0, !PT ;  /* 0xfdffffff09097812 */ /* 0x000fe200078ec0ff */
[----:B------:R-:W-:Y:S01]  /*1ee60*/  UIADD3 UR7, UPT, UPT, UR7, 0x346, URZ ;  /* 0x0000034607077890 */ /* 0x000fe2000fffe0ff */
[----:B------:R-:W-:Y:S01]  /*1ee70*/  I2FP.F32.S32 R110, UR24 ;  /* 0x00000018006e7c45 */ /* 0x000fe20008201400 */
[----:B------:R-:W5:Y:S01]  /*1ee80*/  LDCU UR24, c[0x0][0x390] ;  /* 0x00007200ff1877ac */ /* 0x000f620008000800 */
[----:B------:R-:W-:Y:S02]  /*1ee90*/  I2FP.F32.S32 R142, UR22 ;  /* 0x00000016008e7c45 */ /* 0x000fe40008201400 */
[----:B------:R-:W-:Y:S01]  /*1eea0*/  FSETP.GT.AND P6, PT, R45, R119, PT ;  /* 0x000000772d00720b */ /* 0x000fe20003fc4000 */
[----:B------:R-:W5:Y:S01]  /*1eeb0*/  LDCU UR22, c[0x0][0x390] ;  /* 0x00007200ff1677ac */ /* 0x000f620008000800 */
[----:B------:R-:W-:-:S02]  /*1eec0*/  I2FP.F32.S32 R110, UR23 ;  /* 0x00000017006e7c45 */ /* 0x000fc40008201400 */
[----:B------:R-:W-:Y:S01]  /*1eed0*/  @P0 LOP3.LUT R9, R9, 0x2000000, RZ, 0xfc, !PT ;  /* 0x0200000009090812 */ /* 0x000fe200078efcff */
[----:B------:R-:W5:Y:S01]  /*1eee0*/  LDCU UR23, c[0x0][0x390] ;  /* 0x00007200ff1777ac */ /* 0x000f620008000800 */
[----:B------:R-:W-:Y:S02]  /*1eef0*/  FSETP.GT.AND P0, PT, R45, R200, PT ;  /* 0x000000c82d00720b */ /* 0x000fe40003f04000 */
[----:B------:R-:W-:Y:S01]  /*1ef00*/  LOP3.LUT R9, R9, 0xf7ffffff, RZ, 0xc0, !PT ;  /* 0xf7ffffff09097812 */ /* 0x000fe200078ec0ff */
[----:B------:R-:W-:Y:S01]  /*1ef10*/  UIADD3 UR74, UPT, UPT, UR74, 0x34e, URZ ;  /* 0x0000034e4a4a7890 */ /* 0x000fe2000fffe0ff */
[----:B------:R-:W-:Y:S01]  /*1ef20*/  I2FP.F32.S32 R119, UR21 ;  /* 0x0000001500777c45 */ /* 0x000fe20008201400 */
[----:B------:R-:W5:Y:S01]  /*1ef30*/  LDCU UR21, c[0x0][0x390] ;  /* 0x00007200ff1577ac */ /* 0x000f620008000800 */
[----:B------:R-:W-:Y:S02]  /*1ef40*/  I2FP.F32.S32 R142, UR20 ;  /* 0x00000014008e7c45 */ /* 0x000fe40008201400 */
[----:B------:R-:W-:Y:S01]  /*1ef50*/  I2FP.F32.S32 R200, UR8 ;  /* 0x0000000800c87c45 */ /* 0x000fe20008201400 */
[----:B------:R-:W5:Y:S04]  /*1ef60*/  LDCU UR20, c[0x0][0x390] ;  /* 0x00007200ff1477ac */ /* 0x000f680008000800 */
[----:B------:R-:W-:Y:S01]  /*1ef70*/  @P0 LOP3.LUT R9, R9, 0x8000000, RZ, 0xfc, !PT ;  /* 0x0800000009090812 */ /* 0x000fe200078efcff */
[----:B------:R-:W5:Y:S01]  /*1ef80*/  LDCU UR8, c[0x0][0x390] ;  /* 0x00007200ff0877ac */ /* 0x000f620008000800 */
[----:B------:R-:W-:-:S02]  /*1ef90*/  FSETP.GT.AND P0, PT, R45, R8, PT ;  /* 0x000000082d00720b */ /* 0x000fc40003f04000 */
[----:B------:R-:W-:Y:S01]  /*1efa0*/  LOP3.LUT R9, R9, 0xdfffffff, RZ, 0xc0, !PT ;  /* 0xdfffffff09097812 */ /* 0x000fe200078ec0ff */
[----:B------:R-:W-:Y:S02]  /*1efb0*/  UIADD3 UR68, UPT, UPT, UR68, 0x35e, URZ ;  /* 0x0000035e44447890 */ /* 0x000fe4000fffe0ff */
[----:B---3--:R-:W-:Y:S01]  /*1efc0*/  UIADD3 UR63, UPT, UPT, UR63, 0x36d, URZ ;  /* 0x0000036d3f3f7890 */ /* 0x008fe2000fffe0ff */
[----:B------:R-:W-:Y:S01]  /*1efd0*/  @P1 LOP3.LUT R9, R9, 0x20000000, RZ, 0xfc, !PT ;  /* 0x2000000009091812 */ /* 0x000fe200078efcff */
[----:B------:R-:W-:Y:S02]  /*1efe0*/  UIADD3 UR61, UPT, UPT, UR61, 0x36c, URZ ;  /* 0x0000036c3d3d7890 */ /* 0x000fe4000fffe0ff */
[----:B----4-:R-:W-:Y:S02]  /*1eff0*/  UIADD3 UR45, UPT, UPT, UR45, 0x3a5, URZ ;  /* 0x000003a52d2d7890 */ /* 0x010fe4000fffe0ff */
[----:B0-----:R-:W-:Y:S02]  /*1f000*/  UIADD3 UR43, UPT, UPT, UR43, 0x3a4, URZ ;  /* 0x000003a42b2b7890 */ /* 0x001fe4000fffe0ff */
[----:B--2---:R-:W-:-:S02]  /*1f010*/  UIADD3 UR34, UPT, UPT, UR34, 0x3bd, URZ ;  /* 0x000003bd22227890 */ /* 0x004fc4000fffe0ff */
[----:B-1----:R-:W-:Y:S02]  /*1f020*/  UIADD3 UR32, UPT, UPT, UR32, 0x3bc, URZ ;  /* 0x000003bc20207890 */ /* 0x002fe4000fffe0ff */
[----:B------:R-:W-:Y:S02]  /*1f030*/  UIADD3 UR73, UPT, UPT, UR73, 0x34c, URZ ;  /* 0x0000034c49497890 */ /* 0x000fe4000fffe0ff */
[----:B------:R-:W-:Y:S02]  /*1f040*/  UIADD3 UR72, UPT, UPT, UR72, 0x355, URZ ;  /* 0x0000035548487890 */ /* 0x000fe4000fffe0ff */
[----:B------:R-:W-:Y:S02]  /*1f050*/  UIADD3 UR70, UPT, UPT, UR70, 0x354, URZ ;  /* 0x0000035446467890 */ /* 0x000fe4000fffe0ff */
[----:B------:R-:W-:Y:S02]  /*1f060*/  UIADD3 UR69, UPT, UPT, UR69, 0x35d, URZ ;  /* 0x0000035d45457890 */ /* 0x000fe4000fffe0ff */
[----:B------:R-:W-:-:S02]  /*1f070*/  UIADD3 UR67, UPT, UPT, UR67, 0x35c, URZ ;  /* 0x0000035c43437890 */ /* 0x000fc4000fffe0ff */
[----:B------:R-:W-:Y:S02]  /*1f080*/  UIADD3 UR66, UPT, UPT, UR66, 0x365, URZ ;  /* 0x0000036542427890 */ /* 0x000fe4000fffe0ff */
[----:B------:R-:W-:Y:S02]  /*1f090*/  UIADD3 UR65, UPT, UPT, UR65, 0x366, URZ ;  /* 0x0000036641417890 */ /* 0x000fe4000fffe0ff */
[----:B------:R-:W-:Y:S02]  /*1f0a0*/  UIADD3 UR64, UPT, UPT, UR64, 0x364, URZ ;  /* 0x0000036440407890 */ /* 0x000fe4000fffe0ff */
[----:B------:R-:W-:Y:S02]  /*1f0b0*/  UIADD3 UR62, UPT, UPT, UR62, 0x36e, URZ ;  /* 0x0000036e3e3e7890 */ /* 0x000fe4000fffe0ff */
[----:B------:R-:W-:Y:S02]  /*1f0c0*/  UIADD3 UR60, UPT, UPT, UR60, 0x375, URZ ;  /* 0x000003753c3c7890 */ /* 0x000fe4000fffe0ff */
[----:B------:R-:W-:-:S02]  /*1f0d0*/  UIADD3 UR59, UPT, UPT, UR59, 0x376, URZ ;  /* 0x000003763b3b7890 */ /* 0x000fc4000fffe0ff */
[----:B------:R-:W-:Y:S02]  /*1f0e0*/  UIADD3 UR58, UPT, UPT, UR58, 0x374, URZ ;  /* 0x000003743a3a7890 */ /* 0x000fe4000fffe0ff */
[----:B-----5:R-:W-:Y:S02]  /*1f0f0*/  UIADD3 UR57, UPT, UPT, UR57, 0x37d, URZ ;  /* 0x0000037d39397890 */ /* 0x020fe4000fffe0ff */
        /* <DEDUP_REMOVED lines=34> */
[----:B------:R-:W-:Y:S01]  /*1f320*/  UIADD3 UR8, UPT, UPT, UR8, 0x3fc, URZ ;  /* 0x000003fc08087890 */ /* 0x000fe2000fffe0ff */
[C---:B------:R-:W-:Y:S02]  /*1f330*/  FSETP.GT.AND P1, PT, R45.reuse, R108, !P0 ;  /* 0x0000006c2d00720b */ /* 0x040fe40004724000 */
[----:B------:R-:W-:Y:S02]  /*1f340*/  FSETP.GT.AND P0, PT, R45, R211, PT ;  /* 0x000000d32d00720b */ /* 0x000fe40003f04000 */
[----:B------:R-:W-:Y:S02]  /*1f350*/  LOP3.LUT R9, R9, 0xfffffffe, RZ, 0xc0, !PT ;  /* 0xfffffffe09097812 */ /* 0x000fe400078ec0ff */
[----:B------:R-:W-:Y:S01]  /*1f360*/  I2FP.F32.S32 R108, UR19 ;  /* 0x00000013006c7c45 */ /* 0x000fe20008201400 */
[----:B------:R-:W0:Y:S01]  /*1f370*/  LDCU UR19, c[0x0][0x390] ;  /* 0x00007200ff1377ac */ /* 0x000e220008000800 */
[----:B------:R-:W-:Y:S01]  /*1f380*/  I2FP.F32.S32 R108, UR18 ;  /* 0x00000012006c7c45 */ /* 0x000fe20008201400 */
[----:B------:R-:W1:Y:S04]  /*1f390*/  LDCU UR18, c[0x0][0x390] ;  /* 0x00007200ff1277ac */ /* 0x000e680008000800 */
[----:B------:R-:W-:-:S02]  /*1f3a0*/  @P1 LOP3.LUT R10, R10, 0x4000, RZ, 0xfc, !PT ;  /* 0x000040000a0a1812 */ /* 0x000fc400078efcff */
[C---:B------:R-:W-:Y:S02]  /*1f3b0*/  FSETP.GT.AND P1, PT, R45.reuse, R197, !P0 ;  /* 0x000000c52d00720b */ /* 0x040fe40004724000 */
[----:B------:R-:W-:Y:S02]  /*1f3c0*/  LOP3.LUT R10, R10, 0xffff7fff, RZ, 0xc0, !PT ;  /* 0xffff7fff0a0a7812 */ /* 0x000fe400078ec0ff */
[----:B------:R-:W-:Y:S02]  /*1f3d0*/  FSETP.GT.AND P0, PT, R45, R120, PT ;  /* 0x000000782d00720b */ /* 0x000fe40003f04000 */
[----:B------:R-:W-:Y:S01]  /*1f3e0*/  I2FP.F32.S32 R197, UR5 ;  /* 0x0000000500c57c45 */ /* 0x000fe20008201400 */
[----:B------:R-:W2:Y:S01]  /*1f3f0*/  LDCU UR5, c[0x0][0x390] ;  /* 0x00007200ff0577ac */ /* 0x000ea20008000800 */
[----:B0-----:R-:W-:-:S05]  /*1f400*/  UIADD3 UR19, UPT, UPT, UR19, 0x3e5, URZ ;  /* 0x000003e513137890 */ /* 0x001fca000fffe0ff */
[----:B------:R-:W-:Y:S01]  /*1f410*/  @P1 LOP3.LUT R10, R10, 0x8000, RZ, 0xfc, !PT ;  /* 0x000080000a0a1812 */ /* 0x000fe200078efcff */
[----:B-1----:R-:W-:Y:S01]  /*1f420*/  UIADD3 UR18, UPT, UPT, UR18, 0x3e6, URZ ;  /* 0x000003e612127890 */ /* 0x002fe2000fffe0ff */
[C---:B------:R-:W-:Y:S02]  /*1f430*/  FSETP.GT.AND P1, PT, R45.reuse, R116, !P0 ;  /* 0x000000742d00720b */ /* 0x040fe40004724000 */
[----:B------:R-:W-:Y:S02]  /*1f440*/  LOP3.LUT R10, R10, 0xfffeffff, RZ, 0xc0, !PT ;  /* 0xfffeffff0a0a7812 */ /* 0x000fe400078ec0ff */
[----:B------:R-:W-:Y:S02]  /*1f450*/  FSETP.GT.AND P0, PT, R45, R210, PT ;  /* 0x000000d22d00720b */ /* 0x000fe40003f04000 */
[----:B------:R-:W-:Y:S01]  /*1f460*/  I2FP.F32.S32 R116, UR17 ;  /* 0x0000001100747c45 */ /* 0x000fe20008201400 */
[----:B------:R-:W0:Y:S06]  /*1f470*/  LDCU UR17, c[0x0][0x390] ;  /* 0x00007200ff1177ac */ /* 0x000e2c0008000800 */
[----:B------:R-:W-:-:S02]  /*1f480*/  @P1 LOP3.LUT R10, R10, 0x10000, RZ, 0xfc, !PT ;  /* 0x000100000a0a1812 */ /* 0x000fc400078efcff */
[C---:B------:R-:W-:Y:S02]  /*1f490*/  FSETP.GT.AND P1, PT, R45.reuse, R117, !P0 ;  /* 0x000000752d00720b */ /* 0x040fe40004724000 */
[----:B------:R-:W-:Y:S02]  /*1f4a0*/  LOP3.LUT R10, R10, 0xfffdffff, RZ, 0xc0, !PT ;  /* 0xfffdffff0a0a7812 */ /* 0x000fe400078ec0ff */
[----:B------:R-:W-:Y:S02]  /*1f4b0*/  FSETP.GT.AND P0, PT, R45, R209, PT ;  /* 0x000000d12d00720b */ /* 0x000fe40003f04000 */
[----:B------:R-:W-:Y:S01]  /*1f4c0*/  I2FP.F32.S32 R117, UR16 ;  /* 0x0000001000757c45 */ /* 0x000fe20008201400 */
[----:B------:R-:W1:Y:S01]  /*1f4d0*/  LDCU UR16, c[0x0][0x390] ;  /* 0x00007200ff1077ac */ /* 0x000e620008000800 */
[----:B------:R-:W-:Y:S02]  /*1f4e0*/  I2FP.F32.S32 R117, UR15 ;  /* 0x0000000f00757c45 */ /* 0x000fe40008201400 */
[----:B------:R-:W-:Y:S01]  /*1f4f0*/  I2FP.F32.S32 R117, UR14 ;  /* 0x0000000e00757c45 */ /* 0x000fe20008201400 */
[----:B------:R-:W3:Y:S01]  /*1f500*/  LDCU UR15, c[0x0][0x390] ;  /* 0x00007200ff0f77ac */ /* 0x000ee20008000800 */
[----:B------:R-:W-:-:S02]  /*1f510*/  I2FP.F32.S32 R117, UR13 ;  /* 0x0000000d00757c45 */ /* 0x000fc40008201400 */
[----:B------:R-:W-:Y:S01]  /*1f520*/  @P1 LOP3.LUT R10, R10, 0x20000, RZ, 0xfc, !PT ;  /* 0x000200000a0a1812 */ /* 0x000fe200078efcff */
[----:B------:R-:W4:Y:S01]  /*1f530*/  LDCU UR14, c[0x0][0x390] ;  /* 0x00007200ff0e77ac */ /* 0x000f220008000800 */
[C---:B------:R-:W-:Y:S02]  /*1f540*/  FSETP.GT.AND P1, PT, R45.reuse, R191, !P0 ;  /* 0x000000bf2d00720b */ /* 0x040fe40004724000 */
[----:B------:R-:W-:Y:S01]  /*1f550*/  LOP3.LUT R10, R10, 0xfffbffff, RZ, 0xc0, !PT ;  /* 0xfffbffff0a0a7812 */ /* 0x000fe200078ec0ff */
[----:B------:R-:W5:Y:S01]  /*1f560*/  LDCU UR13, c[0x0][0x390] ;  /* 0x00007200ff0d77ac */ /* 0x000f620008000800 */
[----:B------:R-:W-:Y:S02]  /*1f570*/  FSETP.GT.AND P0, PT, R45, R208, PT ;  /* 0x000000d02d00720b */ /* 0x000fe40003f04000 */
[----:B------:R-:W-:Y:S01]  /*1f580*/  I2FP.F32.S32 R117, UR12 ;  /* 0x0000000c00757c45 */ /* 0x000fe20008201400 */
[----:B------:R-:W2:Y:S01]  /*1f590*/  LDCU UR12, c[0x0][0x390] ;  /* 0x00007200ff0c77ac */ /* 0x000ea20008000800 */
[----:B------:R-:W-:Y:S01]  /*1f5a0*/  I2FP.F32.S32 R117, UR11 ;  /* 0x0000000b00757c45 */ /* 0x000fe20008201400 */
[----:B------:R-:W2:Y:S04]  /*1f5b0*/  LDCU UR11, c[0x0][0x390] ;  /* 0x00007200ff0b77ac */ /* 0x000ea80008000800 */
[----:B------:R-:W-:-:S02]  /*1f5c0*/  @P1 LOP3.LUT R10, R10, 0x40000, RZ, 0xfc, !PT ;  /* 0x000400000a0a1812 */ /* 0x000fc400078efcff */
[C---:B------:R-:W-:Y:S01]  /*1f5d0*/  FSETP.GT.AND P1, PT, R45.reuse, R192, !P0 ;  /* 0x000000c02d00720b */ /* 0x040fe20004724000 */
[----:B0-----:R-:W-:Y:S01]  /*1f5e0*/  UIADD3 UR17, UPT, UPT, UR17, 0x3e4, URZ ;  /* 0x000003e411117890 */ /* 0x001fe2000fffe0ff */
[----:B------:R-:W-:Y:S01]  /*1f5f0*/  LOP3.LUT R10, R10, 0xfff7ffff, RZ, 0xc0, !PT ;  /* 0xfff7ffff0a0a7812 */ /* 0x000fe200078ec0ff */
[----:B-1----:R-:W-:Y:S01]  /*1f600*/  UIADD3 UR16, UPT, UPT, UR16, 0x3ed, URZ ;  /* 0x000003ed10107890 */ /* 0x002fe2000fffe0ff */
[----:B------:R-:W-:Y:S01]  /*1f610*/  FSETP.GT.AND P0, PT, R45, R194, PT ;  /* 0x000000c22d00720b */ /* 0x000fe20003f04000 */
[----:B---3--:R-:W-:Y:S02]  /*1f620*/  UIADD3 UR15, UPT, UPT, UR15, 0x3ee, URZ ;  /* 0x000003ee0f0f7890 */ /* 0x008fe4000fffe0ff */
[----:B----4-:R-:W-:Y:S02]  /*1f630*/  UIADD3 UR14, UPT, UPT, UR14, 0x3ec, URZ ;  /* 0x000003ec0e0e7890 */ /* 0x010fe4000fffe0ff */
[----:B-----5:R-:W-:Y:S02]  /*1f640*/  UIADD3 UR13, UPT, UPT, UR13, 0x3f5, URZ ;  /* 0x000003f50d0d7890 */ /* 0x020fe4000fffe0ff */
[----:B--2---:R-:W-:-:S02]  /*1f650*/  UIADD3 UR12, UPT, UPT, UR12, 0x3f6, URZ ;  /* 0x000003f60c0c7890 */ /* 0x004fc4000fffe0ff */
[----:B------:R-:W-:Y:S01]  /*1f660*/  @P1 LOP3.LUT R10, R10, 0x80000, RZ, 0xfc, !PT ;  /* 0x000800000a0a1812 */ /* 0x000fe200078efcff */
[----:B------:R-:W-:Y:S01]  /*1f670*/  UIADD3 UR11, UPT, UPT, UR11, 0x3f4, URZ ;  /* 0x000003f40b0b7890 */ /* 0x000fe2000fffe0ff */
        /* <DEDUP_REMOVED lines=8> */
[----:B------:R-:W-:Y:S01]  /*1f700*/  FSETP.GT.AND P0, PT, R45, R206, PT ;  /* 0x000000ce2d00720b */ /* 0x000fe20003f04000 */
[----:B0-----:R-:W-:-:S08]  /*1f710*/  UIADD3 UR9, UPT, UPT, UR9, 0x3fe, URZ ;  /* 0x000003fe09097890 */ /* 0x001fd0000fffe0ff */
[----:B------:R-:W-:Y:S02]  /*1f720*/  @P1 LOP3.LUT R10, R10, 0x200000, RZ, 0xfc, !PT ;  /* 0x002000000a0a1812 */ /* 0x000fe400078efcff */
[C---:B------:R-:W-:Y:S02]  /*1f730*/  FSETP.GT.AND P1, PT, R45.reuse, R196, !P0 ;  /* 0x000000c42d00720b */ /* 0x040fe40004724000 */
[----:B------:R-:W-:Y:S02]  /*1f740*/  LOP3.LUT R10, R10, 0xffbfffff, RZ, 0xc0, !PT ;  /* 0xffbfffff0a0a7812 */ /* 0x000fe400078ec0ff */
[----:B------:R-:W-:Y:S02]  /*1f750*/  FSETP.GT.AND P0, PT, R45, R205, PT ;  /* 0x000000cd2d00720b */ /* 0x000fe40003f04000 */
[----:B------:R-:W-:-:S07]  /*1f760*/  I2FP.F32.S32 R196, UR73 ;  /* 0x0000004900c47c45 */ /* 0x000fce0008201400 */
[----:B------:R-:W-:Y:S02]  /*1f770*/  @P1 LOP3.LUT R10, R10, 0x400000, RZ, 0xfc, !PT ;  /* 0x004000000a0a1812 */ /* 0x000fe400078efcff */
[C---:B------:R-:W-:Y:S02]  /*1f780*/  FSETP.GT.AND P1, PT, R45.reuse, R190, !P0 ;  /* 0x000000be2d00720b */ /* 0x040fe40004724000 */
[C---:B------:R-:W-:Y:S02]  /*1f790*/  FSETP.GT.AND P0, PT, R45.reuse, R186, PT ;  /* 0x000000ba2d00720b */ /* 0x040fe40003f04000 */
[----:B------:R-:W-:Y:S02]  /*1f7a0*/  LOP3.LUT R10, R10, 0xff7fffff, RZ, 0xc0, !PT ;  /* 0xff7fffff0a0a7812 */ /* 0x000fe400078ec0ff */
[----:B------:R-:W-:Y:S02]  /*1f7b0*/  FSETP.GT.AND P0, PT, R45, R188, !P0 ;  /* 0x000000bc2d00720b */ /* 0x000fe40004704000 */
[----:B------:R-:W-:Y:S01]  /*1f7c0*/  I2FP.F32.S32 R190, UR10 ;  /* 0x0000000a00be7c45 */ /* 0x000fe20008201400 */
[----:B------:R-:W0:Y:S04]  /*1f7d0*/  LDCU UR10, c[0x0][0x390] ;  /* 0x00007200ff0a77ac */ /* 0x000e280008000800 */
[----:B------:R-:W-:-:S02]  /*1f7e0*/  @P1 LOP3.LUT R10, R10, 0x800000, RZ, 0xfc, !PT ;  /* 0x008000000a0a1812 */ /* 0x000fc400078efcff */
[C---:B------:R-:W-:Y:S02]  /*1f7f0*/  FSETP.GT.AND P1, PT, R45.reuse, R204, PT ;  /* 0x000000cc2d00720b */ /* 0x040fe40003f24000 */
[----:B------:R-:W-:Y:S02]  /*1f800*/  LOP3.LUT R10, R10, 0xfeffffff, RZ, 0xc0, !PT ;  /* 0xfeffffff0a0a7812 */ /* 0x000fe400078ec0ff */
[C---:B------:R-:W-:Y:S02]  /*1f810*/  FSETP.GT.AND P1, PT, R45.reuse, R187, !P1 ;  /* 0x000000bb2d00720b */ /* 0x040fe40004f24000 */
[----:B------:R-:W-:Y:S02]  /*1f820*/  @P0 LOP3.LUT R10, R10, 0x1000000, RZ, 0xfc, !PT ;  /* 0x010000000a0a0812 */ /* 0x000fe400078efcff */
[----:B------:R-:W-:Y:S02]  /*1f830*/  FSETP.GT.AND P0, PT, R45, R203, PT ;  /* 0x000000cb2d00720b */ /* 0x000fe40003f04000 */
[----:B------:R-:W-:-:S02]  /*1f840*/  LOP3.LUT R10, R10, 0xfdffffff, RZ, 0xc0, !PT ;  /* 0xfdffffff0a0a7812 */ /* 0x000fc400078ec0ff */
[C---:B------:R-:W-:Y:S01]  /*1f850*/  FSETP.GT.AND P0, PT, R45.reuse, R185, !P0 ;  /* 0x000000b92d00720b */ /* 0x040fe20004704000 */
[----:B0-----:R-:W-:Y:S01]  /*1f860*/  UIADD3 UR10, UPT, UPT, UR10, 0x3fd, URZ ;  /* 0x000003fd0a0a7890 */ /* 0x001fe2000fffe0ff */
[----:B------:R-:W-:Y:S01]  /*1f870*/  I2FP.F32.S32 R185, UR7 ;  /* 0x0000000700b97c45 */ /* 0x000fe20008201400 */
[----:B------:R-:W0:Y:S02]  /*1f880*/  LDCU UR7, c[0x0][0x390] ;  /* 0x00007200ff0777ac */ /* 0x000e240008000800 */
[----:B------:R-:W-:Y:S02]  /*1f890*/  @P1 LOP3.LUT R10, R10, 0x2000000, RZ, 0xfc, !PT ;  /* 0x020000000a0a1812 */ /* 0x000fe400078efcff */
[C---:B------:R-:W-:Y:S02]  /*1f8a0*/  FSETP.GT.AND P1, PT, R45.reuse, R174, PT ;  /* 0x000000ae2d00720b */ /* 0x040fe40003f24000 */
[----:B------:R-:W-:Y:S02]  /*1f8b0*/  LOP3.LUT R10, R10, 0xfbffffff, RZ, 0xc0, !PT ;  /* 0xfbffffff0a0a7812 */ /* 0x000fe400078ec0ff */
[----:B------:R-:W-:-:S02]  /*1f8c0*/  FSETP.GT.AND P1, PT, R45, R184, !P1 ;  /* 0x000000b82d00720b */ /* 0x000fc40004f24000 */
[----:B------:R-:W-:Y:S02]  /*1f8d0*/  @P0 LOP3.LUT R10, R10, 0x4000000, RZ, 0xfc, !PT ;  /* 0x040000000a0a0812 */ /* 0x000fe400078efcff */
[C---:B------:R-:W-:Y:S02]  /*1f8e0*/  FSETP.GT.AND P0, PT, R45.reuse, R202, PT ;  /* 0x000000ca2d00720b */ /* 0x040fe40003f04000 */
[----:B------:R-:W-:Y:S02]  /*1f8f0*/  LOP3.LUT R10, R10, 0xf7ffffff, RZ, 0xc0, !PT ;  /* 0xf7ffffff0a0a7812 */ /* 0x000fe400078ec0ff */
[----:B------:R-:W-:Y:S02]  /*1f900*/  FSETP.GT.AND P0, PT, R45, R181, !P0 ;  /* 0x000000b52d00720b */ /* 0x000fe40004704000 */
[----:B------:R-:W-:-:S11]  /*1f910*/  I2FP.F32.S32 R181, UR4 ;  /* 0x0000000400b57c45 */ /* 0x000fd60008201400 */
[----:B------:R-:W-:Y:S02]  /*1f920*/  @P0 LOP3.LUT R10, R10, 0x8000000, RZ, 0xfc, !PT ;  /* 0x080000000a0a0812 */ /* 0x000fe400078efcff */
[C---:B------:R-:W-:Y:S02]  /*1f930*/  FSETP.GT.AND P0, PT, R45.reuse, R7, PT ;  /* 0x000000072d00720b */ /* 0x040fe40003f04000 */
[----:B------:R-:W-:Y:S02]  /*1f940*/  LOP3.LUT R10, R10, 0xefffffff, RZ, 0xc0, !PT ;  /* 0xefffffff0a0a7812 */ /* 0x000fe400078ec0ff */
[C---:B------:R-:W-:Y:S02]  /*1f950*/  FSETP.GT.AND P0, PT, R45.reuse, R179, !P0 ;  /* 0x000000b32d00720b */ /* 0x040fe40004704000 */
[----:B------:R-:W-:Y:S02]  /*1f960*/  @P1 LOP3.LUT R10, R10, 0x10000000, RZ, 0xfc, !PT ;  /* 0x100000000a0a1812 */ /* 0x000fe400078efcff */
[C---:B------:R-:W-:Y:S01]  /*1f970*/  FSETP.GT.AND P1, PT, R45.reuse, R252, PT ;  /* 0x000000fc2d00720b */ /* 0x040fe20003f24000 */
[----:B------:R-:W-:Y:S01]  /*1f980*/  UIADD3 UR4, UPT, UPT, UR5, 0x1cd, URZ ;  /* 0x000001cd05047890 */ /* 0x000fe2000fffe0ff */
[----:B------:R-:W-:Y:S01]  /*1f990*/  I2FP.F32.S32 R179, UR74 ;  /* 0x0000004a00b37c45 */ /* 0x000fe20008201400 */
[----:B------:R-:W1:Y:S01]  /*1f9a0*/  LDCU UR5, c[0x0][0x390] ;  /* 0x00007200ff0577ac */ /* 0x000e620008000800 */
[----:B------:R-:W-:-:S02]  /*1f9b0*/  FSETP.GT.AND P1, PT, R45, R106, !P1 ;  /* 0x0000006a2d00720b */ /* 0x000fc40004f24000 */
[----:B------:R-:W-:-:S03]  /*1f9c0*/  I2FP.F32.S32 R106, UR72 ;  /* 0x00000048006a7c45 */ /* 0x000fc60008201400 */
[----:B------:R-:W-:Y:S02]  /*1f9d0*/  @P0 LOP3.LUT R6, R6, 0x80, RZ, 0xfc, !PT ;  /* 0x0000008006060812 */ /* 0x000fe400078efcff */
[----:B------:R-:W-:Y:S02]  /*1f9e0*/  LOP3.LUT P0, RZ, R98, 0x100000, RZ, 0xc0, !PT ;  /* 0x0010000062ff7812 */ /* 0x000fe4000780c0ff */
[----:B------:R-:W-:Y:S02]  /*1f9f0*/  LOP3.LUT R6, R6, 0xffffbfff, RZ, 0xc0, !PT ;  /* 0xffffbfff06067812 */ /* 0x000fe400078ec0ff */
[----:B------:R-:W-:Y:S02]  /*1fa00*/  LOP3.LUT R98, R98, 0xfffbffff, RZ, 0xc0, !PT ;  /* 0xfffbffff62627812 */ /* 0x000fe400078ec0ff */
[----:B------:R-:W-:Y:S02]  /*1fa10*/  @P1 LOP3.LUT R6, R6, 0x4000, RZ, 0xfc, !PT ;  /* 0x0000400006061812 */ /* 0x000fe400078efcff */
[----:B------:R-:W-:-:S02]  /*1fa20*/  FSETP.GT.AND P1, PT, R45, R199, !P0 ;  /* 0x000000c72d00720b */ /* 0x000fc40004724000 */
[----:B------:R-:W-:Y:S02]  /*1fa30*/  LOP3.LUT R6, R6, 0xffdfffff, RZ, 0xc0, !PT ;  /* 0xffdfffff06067812 */ /* 0x000fe400078ec0ff */
[----:B------:R-:W-:Y:S02]  /*1fa40*/  I2FP.F32.S32 R199, UR67 ;  /* 0x0000004300c77c45 */ /* 0x000fe40008201400 */
[----:B------:R-:W-:Y:S02]  /*1fa50*/  @P0 LOP3.LUT R98, R98, 0x40000, RZ, 0xfc, !PT ;  /* 0x0004000062620812 */ /* 0x000fe400078efcff */
[----:B------:R-:W-:-:S04]  /*1fa60*/  FSETP.GT.AND P0, PT, R45, R250, PT ;  /* 0x000000fa2d00720b */ /* 0x000fc80003f04000 */
[C---:B------:R-:W-:Y:S02]  /*1fa70*/  FSETP.GT.AND P0, PT, R45.reuse, R101, !P0 ;  /* 0x000000652d00720b */ /* 0x040fe40004704000 */
[----:B------:R-:W-:Y:S02]  /*1fa80*/  @P1 LOP3.LUT R6, R6, 0x200000, RZ, 0xfc, !PT ;  /* 0x0020000006061812 */ /* 0x000fe400078efcff */
[C---:B------:R-:W-:Y:S02]  /*1fa90*/  FSETP.GT.AND P1, PT, R45.reuse, R251, PT ;  /* 0x000000fb2d00720b */ /* 0x040fe40003f24000 */
[----:B------:R-:W-:Y:S02]  /*1faa0*/  LOP3.LUT R6, R6, 0xefffffff, RZ, 0xc0, !PT ;  /* 0xefffffff06067812 */ /* 0x000fe400078ec0ff */
[----:B------:R-:W-:Y:S02]  /*1fab0*/  FSETP.GT.AND P1, PT, R45, R178, !P1 ;  /* 0x000000b22d00720b */ /* 0x000fe40004f24000 */
[----:B------:R-:W-:-:S02]  /*1fac0*/  I2FP.F32.S32 R178, UR71 ;  /* 0x0000004700b27c45 */ /* 0x000fc40008201400 */
[----:B------:R-:W-:Y:S02]  /*1fad0*/  I2FP.F32.S32 R101, UR70 ;  /* 0x0000004600657c45 */ /* 0x000fe40008201400 */
[----:B------:R-:W-:Y:S02]  /*1fae0*/  @P0 LOP3.LUT R5, R5, 0x8, RZ, 0xfc, !PT ;  /* 0x0000000805050812 */ /* 0x000fe400078efcff */
[----:B------:R-:W-:Y:S02]  /*1faf0*/  FSETP.GT.AND P0, PT, R45, R248, PT ;  /* 0x000000f82d00720b */ /* 0x000fe40003f04000 */
[----:B------:R-:W-:Y:S02]  /*1fb00*/  LOP3.LUT R5, R5, 0xfffffbff, RZ, 0xc0, !PT ;  /* 0xfffffbff05057812 */ /* 0x000fe400078ec0ff */
[----:B------:R-:W-:Y:S02]  /*1fb10*/  FSETP.GT.AND P0, PT, R45, R176, !P0 ;  /* 0x000000b02d00720b */ /* 0x000fe40004704000 */
[----:B------:R-:W-:-:S02]  /*1fb20*/  @P1 LOP3.LUT R6, R6, 0x10000000, RZ, 0xfc, !PT ;  /* 0x1000000006061812 */ /* 0x000fc400078efcff */
[C---:B------:R-:W-:Y:S02]  /*1fb30*/  FSETP.GT.AND P1, PT, R45.reuse, R249, PT ;  /* 0x000000f92d00720b */ /* 0x040fe40003f24000 */
[----:B------:R-:W-:Y:S02]  /*1fb40*/  I2FP.F32.S32 R178, UR4 ;  /* 0x0000000400b27c45 */ /* 0x000fe40008201400 */
[----:B------:R-:W-:Y:S01]  /*1fb50*/  FSETP.GT.AND P1, PT, R45, R115, !P1 ;  /* 0x000000732d00720b */ /* 0x000fe20004f24000 */
[----:B-1----:R-:W-:Y:S01]  /*1fb60*/  UIADD3 UR4, UPT, UPT, UR5, 0x1d5, URZ ;  /* 0x000001d505047890 */ /* 0x002fe2000fffe0ff */
[----:B------:R-:W-:Y:S01]  /*1fb70*/  I2FP.F32.S32 R176, UR68 ;  /* 0x0000004400b07c45 */ /* 0x000fe20008201400 */
[----:B------:R-:W1:Y:S01]  /*1fb80*/  LDCU UR5, c[0x0][0x390] ;  /* 0x00007200ff0577ac */ /* 0x000e620008000800 */
[----:B------:R-:W-:-:S09]  /*1fb90*/  I2FP.F32.S32 R115, UR69 ;  /* 0x0000004500737c45 */ /* 0x000fd20008201400 */
[----:B------:R-:W-:Y:S02]  /*1fba0*/  @P1 LOP3.LUT R5, R5, 0x400, RZ, 0xfc, !PT ;  /* 0x0000040005051812 */ /* 0x000fe400078efcff */
[----:B------:R-:W-:Y:S02]  /*1fbb0*/  FSETP.GT.AND P1, PT, R45, R247, PT ;  /* 0x000000f72d00720b */ /* 0x000fe40003f24000 */
[----:B------:R-:W-:Y:S02]  /*1fbc0*/  LOP3.LUT R5, R5, 0xfffdffff, RZ, 0xc0, !PT ;  /* 0xfffdffff05057812 */ /* 0x000fe400078ec0ff */
[----:B------:R-:W-:Y:S02]  /*1fbd0*/  FSETP.GT.AND P1, PT, R45, R175, !P1 ;  /* 0x000000af2d00720b */ /* 0x000fe40004f24000 */
[----:B------:R-:W-:Y:S02]  /*1fbe0*/  @P0 LOP3.LUT R5, R5, 0x20000, RZ, 0xfc, !PT ;  /* 0x0002000005050812 */ /* 0x000fe400078efcff */
[----:B------:R-:W-:-:S02]  /*1fbf0*/  FSETP.GT.AND P0, PT, R45, R246, PT ;  /* 0x000000f62d00720b */ /* 0x000fc40003f04000 */
[----:B------:R-:W-:Y:S02]  /*1fc00*/  LOP3.LUT R5, R5, 0xfeffffff, RZ, 0xc0, !PT ;  /* 0xfeffffff05057812 */ /* 0x000fe400078ec0ff */
[----:B------:R-:W-:Y:S02]  /*1fc10*/  FSETP.GT.AND P0, PT, R45, R112, !P0 ;  /* 0x000000702d00720b */ /* 0x000fe40004704000 */
[----:B------:R-:W-:-:S03]  /*1fc20*/  I2FP.F32.S32 R112, UR66 ;  /* 0x0000004200707c45 */ /* 0x000fc60008201400 */
[----:B------:R-:W-:Y:S02]  /*1fc30*/  @P1 LOP3.LUT R5, R5, 0x1000000, RZ, 0xfc, !PT ;  /* 0x0100000005051812 */ /* 0x000fe400078efcff */
[----:B------:R-:W-:Y:S02]  /*1fc40*/  FSETP.GT.AND P1, PT, R45, R245, PT ;  /* 0x000000f52d00720b */ /* 0x000fe40003f24000 */
[----:B------:R-:W-:Y:S02]  /*1fc50*/  LOP3.LUT R5, R5, 0x7fffffff, RZ, 0xc0, !PT ;  /* 0x7fffffff05057812 */ /* 0x000fe400078ec0ff */
[----:B------:R-:W-:Y:S02]  /*1fc60*/  FSETP.GT.AND P1, PT, R45, R173, !P1 ;  /* 0x000000ad2d00720b */ /* 0x000fe40004f24000 */
[----:B------:R-:W-:Y:S02]  /*1fc70*/  @P0 LOP3.LUT R5, R5, 0x80000000, RZ, 0xfc, !PT ;  /* 0x8000000005050812 */ /* 0x000fe400078efcff */
[----:B------:R-:W-:-:S02]  /*1fc80*/  FSETP.GT.AND P0, PT, R45, R131, PT ;  /* 0x000000832d00720b */ /* 0x000fc40003f04000 */
[----:B------:R-:W2:Y:S01]  /*1fc90*/  LDL.LU R131, [R1+0xa4] ;  /* 0x0000a40001837983 */ /* 0x000ea20000300800 */
[----:B------:R-:W-:Y:S02]  /*1fca0*/  I2FP.F32.S32 R188, UR65 ;  /* 0x0000004100bc7c45 */ /* 0x000fe40008201400 */
[----:B------:R-:W-:-:S04]  /*1fcb0*/  FSETP.GT.AND P0, PT, R45, R171, !P0 ;  /* 0x000000ab2d00720b */ /* 0x000fc80004704000 */
[----:B------:R-:W-:Y:S02]  /*1fcc0*/  @P1 LOP3.LUT R4, R4, 0x40, RZ, 0xfc, !PT ;  /* 0x0000004004041812 */ /* 0x000fe400078efcff */
[C---:B------:R-:W-:Y:S02]  /*1fcd0*/  FSETP.GT.AND P1, PT, R45.reuse, R16, PT ;  /* 0x000000102d00720b */ /* 0x040fe40003f24000 */
[----:B------:R-:W-:Y:S01]  /*1fce0*/  LOP3.LUT R4, R4, 0xffffdfff, RZ, 0xc0, !PT ;  /* 0xffffdfff04047812 */ /* 0x000fe200078ec0ff */
[----:B------:R-:W2:Y:S01]  /*1fcf0*/  LDL.LU R16, [R1+0xa0] ;  /* 0x0000a00001107983 */ /* 0x000ea20000300800 */
[----:B------:R-:W-:Y:S02]  /*1fd00*/  FSETP.GT.AND P1, PT, R45, R169, !P1 ;  /* 0x000000a92d00720b */ /* 0x000fe40004f24000 */
[----:B------:R-:W-:Y:S02]  /*1fd10*/  I2FP.F32.S32 R198, UR64 ;  /* 0x0000004000c67c45 */ /* 0x000fe40008201400 */
[----:B------:R-:W-:-:S02]  /*1fd20*/  @P0 LOP3.LUT R4, R4, 0x2000, RZ, 0xfc, !PT ;  /* 0x0000200004040812 */ /* 0x000fc400078efcff */
[C---:B------:R-:W-:Y:S02]  /*1fd30*/  FSETP.GT.AND P0, PT, R45.reuse, R134, PT ;  /* 0x000000862d00720b */ /* 0x040fe40003f04000 */
[----:B------:R-:W-:Y:S01]  /*1fd40*/  LOP3.LUT R4, R4, 0xffefffff, RZ, 0xc0, !PT ;  /* 0xffefffff04047812 */ /* 0x000fe200078ec0ff */
[----:B------:R-:W3:Y:S01]  /*1fd50*/  LDL.LU R134, [R1+0x9c] ;  /* 0x00009c0001867983 */ /* 0x000ee20000300800 */
[C---:B------:R-:W-:Y:S02]  /*1fd60*/  FSETP.GT.AND P0, PT, R45.reuse, R170, !P0 ;  /* 0x000000aa2d00720b */ /* 0x040fe40004704000 */
[----:B------:R-:W-:Y:S02]  /*1fd70*/  I2FP.F32.S32 R169, UR63 ;  /* 0x0000003f00a97c45 */ /* 0x000fe40008201400 */
[----:B------:R-:W-:Y:S02]  /*1fd80*/  @P1 LOP3.LUT R4, R4, 0x100000, RZ, 0xfc, !PT ;  /* 0x0010000004041812 */ /* 0x000fe400078efcff */
[----:B------:R-:W-:-:S02]  /*1fd90*/  FSETP.GT.AND P1, PT, R45, R90, PT ;  /* 0x0000005a2d00720b */ /* 0x000fc40003f24000 */
[----:B------:R-:W-:Y:S01]  /*1fda0*/  LOP3.LUT R4, R4, 0xfeffffff, RZ, 0xc0, !PT ;  /* 0xfeffffff04047812 */ /* 0x000fe200078ec0ff */
[----:B------:R-:W3:Y:S01]  /*1fdb0*/  LDL.LU R90, [R1+0x98] ;  /* 0x00009800015a7983 */ /* 0x000ee20000300800 */
[C---:B------:R-:W-:Y:S02]  /*1fdc0*/  FSETP.GT.AND P1, PT, R45.reuse, R104, !P1 ;  /* 0x000000682d00720b */ /* 0x040fe40004f24000 */
[----:B------:R-:W-:Y:S02]  /*1fdd0*/  I2FP.F32.S32 R185, UR62 ;  /* 0x0000003e00b97c45 */ /* 0x000fe40008201400 */
[----:B------:R-:W-:Y:S02]  /*1fde0*/  @P0 LOP3.LUT R4, R4, 0x1000000, RZ, 0xfc, !PT ;  /* 0x0100000004040812 */ /* 0x000fe400078efcff */
[C---:B------:R-:W-:Y:S02]  /*1fdf0*/  FSETP.GT.AND P0, PT, R45.reuse, R133, PT ;  /* 0x000000852d00720b */ /* 0x040fe40003f04000 */
[----:B------:R-:W-:Y:S01]  /*1fe00*/  LOP3.LUT R4, R4, 0xfbffffff, RZ, 0xc0, !PT ;  /* 0xfbffffff04047812 */ /* 0x000fe200078ec0ff */
[----:B------:R-:W4:Y:S01]  /*1fe10*/  LDL.LU R133, [R1+0x94] ;  /* 0x0000940001857983 */ /* 0x000f220000300800 */
[----:B------:R-:W-:-:S02]  /*1fe20*/  FSETP.GT.AND P0, PT, R45, R168, !P0 ;  /* 0x000000a82d00720b */ /* 0x000fc40004704000 */
[----:B------:R-:W-:Y:S02]  /*1fe30*/  I2FP.F32.S32 R104, UR61 ;  /* 0x0000003d00687c45 */ /* 0x000fe40008201400 */
[----:B------:R-:W-:Y:S02]  /*1fe40*/  @P1 LOP3.LUT R4, R4, 0x4000000, RZ, 0xfc, !PT ;  /* 0x0400000004041812 */ /* 0x000fe400078efcff */
[C---:B------:R-:W-:Y:S02]  /*1fe50*/  FSETP.GT.AND P1, PT, R45.reuse, R91, PT ;  /* 0x0000005b2d00720b */ /* 0x040fe40003f24000 */
[----:B------:R-:W-:Y:S01]  /*1fe60*/  LOP3.LUT R4, R4, 0xefffffff, RZ, 0xc0, !PT ;  /* 0xefffffff04047812 */ /* 0x000fe200078ec0ff */
[----:B------:R-:W4:Y:S01]  /*1fe70*/  LDL.LU R91, [R1+0x90] ;  /* 0x00009000015b7983 */ /* 0x000f220000300800 */
[----:B------:R-:W-:Y:S02]  /*1fe80*/  FSETP.GT.AND P1, PT, R45, R167, !P1 ;  /* 0x000000a72d00720b */ /* 0x000fe40004f24000 */
[----:B------:R-:W-:-:S02]  /*1fe90*/  I2FP.F32.S32 R104, UR60 ;  /* 0x0000003c00687c45 */ /* 0x000fc40008201400 */
[----:B------:R-:W-:Y:S02]  /*1fea0*/  @P0 LOP3.LUT R4, R4, 0x10000000, RZ, 0xfc, !PT ;  /* 0x1000000004040812 */ /* 0x000fe400078efcff */
[C---:B------:R-:W-:Y:S02]  /*1feb0*/  FSETP.GT.AND P0, PT, R45.reuse, R136, PT ;  /* 0x000000882d00720b */ /* 0x040fe40003f04000 */
[----:B------:R-:W-:Y:S01]  /*1fec0*/  LOP3.LUT R4, R4, 0xbfffffff, RZ, 0xc0, !PT ;  /* 0xbfffffff04047812 */ /* 0x000fe200078ec0ff */
[----:B------:R-:W5:Y:S01]  /*1fed0*/  LDL.LU R136, [R1+0x8c] ;  /* 0x00008c0001887983 */ /* 0x000f620000300800 */
[----:B------:R-:W-:Y:S02]  /*1fee0*/  FSETP.GT.AND P0, PT, R45, R166, !P0 ;  /* 0x000000a62d00720b */ /* 0x000fe40004704000 */
[----:B------:R-:W-:Y:S02]  /*1fef0*/  I2FP.F32.S32 R181, UR59 ;  /* 0x0000003b00b57c45 */ /* 0x000fe40008201400 */
[----:B------:R-:W-:-:S02]  /*1ff00*/  @P1 LOP3.LUT R4, R4, 0x40000000, RZ, 0xfc, !PT ;  /* 0x4000000004041812 */ /* 0x000fc400078efcff */
[C---:B------:R-:W-:Y:S02]  /*1ff10*/  FSETP.GT.AND P1, PT, R45.reuse, R92, PT ;  /* 0x0000005c2d00720b */ /* 0x040fe40003f24000 */
[----:B------:R-:W5:Y:S01]  /*1ff20*/  LDL.LU R92, [R1+0x88] ;  /* 0x00008800015c7983 */ /* 0x000f620000300800 */
[----:B------:R-:W-:Y:S02]  /*1ff30*/  I2FP.F32.S32 R195, UR58 ;  /* 0x0000003a00c37c45 */ /* 0x000fe40008201400 */
[----:B------:R-:W-:Y:S02]  /*1ff40*/  FSETP.GT.AND P1, PT, R45, R127, !P1 ;  /* 0x0000007f2d00720b */ /* 0x000fe40004f24000 */
[----:B------:R-:W-:Y:S02]  /*1ff50*/  @P0 LOP3.LUT R3, R3, 0x1, RZ, 0xfc, !PT ;  /* 0x0000000103030812 */ /* 0x000fe400078efcff */
[----:B------:R-:W-:Y:S02]  /*1ff60*/  FSETP.GT.AND P0, PT, R45, R135, PT ;  /* 0x000000872d00720b */ /* 0x000fe40003f04000 */
[----:B------:R-:W-:Y:S01]  /*1ff70*/  LOP3.LUT R3, R3, 0xfffffffb, RZ, 0xc0, !PT ;  /* 0xfffffffb03037812 */ /* 0x000fe200078ec0ff */
[----:B------:R-:W2:Y:S01]  /*1ff80*/  LDL.LU R135, [R1+0x84] ;  /* 0x0000840001877983 */ /* 0x000ea20000300800 */
[----:B------:R-:W-:-:S02]  /*1ff90*/  FSETP.GT.AND P0, PT, R45, R163, !P0 ;  /* 0x000000a32d00720b */ /* 0x000fc40004704000 */
[----:B------:R-:W-:-:S03]  /*1ffa0*/  I2FP.F32.S32 R127, UR57 ;  /* 0x00000039007f7c45 */ /* 0x000fc60008201400 */
[----:B------:R-:W-:Y:S02]  /*1ffb0*/  @P1 LOP3.LUT R3, R3, 0x4, RZ, 0xfc, !PT ;  /* 0x0000000403031812 */ /* 0x000fe400078efcff */
[----:B------:R-:W-:Y:S02]  /*1ffc0*/  FSETP.GT.AND P1, PT, R45, R93, PT ;  /* 0x0000005d2d00720b */ /* 0x000fe40003f24000 */
[----:B------:R-:W-:Y:S01]  /*1ffd0*/  LOP3.LUT R3, R3, 0xffffffef, RZ, 0xc0, !PT ;  /* 0xffffffef03037812 */ /* 0x000fe200078ec0ff */
[----:B------:R-:W2:Y:S01]  /*1ffe0*/  LDL.LU R93, [R1+0x80] ;  /* 0x00008000015d7983 */ /* 0x000ea20000300800 */
[----:B------:R-:W-:Y:S02]  /*1fff0*/  FSETP.GT.AND P1, PT, R45, R162, !P1 ;  /* 0x000000a22d00720b */ /* 0x000fe40004f24000 */
[----:B------:R-:W-:Y:S02]  /*20000*/  @P0 LOP3.LUT R3, R3, 0x10, RZ, 0xfc, !PT ;  /* 0x0000001003030812 */ /* 0x000fe400078efcff */
[----:B------:R-:W-:-:S02]  /*20010*/  FSETP.GT.AND P0, PT, R45, R138, PT ;  /* 0x0000008a2d00720b */ /* 0x000fc40003f04000 */
[----:B------:R-:W-:Y:S01]  /*20020*/  LOP3.LUT R3, R3, 0xffffffbf, RZ, 0xc0, !PT ;  /* 0xffffffbf03037812 */ /* 0x000fe200078ec0ff */
[----:B------:R-:W3:Y:S01]  /*20030*/  LDL.LU R138, [R1+0x7c] ;  /* 0x00007c00018a7983 */ /* 0x000ee20000300800 */
[----:B------:R-:W-:Y:S02]  /*20040*/  FSETP.GT.AND P0, PT, R45, R113, !P0 ;  /* 0x000000712d00720b */ /* 0x000fe40004704000 */
[----:B------:R-:W-:-:S03]  /*20050*/  I2FP.F32.S32 R179, UR56 ;  /* 0x0000003800b37c45 */ /* 0x000fc60008201400 */
[----:B------:R-:W-:Y:S02]  /*20060*/  @P1 LOP3.LUT R3, R3, 0x40, RZ, 0xfc, !PT ;  /* 0x0000004003031812 */ /* 0x000fe400078efcff */
[----:B------:R-:W-:Y:S02]  /*20070*/  FSETP.GT.AND P1, PT, R45, R94, PT ;  /* 0x0000005e2d00720b */ /* 0x000fe40003f24000 */
[----:B------:R-:W-:Y:S01]  /*20080*/  LOP3.LUT R3, R3, 0xfffffeff, RZ, 0xc0, !PT ;  /* 0xfffffeff03037812 */ /* 0x000fe200078ec0ff */
[----:B------:R-:W3:Y:S01]  /*20090*/  LDL.LU R94, [R1+0x78] ;  /* 0x00007800015e7983 */ /* 0x000ee20000300800 */
[----:B------:R-:W-:Y:S02]  /*200a0*/  FSETP.GT.AND P1, PT, R45, R160, !P1 ;  /* 0x000000a02d00720b */ /* 0x000fe40004f24000 */
[----:B------:R-:W-:Y:S02]  /*200b0*/  @P0 LOP3.LUT R3, R3, 0x100, RZ, 0xfc, !PT ;  /* 0x0000010003030812 */ /* 0x000fe400078efcff */
[----:B------:R-:W-:-:S02]  /*200c0*/  FSETP.GT.AND P0, PT, R45, R137, PT ;  /* 0x000000892d00720b */ /* 0x000fc40003f04000 */
[----:B------:R-:W-:Y:S01]  /*200d0*/  LOP3.LUT R3, R3, 0xfffffbff, RZ, 0xc0, !PT ;  /* 0xfffffbff03037812 */ /* 0x000fe200078ec0ff */
[----:B------:R-:W4:Y:S01]  /*200e0*/  LDL.LU R137, [R1+0x74] ;  /* 0x0000740001897983 */ /* 0x000f220000300800 */
[----:B------:R-:W-:-:S05]  /*200f0*/  FSETP.GT.AND P0, PT, R45, R159, !P0 ;  /* 0x0000009f2d00720b */ /* 0x000fca0004704000 */
[----:B------:R-:W-:Y:S02]  /*20100*/  @P1 LOP3.LUT R3, R3, 0x400, RZ, 0xfc, !PT ;  /* 0x0000040003031812 */ /* 0x000fe400078efcff */
[----:B------:R-:W-:Y:S02]  /*20110*/  FSETP.GT.AND P1, PT, R45, R95, PT ;  /* 0x0000005f2d00720b */ /* 0x000fe40003f24000 */
[----:B------:R-:W-:Y:S01]  /*20120*/  LOP3.LUT R3, R3, 0xffffefff, RZ, 0xc0, !PT ;  /* 0xffffefff03037812 */ /* 0x000fe200078ec0ff */
[----:B------:R-:W4:Y:S01]  /*20130*/  LDL.LU R95, [R1+0x70] ;  /* 0x00007000015f7983 */ /* 0x000f220000300800 */
[----:B------:R-:W-:Y:S02]  /*20140*/  FSETP.GT.AND P1, PT, R45, R126, !P1 ;  /* 0x0000007e2d00720b */ /* 0x000fe40004f24000 */
[----:B------:R-:W-:-:S04]  /*20150*/  @P0 LOP3.LUT R3, R3, 0x1000, RZ, 0xfc, !PT ;  /* 0x0000100003030812 */ /* 0x000fc800078efcff */
[----:B------:R-:W-:Y:S02]  /*20160*/  LOP3.LUT R3, R3, 0xdfffffff, RZ, 0xc0, !PT ;  /* 0xdfffffff03037812 */ /* 0x000fe400078ec0ff */
[----:B------:R-:W-:Y:S02]  /*20170*/  FSETP.GT.AND P0, PT, R45, R140, PT ;  /* 0x0000008c2d00720b */ /* 0x000fe40003f04000 */
[----:B------:R-:W5:Y:S03]  /*20180*/  LDL.LU R140, [R1+0x6c] ;  /* 0x00006c00018c7983 */ /* 0x000f660000300800 */
[----:B------:R-:W-:Y:S02]  /*20190*/  @P1 LOP3.LUT R3, R3, 0x20000000, RZ, 0xfc, !PT ;  /* 0x2000000003031812 */ /* 0x000fe400078efcff */
[C---:B------:R-:W-:Y:S02]  /*201a0*/  FSETP.GT.AND P1, PT, R45.reuse, R96, PT ;  /* 0x000000602d00720b */ /* 0x040fe40003f24000 */
[----:B------:R-:W5:Y:S04]  /*201b0*/  LDL.LU R96, [R1+0x68] ;  /* 0x0000680001607983 */ /* 0x000f680000300800 */
[----:B------:R-:W2:Y:S01]  /*201c0*/  LDL R184, [R1+0x20] ;  /* 0x0000200001b87983 */ /* 0x000ea20000100800 */
[----:B------:R-:W-:-:S02]  /*201d0*/  FSETP.GT.AND P0, PT, R45, R158, !P0 ;  /* 0x0000009e2d00720b */ /* 0x000fc40004704000 */
[----:B------:R-:W-:Y:S02]  /*201e0*/  LOP3.LUT R3, R3, 0x7fffffff, RZ, 0xc0, !PT ;  /* 0x7fffffff03037812 */ /* 0x000fe400078ec0ff */
[----:B------:R-:W-:-:S09]  /*201f0*/  FSETP.GT.AND P1, PT, R45, R157, !P1 ;  /* 0x0000009d2d00720b */ /* 0x000fd20004f24000 */
[----:B------:R-:W-:Y:S02]  /*20200*/  @P0 LOP3.LUT R3, R3, 0x80000000, RZ, 0xfc, !PT ;  /* 0x8000000003030812 */ /* 0x000fe400078efcff */
[C---:B------:R-:W-:Y:S02]  /*20210*/  FSETP.GT.AND P0, PT, R45.reuse, R139, PT ;  /* 0x0000008b2d00720b */ /* 0x040fe40003f04000 */
[----:B------:R-:W-:Y:S01]  /*20220*/  @P1 LOP3.LUT R2, R2, 0x4, RZ, 0xfc, !PT ;  /* 0x0000000402021812 */ /* 0x000fe200078efcff */
[----:B------:R-:W3:Y:S01]  /*20230*/  LDL.LU R139, [R1+0x64] ;  /* 0x00006400018b7983 */ /* 0x000ee20000300800 */
[C---:B------:R-:W-:Y:S02]  /*20240*/  FSETP.GT.AND P0, PT, R45.reuse, R107, !P0 ;  /* 0x0000006b2d00720b */ /* 0x040fe40004704000 */
[C---:B------:R-:W-:Y:S02]  /*20250*/  FSETP.GT.AND P1, PT, R45.reuse, R48, PT ;  /* 0x000000302d00720b */ /* 0x040fe40003f24000 */
[----:B------:R-:W-:Y:S01]  /*20260*/  LOP3.LUT R2, R2, 0xffffffef, RZ, 0xc0, !PT ;  /* 0xffffffef02027812 */ /* 0x000fe200078ec0ff */
[----:B------:R-:W3:Y:S01]  /*20270*/  LDL.LU R48, [R1+0x60] ;  /* 0x0000600001307983 */ /* 0x000ee20000300800 */
[----:B------:R-:W-:-:S07]  /*20280*/  FSETP.GT.AND P1, PT, R45, R154, !P1 ;  /* 0x0000009a2d00720b */ /* 0x000fce0004f24000 */
[----:B------:R-:W-:Y:S02]  /*20290*/  @P0 LOP3.LUT R2, R2, 0x10, RZ, 0xfc, !PT ;  /* 0x0000001002020812 */ /* 0x000fe400078efcff */
[C---:B------:R-:W-:Y:S02]  /*202a0*/  FSETP.GT.AND P0, PT, R45.reuse, R46, PT ;  /* 0x0000002e2d00720b */ /* 0x040fe40003f04000 */
[----:B------:R-:W-:Y:S01]  /*202b0*/  LOP3.LUT R2, R2, 0xffffffbf, RZ, 0xc0, !PT ;  /* 0xffffffbf02027812 */ /* 0x000fe200078ec0ff */
[----:B------:R-:W4:Y:S01]  /*202c0*/  LDL.LU R46, [R1+0x5c] ;  /* 0x00005c00012e7983 */ /* 0x000f220000300800 */
[C---:B------:R-:W-:Y:S02]  /*202d0*/  FSETP.GT.AND P0, PT, R45.reuse, R153, !P0 ;  /* 0x000000992d00720b */ /* 0x040fe40004704000 */
[----:B------:R-:W-:Y:S02]  /*202e0*/  @P1 LOP3.LUT R2, R2, 0x40, RZ, 0xfc, !PT ;  /* 0x0000004002021812 */ /* 0x000fe400078efcff */
[----:B------:R-:W-:-:S02]  /*202f0*/  FSETP.GT.AND P1, PT, R45, R165, PT ;  /* 0x000000a52d00720b */ /* 0x000fc40003f24000 */
[----:B------:R-:W-:Y:S02]  /*20300*/  LOP3.LUT R2, R2, 0xfffffeff, RZ, 0xc0, !PT ;  /* 0xfffffeff02027812 */ /* 0x000fe400078ec0ff */
[----:B------:R-:W-:-:S05]  /*20310*/  FSETP.GT.AND P1, PT, R45, R125, !P1 ;  /* 0x0000007d2d00720b */ /* 0x000fca0004f24000 */
[----:B------:R-:W-:Y:S02]  /*20320*/  @P0 LOP3.LUT R2, R2, 0x100, RZ, 0xfc, !PT ;  /* 0x0000010002020812 */ /* 0x000fe400078efcff */
[C---:B------:R-:W-:Y:S02]  /*20330*/  FSETP.GT.AND P0, PT, R45.reuse, R178, PT ;  /* 0x000000b22d00720b */ /* 0x040fe40003f04000 */
[----:B------:R-:W-:Y:S02]  /*20340*/  LOP3.LUT R2, R2, 0xfffffbff, RZ, 0xc0, !PT ;  /* 0xfffffbff02027812 */ /* 0x000fe400078ec0ff */
[C---:B------:R-:W-:Y:S02]  /*20350*/  FSETP.GT.AND P0, PT, R45.reuse, R151, !P0 ;  /* 0x000000972d00720b */ /* 0x040fe40004704000 */
[----:B------:R-:W-:Y:S01]  /*20360*/  I2FP.F32.S32 R178, UR4 ;  /* 0x0000000400b27c45 */ /* 0x000fe20008201400 */
[----:B-1----:R-:W-:Y:S01]  /*20370*/  UIADD3 UR4, UPT, UPT, UR5, 0x1e5, URZ ;  /* 0x000001e505047890 */ /* 0x002fe2000fffe0ff */
[----:B------:R-:W-:Y:S01]  /*20380*/  @P1 LOP3.LUT R2, R2, 0x400, RZ, 0xfc, !PT ;  /* 0x0000040002021812 */ /* 0x000fe200078efcff */
[----:B------:R-:W1:Y:S01]  /*20390*/  LDCU UR5, c[0x0][0x390] ;  /* 0x00007200ff0577ac */ /* 0x000e620008000800 */
[----:B------:R-:W-:-:S02]  /*203a0*/  FSETP.GT.AND P1, PT, R45, R178, PT ;  /* 0x000000b22d00720b */ /* 0x000fc40003f24000 */
[----:B------:R-:W-:Y:S02]  /*203b0*/  LOP3.LUT R2, R2, 0xffffefff, RZ, 0xc0, !PT ;  /* 0xffffefff02027812 */ /* 0x000fe400078ec0ff */
[----:B------:R-:W-:-:S03]  /*203c0*/  FSETP.GT.AND P1, PT, R45, R150, !P1 ;  /* 0x000000962d00720b */ /* 0x000fc60004f24000 */
[----:B------:R-:W-:Y:S02]  /*203d0*/  @P0 LOP3.LUT R2, R2, 0x1000, RZ, 0xfc, !PT ;  /* 0x0000100002020812 */ /* 0x000fe400078efcff */
[----:B------:R-:W-:Y:S02]  /*203e0*/  I2FP.F32.S32 R178, UR4 ;  /* 0x0000000400b27c45 */ /* 0x000fe40008201400 */
[----:B------:R-:W-:Y:S01]  /*203f0*/  LOP3.LUT R2, R2, 0xffffbfff, RZ, 0xc0, !PT ;  /* 0xffffbfff02027812 */ /* 0x000fe200078ec0ff */
[----:B-1----:R-:W-:-:S05]  /*20400*/  UIADD3 UR4, UPT, UPT, UR5, 0x1ed, URZ ;  /* 0x000001ed05047890 */ /* 0x002fca000fffe0ff */
[----:B------:R-:W-:Y:S01]  /*20410*/  @P1 LOP3.LUT R2, R2, 0x4000, RZ, 0xfc, !PT ;  /* 0x0000400002021812 */ /* 0x000fe200078efcff */
[----:B------:R-:W1:Y:S01]  /*20420*/  LDCU UR5, c[0x0][0x390] ;  /* 0x00007200ff0577ac */ /* 0x000e620008000800 */
[C---:B------:R-:W-:Y:S02]  /*20430*/  FSETP.GT.AND P1, PT, R45.reuse, R178, PT ;  /* 0x000000b22d00720b */ /* 0x040fe40003f24000 */
[----:B------:R-:W-:Y:S02]  /*20440*/  LOP3.LUT R2, R2, 0xfffeffff, RZ, 0xc0, !PT ;  /* 0xfffeffff02027812 */ /* 0x000fe400078ec0ff */
[----:B------:R-:W-:Y:S02]  /*20450*/  I2FP.F32.S32 R178, UR4 ;  /* 0x0000000400b27c45 */ /* 0x000fe40008201400 */
[C---:B------:R-:W-:Y:S01]  /*20460*/  FSETP.GT.AND P1, PT, R45.reuse, R149, !P1 ;  /* 0x000000952d00720b */ /* 0x040fe20004f24000 */
[----:B-1----:R-:W-:Y:S01]  /*20470*/  UIADD3 UR4, UPT, UPT, UR5, 0x26c, URZ ;  /* 0x0000026c05047890 */ /* 0x002fe2000fffe0ff */
[----:B------:R-:W1:Y:S05]  /*20480*/  LDCU UR5, c[0x0][0x390] ;  /* 0x00007200ff0577ac */ /* 0x000e6a0008000800 */
[----:B------:R-:W-:Y:S01]  /*20490*/  I2FP.F32.S32 R168, UR4 ;  /* 0x0000000400a87c45 */ /* 0x000fe20008201400 */
[----:B-1----:R-:W-:Y:S01]  /*204a0*/  UIADD3 UR4, UPT, UPT, UR5, 0x274, URZ ;  /* 0x0000027405047890 */ /* 0x002fe2000fffe0ff */
[----:B------:R-:W1:Y:S05]  /*204b0*/  LDCU UR5, c[0x0][0x390] ;  /* 0x00007200ff0577ac */ /* 0x000e6a0008000800 */
[----:B------:R-:W-:Y:S01]  /*204c0*/  I2FP.F32.S32 R166, UR4 ;  /* 0x0000000400a67c45 */ /* 0x000fe20008201400 */
[----:B-1----:R-:W-:Y:S01]  /*204d0*/  UIADD3 UR4, UPT, UPT, UR5, 0x27c, URZ ;  /* 0x0000027c05047890 */ /* 0x002fe2000fffe0ff */
[----:B------:R-:W1:Y:S01]  /*204e0*/  LDCU UR5, c[0x0][0x390] ;  /* 0x00007200ff0577ac */ /* 0x000e620008000800 */
[----:B--2---:R-:W-:-:S04]  /*204f0*/  FSETP.GT.AND P0, PT, R45, R184, PT ;  /* 0x000000b82d00720b */ /* 0x004fc80003f04000 */
[----:B------:R-:W-:-:S13]  /*20500*/  FSETP.GT.AND P0, PT, R45, R148, !P0 ;  /* 0x000000942d00720b */ /* 0x000fda0004704000 */
[----:B------:R-:W-:Y:S02]  /*20510*/  @P0 LOP3.LUT R2, R2, 0x10000, RZ, 0xfc, !PT ;  /* 0x0001000002020812 */ /* 0x000fe400078efcff */
[C---:B------:R-:W-:Y:S02]  /*20520*/  FSETP.GT.AND P0, PT, R45.reuse, R178, PT ;  /* 0x000000b22d00720b */ /* 0x040fe40003f04000 */
[----:B------:R-:W-:Y:S02]  /*20530*/  LOP3.LUT R2, R2, 0xfffbffff, RZ, 0xc0, !PT ;  /* 0xfffbffff02027812 */ /* 0x000fe400078ec0ff */
        /* <DEDUP_REMOVED lines=26> */
[----:B------:R-:W-:-:S04]  /*206e0*/  FSETP.GT.AND P1, PT, R45, R238, PT ;  /* 0x000000ee2d00720b */ /* 0x000fc80003f24000 */
        /* <DEDUP_REMOVED lines=28> */
[----:B------:R-:W-:Y:S02]  /*208b0*/  FSETP.GT.AND P0, PT, R45, R100, !P0 ;  /* 0x000000642d00720b */ /* 0x000fe40004704000 */
[----:B------:R-:W-:-:S04]  /*208c0*/  @P1 LOP3.LUT R0, R0, 0x4000, RZ, 0xfc, !PT ;  /* 0x0000400000001812 */ /* 0x000fc800078efcff */
[----:B------:R-:W-:Y:S02]  /*208d0*/  LOP3.LUT R0, R0, 0xfffeffff, RZ, 0xc0, !PT ;  /* 0xfffeffff00007812 */ /* 0x000fe400078ec0ff */
[----:B------:R-:W-:-:S05]  /*208e0*/  FSETP.GT.AND P1, PT, R45, R230, PT ;  /* 0x000000e62d00720b */ /* 0x000fca0003f24000 */
[----:B------:R-:W-:Y:S02]  /*208f0*/  @P0 LOP3.LUT R0, R0, 0x10000, RZ, 0xfc, !PT ;  /* 0x0001000000000812 */ /* 0x000fe400078efcff */
[C---:B------:R-:W-:Y:S02]  /*20900*/  FSETP.GT.AND P0, PT, R45.reuse, R229, PT ;  /* 0x000000e52d00720b */ /* 0x040fe40003f04000 */
[C---:B------:R-:W-:Y:S02]  /*20910*/  FSETP.GT.AND P1, PT, R45.reuse, R168, !P1 ;  /* 0x000000a82d00720b */ /* 0x040fe40004f24000 */
[----:B------:R-:W-:Y:S02]  /*20920*/  FSETP.GT.AND P0, PT, R45, R166, !P0 ;  /* 0x000000a62d00720b */ /* 0x000fe40004704000 */
[----:B------:R-:W-:Y:S01]  /*20930*/  I2FP.F32.S32 R166, UR4 ;  /* 0x0000000400a67c45 */ /* 0x000fe20008201400 */
[----:B-1----:R-:W-:Y:S01]  /*20940*/  UIADD3 UR4, UPT, UPT, UR5, 0x284, URZ ;  /* 0x0000028405047890 */ /* 0x002fe2000fffe0ff */
[----:B------:R-:W1:Y:S01]  /*20950*/  LDCU UR5, c[0x0][0x390] ;  /* 0x00007200ff0577ac */ /* 0x000e620008000800 */
[----:B------:R-:W-:-:S06]  /*20960*/  LOP3.LUT R0, R0, 0xfffbffff, RZ, 0xc0, !PT ;  /* 0xfffbffff00007812 */ /* 0x000fcc00078ec0ff */
[----:B------:R-:W-:Y:S02]  /*20970*/  @P1 LOP3.LUT R0, R0, 0x40000, RZ, 0xfc, !PT ;  /* 0x0004000000001812 */ /* 0x000fe400078efcff */
[----:B------:R-:W-:-:S04]  /*20980*/  FSETP.GT.AND P1, PT, R45, R228, PT ;  /* 0x000000e42d00720b */ /* 0x000fc80003f24000 */
[----:B------:R-:W-:Y:S02]  /*20990*/  FSETP.GT.AND P1, PT, R45, R166, !P1 ;  /* 0x000000a62d00720b */ /* 0x000fe40004f24000 */
[----:B------:R-:W-:Y:S01]  /*209a0*/  I2FP.F32.S32 R166, UR4 ;  /* 0x0000000400a67c45 */ /* 0x000fe20008201400 */
[----:B-1----:R-:W-:Y:S01]  /*209b0*/  UIADD3 UR4, UPT, UPT, UR5, 0x28c, URZ ;  /* 0x0000028c05047890 */ /* 0x002fe2000fffe0ff */
[----:B------:R-:W1:Y:S01]  /*209c0*/  LDCU UR5, c[0x0][0x390] ;  /* 0x00007200ff0577ac */ /* 0x000e620008000800 */
[----:B------:R-:W-:-:S04]  /*209d0*/  LOP3.LUT R0, R0, 0xffefffff, RZ, 0xc0, !PT ;  /* 0xffefffff00007812 */ /* 0x000fc800078ec0ff */
[----:B------:R-:W-:Y:S02]  /*209e0*/  I2FP.F32.S32 R162, UR4 ;  /* 0x0000000400a27c45 */ /* 0x000fe40008201400 */
[----:B------:R-:W-:-:S04]  /*209f0*/  @P0 LOP3.LUT R0, R0, 0x100000, RZ, 0xfc, !PT ;  /* 0x0010000000000812 */ /* 0x000fc800078efcff */
[----:B------:R-:W-:Y:S01]  /*20a00*/  LOP3.LUT R0, R0, 0xffbfffff, RZ, 0xc0, !PT ;  /* 0xffbfffff00007812 */ /* 0x000fe200078ec0ff */
[----:B-1----:R-:W-:Y:S01]  /*20a10*/  UIADD3 UR4, UPT, UPT, UR5, 0x294, URZ ;  /* 0x0000029405047890 */ /* 0x002fe2000fffe0ff */
[----:B------:R-:W1:Y:S02]  /*20a20*/  LDCU UR5, c[0x0][0x390] ;  /* 0x00007200ff0577ac */ /* 0x000e640008000800 */
[----:B------:R-:W-:Y:S02]  /*20a30*/  @P1 LOP3.LUT R0, R0, 0x400000, RZ, 0xfc, !PT ;  /* 0x0040000000001812 */ /* 0x000fe400078efcff */
[C---:B------:R-:W-:Y:S02]  /*20a40*/  FSETP.GT.AND P1, PT, R45.reuse, R226, PT ;  /* 0x000000e22d00720b */ /* 0x040fe40003f24000 */
[C---:B------:R-:W-:Y:S02]  /*20a50*/  FSETP.GT.AND P0, PT, R45.reuse, R227, PT ;  /* 0x000000e32d00720b */ /* 0x040fe40003f04000 */
[----:B------:R-:W-:-:S02]  /*20a60*/  FSETP.GT.AND P1, PT, R45, R162, !P1 ;  /* 0x000000a22d00720b */ /* 0x000fc40004f24000 */
[----:B------:R-:W-:Y:S02]  /*20a70*/  FSETP.GT.AND P0, PT, R45, R166, !P0 ;  /* 0x000000a62d00720b */ /* 0x000fe40004704000 */
[----:B------:R-:W-:Y:S01]  /*20a80*/  I2FP.F32.S32 R162, UR4 ;  /* 0x0000000400a27c45 */ /* 0x000fe20008201400 */
[----:B-1----:R-:W-:Y:S01]  /*20a90*/  UIADD3 UR4, UPT, UPT, UR5, 0x29c, URZ ;  /* 0x0000029c05047890 */ /* 0x002fe2000fffe0ff */
[----:B------:R-:W1:Y:S01]  /*20aa0*/  LDCU UR5, c[0x0][0x390] ;  /* 0x00007200ff0577ac */ /* 0x000e620008000800 */
[----:B------:R-:W-:-:S08]  /*20ab0*/  LOP3.LUT R0, R0, 0xfeffffff, RZ, 0xc0, !PT ;  /* 0xfeffffff00007812 */ /* 0x000fd000078ec0ff */
        /* <DEDUP_REMOVED lines=26> */
[----:B------:R-:W1:Y:S05]  /*20c60*/  LDCU UR5, c[0x0][0x390] ;  /* 0x00007200ff0577ac */ /* 0x000e6a0008000800 */
        /* <DEDUP_REMOVED lines=20> */
[----:B------:R-:W-:Y:S01]  /*20db0*/  I2FP.F32.S32 R146, UR4 ;  /* 0x0000000400927c45 */ /* 0x000fe20008201400 */
[----:B-1----:R-:W-:Y:S01]  /*20dc0*/  UIADD3 UR4, UPT, UPT, UR5, 0x2dc, URZ ;  /* 0x000002dc05047890 */ /* 0x002fe2000fffe0ff */
[----:B------:R-:W1:Y:S01]  /*20dd0*/  LDCU UR5, c[0x0][0x390] ;  /* 0x00007200ff0577ac */ /* 0x000e620008000800 */
[----:B------:R-:W-:-:S04]  /*20de0*/  LOP3.LUT R9, R9, 0xffffffbf, RZ, 0xc0, !PT ;  /* 0xffffffbf09097812 */ /* 0x000fc800078ec0ff */
[----:B------:R-:W-:Y:S02]  /*20df0*/  I2FP.F32.S32 R145, UR4 ;  /* 0x0000000400917c45 */ /* 0x000fe40008201400 */
[----:B------:R-:W-:Y:S02]  /*20e00*/  @P1 LOP3.LUT R9, R9, 0x40, RZ, 0xfc, !PT ;  /* 0x0000004009091812 */ /* 0x000fe400078efcff */
[----:B------:R-:W-:Y:S02]  /*20e10*/  FSETP.GT.AND P1, PT, R45, R218, PT ;  /* 0x000000da2d00720b */ /* 0x000fe40003f24000 */
[----:B------:R-:W-:Y:S02]  /*20e20*/  LOP3.LUT R9, R9, 0xfffffeff, RZ, 0xc0, !PT ;  /* 0xfffffeff09097812 */ /* 0x000fe400078ec0ff */
[----:B------:R-:W-:Y:S01]  /*20e30*/  FSETP.GT.AND P1, PT, R45, R157, !P1 ;  /* 0x0000009d2d00720b */ /* 0x000fe20004f24000 */
[----:B-1----:R-:W-:Y:S01]  /*20e40*/  UIADD3 UR4, UPT, UPT, UR5, 0x2e4, URZ ;  /* 0x000002e405047890 */ /* 0x002fe2000fffe0ff */
[----:B------:R-:W1:Y:S01]  /*20e50*/  LDCU UR5, c[0x0][0x390] ;  /* 0x00007200ff0577ac */ /* 0x000e620008000800 */
[----:B------:R-:W-:-:S02]  /*20e60*/  @P0 LOP3.LUT R9, R9, 0x100, RZ, 0xfc, !PT ;  /* 0x0000010009090812 */ /* 0x000fc400078efcff */
[----:B------:R-:W-:Y:S02]  /*20e70*/  FSETP.GT.AND P0, PT, R45, R217, PT ;  /* 0x000000d92d00720b */ /* 0x000fe40003f04000 */
[----:B------:R-:W-:Y:S02]  /*20e80*/  LOP3.LUT R9, R9, 0xfffffbff, RZ, 0xc0, !PT ;  /* 0xfffffbff09097812 */ /* 0x000fe400078ec0ff */
[----:B------:R-:W-:-:S04]  /*20e90*/  FSETP.GT.AND P0, PT, R45, R146, !P0 ;  /* 0x000000922d00720b */ /* 0x000fc80004704000 */
[----:B------:R-:W-:Y:S02]  /*20ea0*/  @P1 LOP3.LUT R9, R9, 0x400, RZ, 0xfc, !PT ;  /* 0x0000040009091812 */ /* 0x000fe400078efcff */
[----:B------:R-:W-:Y:S02]  /*20eb0*/  FSETP.GT.AND P1, PT, R45, R216, PT ;  /* 0x000000d82d00720b */ /* 0x000fe40003f24000 */
[----:B------:R-:W-:Y:S02]  /*20ec0*/  I2FP.F32.S32 R144, UR4 ;  /* 0x0000000400907c45 */ /* 0x000fe40008201400 */
[----:B------:R-:W-:Y:S01]  /*20ed0*/  LOP3.LUT R9, R9, 0xffffefff, RZ, 0xc0, !PT ;  /* 0xffffefff09097812 */ /* 0x000fe200078ec0ff */
[----:B-1----:R-:W-:Y:S01]  /*20ee0*/  UIADD3 UR4, UPT, UPT, UR5, 0x2ec, URZ ;  /* 0x000002ec05047890 */ /* 0x002fe2000fffe0ff */
[----:B------:R-:W1:Y:S01]  /*20ef0*/  LDCU UR5, c[0x0][0x390] ;  /* 0x00007200ff0577ac */ /* 0x000e620008000800 */
[----:B------:R-:W-:Y:S02]  /*20f00*/  FSETP.GT.AND P1, PT, R45, R145, !P1 ;  /* 0x000000912d00720b */ /* 0x000fe40004f24000 */
[----:B------:R-:W-:-:S02]  /*20f10*/  @P0 LOP3.LUT R9, R9, 0x1000, RZ, 0xfc, !PT ;  /* 0x0000100009090812 */ /* 0x000fc400078efcff */
[----:B------:R-:W-:Y:S02]  /*20f20*/  FSETP.GT.AND P0, PT, R45, R215, PT ;  /* 0x000000d72d00720b */ /* 0x000fe40003f04000 */
[----:B------:R-:W-:Y:S02]  /*20f30*/  LOP3.LUT R9, R9, 0xffffbfff, RZ, 0xc0, !PT ;  /* 0xffffbfff09097812 */ /* 0x000fe400078ec0ff */
[----:B------:R-:W-:Y:S02]  /*20f40*/  FSETP.GT.AND P0, PT, R45, R144, !P0 ;  /* 0x000000902d00720b */ /* 0x000fe40004704000 */
[----:B------:R-:W-:-:S03]  /*20f50*/  I2FP.F32.S32 R143, UR4 ;  /* 0x00000004008f7c45 */ /* 0x000fc60008201400 */
[----:B------:R-:W-:Y:S02]  /*20f60*/  @P1 LOP3.LUT R9, R9, 0x4000, RZ, 0xfc, !PT ;  /* 0x0000400009091812 */ /* 0x000fe400078efcff */
[----:B------:R-:W-:Y:S01]  /*20f70*/  LOP3.LUT P1, RZ, R98, 0x80000, RZ, 0xc0, !PT ;  /* 0x0008000062ff7812 */ /* 0x000fe2000782c0ff */
[----:B-1----:R-:W-:Y:S01]  /*20f80*/  UIADD3 UR4, UPT, UPT, UR5, 0x2f4, URZ ;  /* 0x000002f405047890 */ /* 0x002fe2000fffe0ff */
[----:B------:R-:W-:Y:S01]  /*20f90*/  LOP3.LUT R9, R9, 0xfffeffff, RZ, 0xc0, !PT ;  /* 0xfffeffff09097812 */ /* 0x000fe200078ec0ff */
[----:B------:R-:W1:Y:S03]  /*20fa0*/  LDCU UR5, c[0x0][0x390] ;  /* 0x00007200ff0577ac */ /* 0x000e660008000800 */
[----:B------:R-:W-:Y:S02]  /*20fb0*/  @P0 LOP3.LUT R9, R9, 0x10000, RZ, 0xfc, !PT ;  /* 0x0001000009090812 */ /* 0x000fe400078efcff */
[----:B------:R-:W-:-:S02]  /*20fc0*/  FSETP.GT.AND P0, PT, R45, R143, !P1 ;  /* 0x0000008f2d00720b */ /* 0x000fc40004f04000 */
[----:B------:R-:W-:Y:S02]  /*20fd0*/  LOP3.LUT R9, R9, 0xfffbffff, RZ, 0xc0, !PT ;  /* 0xfffbffff09097812 */ /* 0x000fe400078ec0ff */
[----:B------:R-:W-:-:S09]  /*20fe0*/  I2FP.F32.S32 R141, UR4 ;  /* 0x00000004008d7c45 */ /* 0x000fd20008201400 */
[----:B------:R-:W-:Y:S01]  /*20ff0*/  @P0 LOP3.LUT R9, R9, 0x40000, RZ, 0xfc, !PT ;  /* 0x0004000009090812 */ /* 0x000fe200078efcff */
[----:B-1----:R-:W-:Y:S01]  /*21000*/  UIADD3 UR4, UPT, UPT, UR5, 0x2fc, URZ ;  /* 0x000002fc05047890 */ /* 0x002fe2000fffe0ff */
[----:B------:R-:W-:Y:S01]  /*21010*/  FSETP.GT.AND P0, PT, R45, R141, !P2 ;  /* 0x0000008d2d00720b */ /* 0x000fe20005704000 */
[----:B------:R-:W1:Y:S01]  /*21020*/  LDCU UR5, c[0x0][0x390] ;  /* 0x00007200ff0577ac */ /* 0x000e620008000800 */
[----:B------:R-:W-:-:S03]  /*21030*/  LOP3.LUT R9, R9, 0xffefffff, RZ, 0xc0, !PT ;  /* 0xffefffff09097812 */ /* 0x000fc600078ec0ff */
[----:B------:R-:W-:-:S08]  /*21040*/  I2FP.F32.S32 R141, UR4 ;  /* 0x00000004008d7c45 */ /* 0x000fd00008201400 */
[----:B------:R-:W-:Y:S02]  /*21050*/  @P0 LOP3.LUT R9, R9, 0x100000, RZ, 0xfc, !PT ;  /* 0x0010000009090812 */ /* 0x000fe400078efcff */
[----:B------:R-:W-:Y:S01]  /*21060*/  FSETP.GT.AND P0, PT, R45, R141, !P3 ;  /* 0x0000008d2d00720b */ /* 0x000fe20005f04000 */
[----:B-1----:R-:W-:Y:S01]  /*21070*/  UIADD3 UR4, UPT, UPT, UR5, 0x304, URZ ;  /* 0x0000030405047890 */ /* 0x002fe2000fffe0ff */
[----:B------:R-:W-:Y:S01]  /*21080*/  LOP3.LUT R9, R9, 0xffbfffff, RZ, 0xc0, !PT ;  /* 0xffbfffff09097812 */ /* 0x000fe200078ec0ff */
[----:B------:R-:W1:Y:S04]  /*21090*/  LDCU UR5, c[0x0][0x390] ;  /* 0x00007200ff0577ac */ /* 0x000e680008000800 */
[----:B------:R-:W-:-:S06]  /*210a0*/  I2FP.F32.S32 R100, UR4 ;  /* 0x0000000400647c45 */ /* 0x000fcc0008201400 */
[----:B------:R-:W-:Y:S02]  /*210b0*/  @P0 LOP3.LUT R9, R9, 0x400000, RZ, 0xfc, !PT ;  /* 0x0040000009090812 */ /* 0x000fe400078efcff */
[----:B------:R-:W-:Y:S02]  /*210c0*/  FSETP.GT.AND P0, PT, R45, R100, !P4 ;  /* 0x000000642d00720b */ /* 0x000fe40006704000 */
[----:B------:R-:W-:-:S11]  /*210d0*/  LOP3.LUT R9, R9, 0xfeffffff, RZ, 0xc0, !PT ;  /* 0xfeffffff09097812 */ /* 0x000fd600078ec0ff */
[----:B------:R-:W-:Y:S02]  /*210e0*/  @P0 LOP3.LUT R9, R9, 0x1000000, RZ, 0xfc, !PT ;  /* 0x0100000009090812 */ /* 0x000fe400078efcff */
[----:B------:R-:W-:Y:S01]  /*210f0*/  FSETP.GT.AND P0, PT, R45, R47, !P5 ;  /* 0x0000002f2d00720b */ /* 0x000fe20006f04000 */
[----:B-1----:R-:W-:Y:S01]  /*21100*/  UIADD3 UR4, UPT, UPT, UR5, 0x314, URZ ;  /* 0x0000031405047890 */ /* 0x002fe2000fffe0ff */
[----:B------:R-:W-:-:S05]  /*21110*/  LOP3.LUT R9, R9, 0xfbffffff, RZ, 0xc0, !PT ;  /* 0xfbffffff09097812 */ /* 0x000fca00078ec0ff */
[----:B------:R-:W-:-:S06]  /*21120*/  I2FP.F32.S32 R100, UR4 ;  /* 0x0000000400647c45 */ /* 0x000fcc0008201400 */
[----:B------:R-:W-:Y:S02]  /*21130*/  @P0 LOP3.LUT R9, R9, 0x4000000, RZ, 0xfc, !PT ;  /* 0x0400000009090812 */ /* 0x000fe400078efcff */
[----:B------:R-:W-:Y:S02]  /*21140*/  FSETP.GT.AND P0, PT, R45, R100, !P6 ;  /* 0x000000642d00720b */ /* 0x000fe40007704000 */
[----:B------:R-:W-:Y:S01]  /*21150*/  LOP3.LUT R9, R9, 0xefffffff, RZ, 0xc0, !PT ;  /* 0xefffffff09097812 */ /* 0x000fe200078ec0ff */
[----:B------:R-:W-:Y:S01]  /*21160*/  IMAD.MOV.U32 R165, RZ, RZ, 0x3 ;  /* 0x00000003ffa57424 */ /* 0x000fe200078e00ff */
[----:B------:R-:W-:Y:S01]  /*21170*/  I2FP.F32.S32 R148, UR45 ;  /* 0x0000002d00947c45 */ /* 0x000fe20008201400 */
[----:B------:R-:W-:Y:S01]  /*21180*/  IMAD.MOV.U32 R47, RZ, RZ, 0x7 ;  /* 0x00000007ff2f7424 */ /* 0x000fe200078e00ff */
[----:B------:R-:W-:Y:S02]  /*21190*/  I2FP.F32.S32 R124, UR43 ;  /* 0x0000002b007c7c45 */ /* 0x000fe40008201400 */
[----:B------:R-:W-:-:S02]  /*211a0*/  I2FP.F32.S32 R123, UR34 ;  /* 0x00000022007b7c45 */ /* 0x000fc40008201400 */
[----:B------:R-:W-:Y:S02]  /*211b0*/  I2FP.F32.S32 R111, UR32 ;  /* 0x00000020006f7c45 */ /* 0x000fe40008201400 */
[----:B------:R-:W-:Y:S02]  /*211c0*/  I2FP.F32.S32 R192, UR76 ;  /* 0x0000004c00c07c45 */ /* 0x000fe40008201400 */
[----:B------:R-:W-:Y:S02]  /*211d0*/  @P0 LOP3.LUT R9, R9, 0x10000000, RZ, 0xfc, !PT ;  /* 0x1000000009090812 */ /* 0x000fe400078efcff */
        /* <DEDUP_REMOVED lines=44> */
[C---:B------:R-:W-:Y:S01]  /*214a0*/  LOP3.LUT P0, RZ, R98.reuse, 0x40000, RZ, 0xc0, !PT ;  /* 0x0004000062ff7812 */ /* 0x040fe2000780c0ff */
[----:B------:R-:W1:Y:S01]  /*214b0*/  LDCU UR4, c[0x0][0x390] ;  /* 0x00007200ff0477ac */ /* 0x000e620008000800 */
[----:B------:R-:W-:Y:S01]  /*214c0*/  LOP3.LUT R98, R98, 0xffffffef, RZ, 0xc0, !PT ;  /* 0xffffffef62627812 */ /* 0x000fe200078ec0ff */
[----:B------:R-:W2:Y:S03]  /*214d0*/  LDCU UR6, c[0x0][0x390] ;  /* 0x00007200ff0677ac */ /* 0x000ea60008000800 */
[----:B------:R-:W-:-:S02]  /*214e0*/  @P1 LOP3.LUT R98, R98, 0x10, RZ, 0xfc, !PT ;  /* 0x0000001062621812 */ /* 0x000fc400078efcff */
[----:B------:R-:W-:Y:S01]  /*214f0*/  LOP3.LUT P1, RZ, R6, 0x10000000, RZ, 0xc0, !PT ;  /* 0x1000000006ff7812 */ /* 0x000fe2000782c0ff */
[----:B------:R-:W0:Y:S01]  /*21500*/  LDCU UR9, c[0x0][0x390] ;  /* 0x00007200ff0977ac */ /* 0x000e220008000800 */
[----:B------:R-:W-:Y:S01]  /*21510*/  LOP3.LUT R98, R98, 0xfffffff7, RZ, 0xc0, !PT ;  /* 0xfffffff762627812 */ /* 0x000fe200078ec0ff */
[----:B------:R-:W5:Y:S03]  /*21520*/  LDCU.64 UR18, c[0x0][0x390] ;  /* 0x00007200ff1277ac */ /* 0x000f660008000a00 */
[----:B------:R-:W-:Y:S02]  /*21530*/  @P2 LOP3.LUT R98, R98, 0x8, RZ, 0xfc, !PT ;  /* 0x0000000862622812 */ /* 0x000fe400078efcff */
[----:B------:R-:W-:Y:S01]  /*21540*/  LOP3.LUT P2, RZ, R6, 0x80, RZ, 0xc0, !PT ;  /* 0x0000008006ff7812 */ /* 0x000fe2000784c0ff */
[----:B------:R-:W3:Y:S01]  /*21550*/  LDCU.64 UR24, c[0x0][0x390] ;  /* 0x00007200ff1877ac */ /* 0x000ee20008000a00 */
[----:B------:R-:W-:-:S02]  /*21560*/  LOP3.LUT R98, R98, 0xfffffffb, RZ, 0xc0, !PT ;  /* 0xfffffffb62627812 */ /* 0x000fc400078ec0ff */
[----:B------:R-:W-:Y:S01]  /*21570*/  SEL R100, RZ, 0x1, !P2 ;  /* 0x00000001ff647807 */ /* 0x000fe20005000000 */
[----:B-1----:R-:W-:Y:S01]  /*21580*/  UIADD3 UR4, UPT, UPT, UR4, 0xcb, URZ ;  /* 0x000000cb04047890 */ /* 0x002fe2000fffe0ff */
[----:B------:R-:W-:Y:S01]  /*21590*/  @P3 LOP3.LUT R98, R98, 0x4, RZ, 0xfc, !PT ;  /* 0x0000000462623812 */ /* 0x000fe200078efcff */
[----:B--2---:R-:W-:Y:S01]  /*215a0*/  UIADD3 UR5, UPT, UPT, UR6, 0xd6, URZ ;  /* 0x000000d606057890 */ /* 0x004fe2000fffe0ff */
[----:B------:R-:W-:Y:S01]  /*215b0*/  LOP3.LUT P3, RZ, R6, 0x4000, RZ, 0xc0, !PT ;  /* 0x0000400006ff7812 */ /* 0x000fe2000786c0ff */
[----:B------:R-:W1:Y:S01]  /*215c0*/  LDCU UR6, c[0x0][0x390] ;  /* 0x00007200ff0677ac */ /* 0x000e620008000800 */
[----:B------:R-:W-:Y:S02]  /*215d0*/  LOP3.LUT R98, R98, 0xfffffffd, RZ, 0xc0, !PT ;  /* 0xfffffffd62627812 */ /* 0x000fe400078ec0ff */
[----:B------:R-:W-:Y:S01]  /*215e0*/  I2FP.F32.S32 R165, UR4 ;  /* 0x0000000400a57c45 */ /* 0x000fe20008201400 */
[----:B0-----:R-:W-:Y:S01]  /*215f0*/  UIADD3 UR8, UPT, UPT, UR9, 0xde, URZ ;  /* 0x000000de09087890 */ /* 0x001fe2000fffe0ff */
[----:B------:R-:W-:Y:S01]  /*21600*/  @P4 LOP3.LUT R98, R98, 0x2, RZ, 0xfc, !PT ;  /* 0x0000000262624812 */ /* 0x000fe200078efcff */
[----:B------:R-:W0:Y:S01]  /*21610*/  LDCU UR9, c[0x0][0x390] ;  /* 0x00007200ff0977ac */ /* 0x000e220008000800 */
[----:B------:R-:W-:-:S02]  /*21620*/  FSETP.GT.AND P4, PT, R45, R7, PT ;  /* 0x000000072d00720b */ /* 0x000fc40003f84000 */
[----:B------:R-:W-:Y:S01]  /*21630*/  LOP3.LUT R98, R98, 0xfffffffe, RZ, 0xc0, !PT ;  /* 0xfffffffe62627812 */ /* 0x000fe200078ec0ff */
[----:B------:R-:W2:Y:S01]  /*21640*/  LDCU UR4, c[0x0][0x390] ;  /* 0x00007200ff0477ac */ /* 0x000ea20008000800 */
[----:B------:R-:W-:Y:S02]  /*21650*/  LOP3.LUT R7, R7, 0x7fffffff, RZ, 0xc0, !PT ;  /* 0x7fffffff07077812 */ /* 0x000fe400078ec0ff */
[----:B------:R-:W-:Y:S01]  /*21660*/  @P5 LOP3.LUT R98, R98, 0x1, RZ, 0xfc, !PT ;  /* 0x0000000162625812 */ /* 0x000fe200078efcff */
[----:B-----5:R-:W-:Y:S01]  /*21670*/  UIADD3 UR18, UPT, UPT, UR18, 0x233, URZ ;  /* 0x0000023312127890 */ /* 0x020fe2000fffe0ff */
[----:B------:R-:W-:Y:S01]  /*21680*/  FSETP.GT.AND P5, PT, R45, R99, PT ;  /* 0x000000632d00720b */ /* 0x000fe20003fa4000 */
[----:B------:R-:W5:Y:S01]  /*21690*/  LDCU.64 UR16, c[0x0][0x390] ;  /* 0x00007200ff1077ac */ /* 0x000f620008000a00 */
[----:B------:R-:W-:Y:S02]  /*216a0*/  @P6 LOP3.LUT R7, R7, 0x80000000, RZ, 0xfc, !PT ;  /* 0x8000000007076812 */ /* 0x000fe400078efcff */
[----:B------:R-:W-:Y:S01]  /*216b0*/  SEL R99, R47, 0x6, P5 ;  /* 0x000000062f637807 */ /* 0x000fe20002800000 */
[----:B---3--:R-:W-:Y:S01]  /*216c0*/  UIADD3 UR24, UPT, UPT, UR24, 0x23b, URZ ;  /* 0x0000023b18187890 */ /* 0x008fe2000fffe0ff */
[----:B------:R-:W-:Y:S01]  /*216d0*/  FSETP.GT.AND P6, PT, R45, R165, PT ;  /* 0x000000a52d00720b */ /* 0x000fe20003fc4000 */
[----:B------:R-:W3:Y:S01]  /*216e0*/  LDCU UR10, c[0x0][0x390] ;  /* 0x00007200ff0a77ac */ /* 0x000ee20008000800 */
[----:B------:R-:W-:-:S02]  /*216f0*/  SEL R99, R99, 0x4, P4 ;  /* 0x0000000463637807 */ /* 0x000fc40002000000 */
[----:B------:R-:W-:Y:S01]  /*21700*/  FSETP.GT.AND P4, PT, R45, R252, PT ;  /* 0x000000fc2d00720b */ /* 0x000fe20003f84000 */
[----:B------:R-:W4:Y:S01]  /*21710*/  LDCU.64 UR14, c[0x0][0x390] ;  /* 0x00007200ff0e77ac */ /* 0x000f220008000a00 */
[----:B------:R-:W-:Y:S02]  /*21720*/  I2FP.F32.S32 R47, UR5 ;  /* 0x00000005002f7c45 */ /* 0x000fe40008201400 */
[----:B------:R-:W-:Y:S01]  /*21730*/  LOP3.LUT P2, RZ, R5, 0x8, RZ, 0xc0, !PT ;  /* 0x0000000805ff7812 */ /* 0x000fe2000784c0ff */
[----:B--2---:R-:W-:Y:S01]  /*21740*/  UIADD3 UR4, UPT, UPT, UR4, 0xd3, URZ ;  /* 0x000000d304047890 */ /* 0x004fe2000fffe0ff */
[----:B------:R-:W-:Y:S01]  /*21750*/  FSETP.GT.AND P5, PT, R45, R47, PT ;  /* 0x0000002f2d00720b */ /* 0x000fe20003fa4000 */
[----:B------:R-:W-:Y:S01]  /*21760*/  IMAD.MOV.U32 R47, RZ, RZ, 0x7 ;  /* 0x00000007ff2f7424 */ /* 0x000fe200078e00ff */
[----:B-1----:R-:W-:Y:S01]  /*21770*/  UIADD3 UR5, UPT, UPT, UR6, 0xdc, URZ ;  /* 0x000000dc06057890 */ /* 0x002fe2000fffe0ff */
[----:B------:R-:W-:Y:S01]  /*21780*/  @P6 IMAD.IADD R15, R100, 0x1, R99 ;  /* 0x00000001640f6824 */ /* 0x000fe200078e0263 */
[----:B------:R-:W1:Y:S01]  /*21790*/  LDCU UR6, c[0x0][0x390] ;  /* 0x00007200ff0677ac */ /* 0x000e620008000800 */
[----:B------:R-:W-:-:S02]  /*217a0*/  I2FP.F32.S32 R252, UR4 ;  /* 0x0000000400fc7c45 */ /* 0x000fc40008201400 */
[----:B------:R-:W-:Y:S01]  /*217b0*/  SEL R99, R47, 0x6, P5 ;  /* 0x000000062f637807 */ /* 0x000fe20002800000 */
[----:B-----5:R-:W-:Y:S01]  /*217c0*/  UIADD3 UR16, UPT, UPT, UR16, 0x243, URZ ;  /* 0x0000024310107890 */ /* 0x020fe2000fffe0ff */
[----:B------:R-:W-:Y:S01]  /*217d0*/  FSETP.GT.AND P6, PT, R45, R252, PT ;  /* 0x000000fc2d00720b */ /* 0x000fe20003fc4000 */
[----:B------:R-:W2:Y:S01]  /*217e0*/  LDCU UR4, c[0x0][0x390] ;  /* 0x00007200ff0477ac */ /* 0x000ea20008000800 */
[----:B------:R-:W-:Y:S02]  /*217f0*/  I2FP.F32.S32 R47, UR8 ;  /* 0x00000008002f7c45 */ /* 0x000fe40008201400 */
[----:B------:R-:W-:Y:S01]  /*21800*/  SEL R99, R99, 0x4, P4 ;  /* 0x0000000463637807 */ /* 0x000fe20002000000 */
[----:B0-----:R-:W-:Y:S01]  /*21810*/  UIADD3 UR8, UPT, UPT, UR9, 0x11e, URZ ;  /* 0x0000011e09087890 */ /* 0x001fe2000fffe0ff */
[----:B------:R-:W-:Y:S01]  /*21820*/  SEL R100, RZ, 0x1, !P3 ;  /* 0x00000001ff647807 */ /* 0x000fe20005800000 */
[----:B------:R-:W0:Y:S01]  /*21830*/  LDCU UR9, c[0x0][0x390] ;  /* 0x00007200ff0977ac */ /* 0x000e220008000800 */
[----:B------:R-:W-:Y:S01]  /*21840*/  FSETP.GT.AND P5, PT, R45, R47, PT ;  /* 0x0000002f2d00720b */ /* 0x000fe20003fa4000 */
[----:B------:R-:W-:Y:S01]  /*21850*/  IMAD.MOV.U32 R47, RZ, RZ, 0x7 ;  /* 0x00000007ff2f7424 */ /* 0x000fe200078e00ff */
[----:B------:R-:W-:Y:S01]  /*21860*/  I2FP.F32.S32 R165, UR5 ;  /* 0x0000000500a57c45 */ /* 0x000fe20008201400 */
[----:B------:R-:W5:Y:S01]  /*21870*/  LDCU.64 UR26, c[0x0][0x390] ;  /* 0x00007200ff1a77ac */ /* 0x000f620008000a00 */
[----:B------:R-:W-:Y:S01]  /*21880*/  LOP3.LUT P3, RZ, R5, 0x400, RZ, 0xc0, !PT ;  /* 0x0000040005ff7812 */ /* 0x000fe2000786c0ff */
[----:B------:R-:W-:Y:S01]  /*21890*/  @P6 IMAD.IADD R14, R100, 0x1, R99 ;  /* 0x00000001640e6824 */ /* 0x000fe200078e0263 */
[----:B------:R-:W-:Y:S01]  /*218a0*/  SEL R99, R47, 0x6, P5 ;  /* 0x000000062f637807 */ /* 0x000fe20002800000 */
[----:B-1----:R-:W-:Y:S01]  /*218b0*/  UIADD3 UR5, UPT, UPT, UR6, 0xe6, URZ ;  /* 0x000000e606057890 */ /* 0x002fe2000fffe0ff */
[C---:B------:R-:W-:Y:S01]  /*218c0*/  FSETP.GT.AND P5, PT, R45.reuse, R251, PT ;  /* 0x000000fb2d00720b */ /* 0x040fe20003fa4000 */
[----:B------:R-:W1:Y:S01]  /*218d0*/  LDCU UR6, c[0x0][0x390] ;  /* 0x00007200ff0677ac */ /* 0x000e620008000800 */
[----:B------:R-:W-:-:S02]  /*218e0*/  FSETP.GT.AND P4, PT, R45, R165, !P0 ;  /* 0x000000a52d00720b */ /* 0x000fc40004784000 */
[----:B------:R-:W-:Y:S01]  /*218f0*/  SEL R99, R99, 0x4, P0 ;  /* 0x0000000463637807 */ /* 0x000fe20000000000 */
[----:B--2---:R-:W-:Y:S01]  /*21900*/  UIADD3 UR4, UPT, UPT, UR4, 0xdb, URZ ;  /* 0x000000db04047890 */ /* 0x004fe2000fffe0ff */
[----:B------:R-:W-:Y:S01]  /*21910*/  I2FP.F32.S32 R165, UR5 ;  /* 0x0000000500a57c45 */ /* 0x000fe20008201400 */
[----:B----4-:R-:W-:Y:S01]  /*21920*/  UIADD3 UR14, UPT, UPT, UR14, 0x25b, URZ ;  /* 0x0000025b0e0e7890 */ /* 0x010fe2000fffe0ff */
[----:B------:R-:W-:Y:S01]  /*21930*/  SEL R100, RZ, 0x1, !P4 ;  /* 0x00000001ff647807 */ /* 0x000fe20006000000 */
[----:B------:R-:W2:Y:S01]  /*21940*/  LDCU UR12, c[0x0][0x390] ;  /* 0x00007200ff0c77ac */ /* 0x000ea20008000800 */
[----:B------:R-:W-:Y:S01]  /*21950*/  FSETP.GT.AND P6, PT, R45, R165, PT ;  /* 0x000000a52d00720b */ /* 0x000fe20003fc4000 */
[----:B------:R-:W-:Y:S01]  /*21960*/  IMAD.MOV.U32 R165, RZ, RZ, 0x3 ;  /* 0x00000003ffa57424 */ /* 0x000fe200078e00ff */
[----:B------:R-:W-:Y:S01]  /*21970*/  I2FP.F32.S32 R252, UR4 ;  /* 0x0000000400fc7c45 */ /* 0x000fe20008201400 */
[----:B-----5:R-:W-:Y:S01]  /*21980*/  UIADD3 UR26, UPT, UPT, UR26, 0x263, URZ ;  /* 0x000002631a1a7890 */ /* 0x020fe2000fffe0ff */
[----:B------:R-:W-:Y:S01]  /*21990*/  LOP3.LUT P4, RZ, R5, 0x20000, RZ, 0xc0, !PT ;  /* 0x0002000005ff7812 */ /* 0x000fe2000788c0ff */
[----:B------:R-:W4:Y:S01]  /*219a0*/  LDCU.64 UR22, c[0x0][0x390] ;  /* 0x00007200ff1677ac */ /* 0x000f220008000a00 */
[----:B------:R-:W-:-:S02]  /*219b0*/  FSETP.GT.AND P0, PT, R45, R252, PT ;  /* 0x000000fc2d00720b */ /* 0x000fc40003f04000 */
[----:B------:R-:W-:Y:S01]  /*219c0*/  LOP3.LUT R6, R6, 0xfffffffb, RZ, 0xc0, !PT ;  /* 0xfffffffb06067812 */ /* 0x000fe200078ec0ff */
[----:B------:R-:W5:Y:S01]  /*219d0*/  LDCU UR4, c[0x0][0x390] ;  /* 0x00007200ff0477ac */ /* 0x000f620008000800 */
[----:B-1----:R-:W-:Y:S01]  /*219e0*/  UIADD3 UR5, UPT, UPT, UR6, 0xee, URZ ;  /* 0x000000ee06057890 */ /* 0x002fe2000fffe0ff */
[----:B------:R-:W1:Y:S08]  /*219f0*/  LDCU UR6, c[0x0][0x390] ;  /* 0x00007200ff0677ac */ /* 0x000e700008000800 */
[----:B------:R-:W-:Y:S01]  /*21a00*/  @P0 IMAD.IADD R57, R100, 0x1, R99 ;  /* 0x0000000164390824 */ /* 0x000fe200078e0263 */
[----:B------:R-:W-:Y:S01]  /*21a10*/  SEL R99, R47, 0x6, P6 ;  /* 0x000000062f637807 */ /* 0x000fe20003000000 */
[----:B------:R-:W2:Y:S01]  /*21a20*/  LDCU UR20, c[0x0][0x390] ;  /* 0x00007200ff1477ac */ /* 0x000ea20008000800 */
[----:B------:R-:W-:-:S02]  /*21a30*/  I2FP.F32.S32 R252, UR5 ;  /* 0x0000000500fc7c45 */ /* 0x000fc40008201400 */
[----:B------:R-:W-:Y:S01]  /*21a40*/  SEL R99, R99, 0x4, P5 ;  /* 0x0000000463637807 */ /* 0x000fe20002800000 */
[----:B------:R-:W2:Y:S01]  /*21a50*/  LDCU UR28, c[0x0][0x390] ;  /* 0x00007200ff1c77ac */ /* 0x000ea20008000800 */
[C---:B------:R-:W-:Y:S02]  /*21a60*/  FSETP.GT.AND P5, PT, R45.reuse, R250, PT ;  /* 0x000000fa2d00720b */ /* 0x040fe40003fa4000 */
[----:B------:R-:W-:Y:S01]  /*21a70*/  SEL R100, RZ, 0x1, !P1 ;  /* 0x00000001ff647807 */ /* 0x000fe20004800000 */
[----:B-----5:R-:W-:Y:S01]  /*21a80*/  UIADD3 UR4, UPT, UPT, UR4, 0xe3, URZ ;  /* 0x000000e304047890 */ /* 0x020fe2000fffe0ff */
[----:B------:R-:W-:Y:S01]  /*21a90*/  FSETP.GT.AND P6, PT, R45, R252, PT ;  /* 0x000000fc2d00720b */ /* 0x000fe20003fc4000 */
[----:B----4-:R-:W-:Y:S01]  /*21aa0*/  UIADD3 UR22, UPT, UPT, UR22, 0x273, URZ ;  /* 0x0000027316167890 */ /* 0x010fe2000fffe0ff */
[----:B------:R-:W-:Y:S01]  /*21ab0*/  LOP3.LUT P1, RZ, R5, 0x1000000, RZ, 0xc0, !PT ;  /* 0x0100000005ff7812 */ /* 0x000fe2000782c0ff */
[----:B-1----:R-:W-:Y:S02]  /*21ac0*/  UIADD3 UR5, UPT, UPT, UR6, 0xf6, URZ ;  /* 0x000000f606057890 */ /* 0x002fe4000fffe0ff */
[----:B------:R-:W-:Y:S01]  /*21ad0*/  I2FP.F32.S32 R251, UR4 ;  /* 0x0000000400fb7c45 */ /* 0x000fe20008201400 */
[----:B------:R-:W1:Y:S03]  /*21ae0*/  LDCU UR6, c[0x0][0x390] ;  /* 0x00007200ff0677ac */ /* 0x000e660008000800 */
[----:B------:R-:W-:Y:S01]  /*21af0*/  FSETP.GT.AND P0, PT, R45, R251, PT ;  /* 0x000000fb2d00720b */ /* 0x000fe20003f04000 */
[----:B------:R-:W4:Y:S01]  /*21b00*/  LDCU UR4, c[0x0][0x390] ;  /* 0x00007200ff0477ac */ /* 0x000f220008000800 */
[----:B------:R-:W-:-:S02]  /*21b10*/  I2FP.F32.S32 R252, UR5 ;  /* 0x0000000500fc7c45 */ /* 0x000fc40008201400 */
[----:B------:R-:W-:Y:S01]  /*21b20*/  I2FP.F32.S32 R251, UR8 ;  /* 0x0000000800fb7c45 */ /* 0x000fe20008201400 */
[----:B0-----:R-:W-:Y:S01]  /*21b30*/  UIADD3 UR8, UPT, UPT, UR9, 0x126, URZ ;  /* 0x0000012609087890 */ /* 0x001fe2000fffe0ff */
[----:B------:R-:W0:Y:S01]  /*21b40*/  LDCU UR9, c[0x0][0x390] ;  /* 0x00007200ff0977ac */ /* 0x000e220008000800 */
[----:B------:R-:W5:Y:S06]  /*21b50*/  LDCU UR30, c[0x0][0x390] ;  /* 0x00007200ff1e77ac */ /* 0x000f6c0008000800 */
[----:B------:R-:W-:Y:S01]  /*21b60*/  @P0 IMAD.IADD R13, R100, 0x1, R99 ;  /* 0x00000001640d0824 */ /* 0x000fe200078e0263 */
[----:B------:R-:W-:Y:S01]  /*21b70*/  SEL R99, R47, 0x6, P6 ;  /* 0x000000062f637807 */ /* 0x000fe20003000000 */
[----:B-1----:R-:W-:Y:S01]  /*21b80*/  UIADD3 UR5, UPT, UPT, UR6, 0xfe, URZ ;  /* 0x000000fe06057890 */ /* 0x002fe2000fffe0ff */
[----:B------:R-:W-:Y:S01]  /*21b90*/  SEL R100, RZ, 0x1, !P2 ;  /* 0x00000001ff647807 */ /* 0x000fe20005000000 */
[----:B------:R-:W1:Y:S01]  /*21ba0*/  LDCU UR6, c[0x0][0x390] ;  /* 0x00007200ff0677ac */ /* 0x000e620008000800 */
[----:B------:R-:W-:-:S02]  /*21bb0*/  SEL R99, R99, 0x4, P5 ;  /* 0x0000000463637807 */ /* 0x000fc40002800000 */
[C---:B------:R-:W-:Y:S01]  /*21bc0*/  FSETP.GT.AND P5, PT, R45.reuse, R249, PT ;  /* 0x000000f92d00720b */ /* 0x040fe20003fa4000 */
[----:B----4-:R-:W-:Y:S01]  /*21bd0*/  UIADD3 UR4, UPT, UPT, UR4, 0xeb, URZ ;  /* 0x000000eb04047890 */ /* 0x010fe2000fffe0ff */
[----:B------:R-:W-:Y:S01]  /*21be0*/  FSETP.GT.AND P6, PT, R45, R252, PT ;  /* 0x000000fc2d00720b */ /* 0x000fe20003fc4000 */
[----:B------:R-:W4:Y:S01]  /*21bf0*/  LDCU UR32, c[0x0][0x390] ;  /* 0x00007200ff2077ac */ /* 0x000f220008000800 */
[----:B------:R-:W-:Y:S02]  /*21c00*/  I2FP.F32.S32 R252, UR5 ;  /* 0x0000000500fc7c45 */ /* 0x000fe40008201400 */
[----:B------:R-:W-:Y:S01]  /*21c10*/  LOP3.LUT P2, RZ, R5, 0x80000000, RZ, 0xc0, !PT ;  /* 0x8000000005ff7812 */ /* 0x000fe2000784c0ff */
[----:B------:R-:W3:Y:S01]  /*21c20*/  LDCU UR34, c[0x0][0x390] ;  /* 0x00007200ff2277ac */ /* 0x000ee20008000800 */
[----:B------:R-:W-:Y:S01]  /*21c30*/  I2FP.F32.S32 R250, UR4 ;  /* 0x0000000400fa7c45 */ /* 0x000fe20008201400 */
[----:B-----5:R-:W-:-:S03]  /*21c40*/  UIADD3 UR29, UPT, UPT, UR30, 0x2ee, URZ ;  /* 0x000002ee1e1d7890 */ /* 0x020fc6000fffe0ff */
[----:B------:R-:W-:Y:S01]  /*21c50*/  FSETP.GT.AND P0, PT, R45, R250, PT ;  /* 0x000000fa2d00720b */ /* 0x000fe20003f04000 */
[----:B------:R-:W5:Y:S01]  /*21c60*/  LDCU UR4, c[0x0][0x390] ;  /* 0x00007200ff0477ac */ /* 0x000f620008000800 */
[----:B-1----:R-:W-:Y:S01]  /*21c70*/  UIADD3 UR5, UPT, UPT, UR6, 0x106, URZ ;  /* 0x0000010606057890 */ /* 0x002fe2000fffe0ff */
[----:B------:R-:W1:Y:S01]  /*21c80*/  LDCU UR6, c[0x0][0x390] ;  /* 0x00007200ff0677ac */ /* 0x000e620008000800 */
[----:B------:R-:W2:Y:S09]  /*21c90*/  LDCU UR30, c[0x0][0x390] ;  /* 0x00007200ff1e77ac */ /* 0x000eb20008000800 */
[----:B------:R-:W-:Y:S01]  /*21ca0*/  @P0 IMAD.IADD R56, R100, 0x1, R99 ;  /* 0x0000000164380824 */ /* 0x000fe200078e0263 */
[----:B------:R-:W-:Y:S01]  /*21cb0*/  SEL R99, R47, 0x6, P6 ;  /* 0x000000062f637807 */ /* 0x000fe20003000000 */
[----:B----4-:R-:W-:Y:S01]  /*21cc0*/  UIADD3 UR31, UPT, UPT, UR32, 0x332, URZ ;  /* 0x00000332201f7890 */ /* 0x010fe2000fffe0ff */
[----:B------:R-:W-:Y:S01]  /*21cd0*/  SEL R100, RZ, 0x1, !P3 ;  /* 0x00000001ff647807 */ /* 0x000fe20005800000 */
[----:B------:R-:W4:Y:S01]  /*21ce0*/  LDCU UR32, c[0x0][0x390] ;  /* 0x00007200ff2077ac */ /* 0x000f220008000800 */
[----:B------:R-:W-:-:S02]  /*21cf0*/  SEL R99, R99, 0x4, P5 ;  /* 0x0000000463637807 */ /* 0x000fc40002800000 */
[C---:B------:R-:W-:Y:S01]  /*21d00*/  FSETP.GT.AND P5, PT, R45.reuse, R248, PT ;  /* 0x000000f82d00720b */ /* 0x040fe20003fa4000 */
[----:B-----5:R-:W-:Y:S01]  /*21d10*/  UIADD3 UR4, UPT, UPT, UR4, 0xf3, URZ ;  /* 0x000000f304047890 */ /* 0x020fe2000fffe0ff */
[C---:B------:R-:W-:Y:S01]  /*21d20*/  FSETP.GT.AND P6, PT, R45.reuse, R252, PT ;  /* 0x000000fc2d00720b */ /* 0x040fe20003fc4000 */
[----:B---3--:R-:W-:Y:S01]  /*21d30*/  UIADD3 UR33, UPT, UPT, UR34, 0x34a, URZ ;  /* 0x0000034a22217890 */ /* 0x008fe2000fffe0ff */
[----:B------:R-:W-:Y:S01]  /*21d40*/  I2FP.F32.S32 R252, UR5 ;  /* 0x0000000500fc7c45 */ /* 0x000fe20008201400 */
[----:B-1----:R-:W-:Y:S01]  /*21d50*/  UIADD3 UR5, UPT, UPT, UR6, 0x10e, URZ ;  /* 0x0000010e06057890 */ /* 0x002fe2000fffe0ff */
[----:B------:R-:W-:Y:S01]  /*21d60*/  LOP3.LUT P3, RZ, R4, 0x40, RZ, 0xc0, !PT ;  /* 0x0000004004ff7812 */ /* 0x000fe2000786c0ff */
[----:B------:R-:W1:Y:S01]  /*21d70*/  LDCU UR6, c[0x0][0x390] ;  /* 0x00007200ff0677ac */ /* 0x000e620008000800 */
[----:B------:R-:W-:Y:S02]  /*21d80*/  I2FP.F32.S32 R249, UR4 ;  /* 0x0000000400f97c45 */ /* 0x000fe40008201400 */
[----:B------:R-:W-:Y:S01]  /*21d90*/  I2FP.F32.S32 R250, UR31 ;  /* 0x0000001f00fa7c45 */ /* 0x000fe20008201400 */
[----:B------:R-:W3:Y:S01]  /*21da0*/  LDCU UR34, c[0x0][0x390] ;  /* 0x00007200ff2277ac */ /* 0x000ee20008000800 */
[----:B------:R-:W-:-:S02]  /*21db0*/  FSETP.GT.AND P0, PT, R45, R249, PT ;  /* 0x000000f92d00720b */ /* 0x000fc40003f04000 */
[----:B------:R-:W-:Y:S01]  /*21dc0*/  I2FP.F32.S32 R249, UR33 ;  /* 0x0000002100f97c45 */ /* 0x000fe20008201400 */
[----:B------:R-:W5:Y:S01]  /*21dd0*/  LDCU UR4, c[0x0][0x390] ;  /* 0x00007200ff0477ac */ /* 0x000f620008000800 */
[----:B----4-:R-:W-:Y:S01]  /*21de0*/  UIADD3 UR31, UPT, UPT, UR32, 0x342, URZ ;  /* 0x00000342201f7890 */ /* 0x010fe2000fffe0ff */
[----:B------:R-:W4:Y:S08]  /*21df0*/  LDCU UR32, c[0x0][0x390] ;  /* 0x00007200ff2077ac */ /* 0x000f300008000800 */
[----:B------:R-:W-:Y:S01]  /*21e00*/  @P0 IMAD.IADD R55, R100, 0x1, R99 ;  /* 0x0000000164370824 */ /* 0x000fe200078e0263 */
[----:B------:R-:W-:Y:S01]  /*21e10*/  SEL R99, R47, 0x6, P6 ;  /* 0x000000062f637807 */ /* 0x000fe20003000000 */
[----:B------:R-:W4:Y:S01]  /*21e20*/  LDCU UR70, c[0x0][0x390] ;  /* 0x00007200ff4677ac */ /* 0x000f220008000800 */
[----:B------:R-:W-:-:S02]  /*21e30*/  SEL R100, RZ, 0x1, !P4 ;  /* 0x00000001ff647807 */ /* 0x000fc40006000000 */
[----:B------:R-:W-:Y:S01]  /*21e40*/  SEL R99, R99, 0x4, P5 ;  /* 0x0000000463637807 */ /* 0x000fe20002800000 */
[----:B---3--:R-:W-:Y:S01]  /*21e50*/  UIADD3 UR33, UPT, UPT, UR34, 0x3aa, URZ ;  /* 0x000003aa22217890 */ /* 0x008fe2000fffe0ff */
[C---:B------:R-:W-:Y:S01]  /*21e60*/  FSETP.GT.AND P5, PT, R45.reuse, R247, PT ;  /* 0x000000f72d00720b */ /* 0x040fe20003fa4000 */
[----:B-----5:R-:W-:Y:S01]  /*21e70*/  UIADD3 UR4, UPT, UPT, UR4, 0xfb, URZ ;  /* 0x000000fb04047890 */ /* 0x020fe2000fffe0ff */
[C---:B------:R-:W-:Y:S01]  /*21e80*/  FSETP.GT.AND P6, PT, R45.reuse, R252, PT ;  /* 0x000000fc2d00720b */ /* 0x040fe20003fc4000 */
[----:B------:R-:W3:Y:S01]  /*21e90*/  LDCU UR34, c[0x0][0x390] ;  /* 0x00007200ff2277ac */ /* 0x000ee20008000800 */
[----:B------:R-:W-:Y:S02]  /*21ea0*/  I2FP.F32.S32 R252, UR5 ;  /* 0x0000000500fc7c45 */ /* 0x000fe40008201400 */
[----:B------:R-:W-:Y:S01]  /*21eb0*/  LOP3.LUT P4, RZ, R4, 0x2000, RZ, 0xc0, !PT ;  /* 0x0000200004ff7812 */ /* 0x000fe2000788c0ff */
[----:B-1----:R-:W-:Y:S01]  /*21ec0*/  UIADD3 UR5, UPT, UPT, UR6, 0x116, URZ ;  /* 0x0000011606057890 */ /* 0x002fe2000fffe0ff */
[----:B------:R-:W-:Y:S01]  /*21ed0*/  I2FP.F32.S32 R248, UR4 ;  /* 0x0000000400f87c45 */ /* 0x000fe20008201400 */
[----:B------:R-:W1:Y:S03]  /*21ee0*/  LDCU UR6, c[0x0][0x390] ;  /* 0x00007200ff0677ac */ /* 0x000e660008000800 */
[----:B------:R-:W-:Y:S01]  /*21ef0*/  FSETP.GT.AND P0, PT, R45, R248, PT ;  /* 0x000000f82d00720b */ /* 0x000fe20003f04000 */
[----:B------:R-:W5:Y:S01]  /*21f00*/  LDCU UR4, c[0x0][0x390] ;  /* 0x00007200ff0477ac */ /* 0x000f620008000800 */
[----:B------:R-:W0:Y:S01]  /*21f10*/  LDCU UR36, c[0x0][0x390] ;  /* 0x00007200ff2477ac */ /* 0x000e220008000800 */
[----:B------:R-:W-:-:S02]  /*21f20*/  UIADD3 UR19, UPT, UPT, UR19, 0x21a, URZ ;  /* 0x0000021a13137890 */ /* 0x000fc4000fffe0ff */
[----:B------:R-:W-:-:S08]  /*21f30*/  UIADD3 UR17, UPT, UPT, UR17, 0x21d, URZ ;  /* 0x0000021d11117890 */ /* 0x000fd0000fffe0ff */
[----:B------:R-:W-:Y:S01]  /*21f40*/  @P0 IMAD.IADD R54, R100, 0x1, R99 ;  /* 0x0000000164360824 */ /* 0x000fe200078e0263 */
[----:B------:R-:W-:Y:S02]  /*21f50*/  SEL R100, R47, 0x6, P6 ;  /* 0x000000062f647807 */ /* 0x000fe40003000000 */
[----:B------:R-:W-:Y:S02]  /*21f60*/  SEL R99, RZ, 0x1, !P1 ;  /* 0x00000001ff637807 */ /* 0x000fe40004800000 */
[----:B------:R-:W-:Y:S01]  /*21f70*/  SEL R100, R100, 0x4, P5 ;  /* 0x0000000464647807 */ /* 0x000fe20002800000 */
[----:B-----5:R-:W-:Y:S01]  /*21f80*/  UIADD3 UR4, UPT, UPT, UR4, 0x103, URZ ;  /* 0x0000010304047890 */ /* 0x020fe2000fffe0ff */
[C---:B------:R-:W-:Y:S02]  /*21f90*/  FSETP.GT.AND P5, PT, R45.reuse, R246, PT ;  /* 0x000000f62d00720b */ /* 0x040fe40003fa4000 */
[----:B------:R-:W-:Y:S01]  /*21fa0*/  FSETP.GT.AND P6, PT, R45, R252, PT ;  /* 0x000000fc2d00720b */ /* 0x000fe20003fc4000 */
[----:B0-----:R-:W-:Y:S01]  /*21fb0*/  UIADD3 UR35, UPT, UPT, UR36, 0x1ae, URZ ;  /* 0x000001ae24237890 */ /* 0x001fe2000fffe0ff */
[----:B------:R-:W-:Y:S01]  /*21fc0*/  I2FP.F32.S32 R252, UR5 ;  /* 0x0000000500fc7c45 */ /* 0x000fe20008201400 */
[----:B-1----:R-:W-:Y:S01]  /*21fd0*/  UIADD3 UR5, UPT, UPT, UR6, 0x11d, URZ ;  /* 0x0000011d06057890 */ /* 0x002fe2000fffe0ff */
[----:B------:R-:W-:Y:S01]  /*21fe0*/  I2FP.F32.S32 R247, UR4 ;  /* 0x0000000400f77c45 */ /* 0x000fe20008201400 */
[----:B------:R-:W0:Y:S01]  /*21ff0*/  LDCU UR6, c[0x0][0x390] ;  /* 0x00007200ff0677ac */ /* 0x000e220008000800 */
[----:B------:R-:W-:-:S02]  /*22000*/  LOP3.LUT P1, RZ, R4, 0x100000, RZ, 0xc0, !PT ;  /* 0x0010000004ff7812 */ /* 0x000fc4000782c0ff */
[----:B------:R-:W-:Y:S01]  /*22010*/  FSETP.GT.AND P0, PT, R45, R247, PT ;  /* 0x000000f72d00720b */ /* 0x000fe20003f04000 */
[----:B------:R-:W1:-:S12]  /*22020*/  LDCU UR4, c[0x0][0x390] ;  /* 0x00007200ff0477ac */ /* 0x000e580008000800 */
[----:B------:R-:W-:Y:S01]  /*22030*/  @P0 IMAD.IADD R12, R99, 0x1, R100 ;  /* 0x00000001630c0824 */ /* 0x000fe200078e0264 */
[----:B------:R-:W-:Y:S02]  /*22040*/  SEL R99, R47, 0x6, P6 ;  /* 0x000000062f637807 */ /* 0x000fe40003000000 */
[----:B------:R-:W-:Y:S02]  /*22050*/  SEL R100, RZ, 0x1, !P2 ;  /* 0x00000001ff647807 */ /* 0x000fe40005000000 */
[----:B------:R-:W-:Y:S01]  /*22060*/  SEL R99, R99, 0x4, P5 ;  /* 0x0000000463637807 */ /* 0x000fe20002800000 */
[----:B-1----:R-:W-:Y:S01]  /*22070*/  UIADD3 UR4, UPT, UPT, UR4, 0x10b, URZ ;  /* 0x0000010b04047890 */ /* 0x002fe2000fffe0ff */
[C---:B------:R-:W-:Y:S02]  /*22080*/  FSETP.GT.AND P5, PT, R45.reuse, R245, PT ;  /* 0x000000f52d00720b */ /* 0x040fe40003fa4000 */
[----:B------:R-:W-:Y:S02]  /*22090*/  FSETP.GT.AND P6, PT, R45, R252, PT ;  /* 0x000000fc2d00720b */ /* 0x000fe40003fc4000 */
[----:B------:R-:W-:Y:S01]  /*220a0*/  I2FP.F32.S32 R252, UR5 ;  /* 0x0000000500fc7c45 */ /* 0x000fe20008201400 */
[----:B0-----:R-:W-:Y:S01]  /*220b0*/  UIADD3 UR5, UPT, UPT, UR6, 0x125, URZ ;  /* 0x0000012506057890 */ /* 0x001fe2000fffe0ff */
        /* <DEDUP_REMOVED lines=13> */
[----:B------:R-:W-:Y:S01]  /*22190*/  UIADD3 UR8, UPT, UPT, UR9, 0x12e, URZ ;  /* 0x0000012e09087890 */ /* 0x000fe2000fffe0ff */
[----:B------:R-:W-:Y:S01]  /*221a0*/  I2FP.F32.S32 R245, UR4 ;  /* 0x0000000400f57c45 */ /* 0x000fe20008201400 */
[----:B------:R-:W1:Y:S01]  /*221b0*/  LDCU UR9, c[0x0][0x390] ;  /* 0x00007200ff0977ac */ /* 0x000e620008000800 */
[----:B------:R-:W-:-:S02]  /*221c0*/  I2FP.F32.S32 R252, UR5 ;  /* 0x0000000500fc7c45 */ /* 0x000fc40008201400 */
[----:B------:R-:W-:Y:S01]  /*221d0*/  FSETP.GT.AND P0, PT, R45, R245, PT ;  /* 0x000000f52d00720b */ /* 0x000fe20003f04000 */
[----:B------:R-:W5:Y:S01]  /*221e0*/  LDCU UR4, c[0x0][0x390] ;  /* 0x00007200ff0477ac */ /* 0x000f620008000800 */
[----:B------:R-:W-:Y:S01]  /*221f0*/  LOP3.LUT P3, RZ, R4, 0x4000000, RZ, 0xc0, !PT ;  /* 0x0400000004ff7812 */ /* 0x000fe2000786c0ff */
[----:B0-----:R-:W-:Y:S01]  /*22200*/  UIADD3 UR5, UPT, UPT, UR6, 0x12d, URZ ;  /* 0x0000012d06057890 */ /* 0x001fe2000fffe0ff */
[----:B------:R-:W0:Y:S09]  /*22210*/  LDCU UR6, c[0x0][0x390] ;  /* 0x00007200ff0677ac */ /* 0x000e320008000800 */
[----:B------:R-:W-:Y:S01]  /*22220*/  @P0 IMAD.IADD R52, R100, 0x1, R99 ;  /* 0x0000000164340824 */ /* 0x000fe200078e0263 */
[----:B------:R-:W-:-:S02]  /*22230*/  SEL R99, R47, 0x6, P6 ;  /* 0x000000062f637807 */ /* 0x000fc40003000000 */
[----:B------:R-:W-:Y:S02]  /*22240*/  SEL R100, RZ, 0x1, !P4 ;  /* 0x00000001ff647807 */ /* 0x000fe40006000000 */
[----:B------:R-:W-:Y:S01]  /*22250*/  SEL R99, R99, 0x4, P5 ;  /* 0x0000000463637807 */ /* 0x000fe20002800000 */
[----:B-----5:R-:W-:Y:S01]  /*22260*/  UIADD3 UR4, UPT, UPT, UR4, 0x11b, URZ ;  /* 0x0000011b04047890 */ /* 0x020fe2000fffe0ff */
[C---:B------:R-:W-:Y:S02]  /*22270*/  FSETP.GT.AND P6, PT, R45.reuse, R251, PT ;  /* 0x000000fb2d00720b */ /* 0x040fe40003fc4000 */
[----:B------:R-:W-:Y:S02]  /*22280*/  FSETP.GT.AND P5, PT, R45, R252, PT ;  /* 0x000000fc2d00720b */ /* 0x000fe40003fa4000 */
[----:B------:R-:W-:Y:S01]  /*22290*/  I2FP.F32.S32 R251, UR8 ;  /* 0x0000000800fb7c45 */ /* 0x000fe20008201400 */
[----:B-1----:R-:W-:Y:S01]  /*222a0*/  UIADD3 UR8, UPT, UPT, UR9, 0x136, URZ ;  /* 0x0000013609087890 */ /* 0x002fe2000fffe0ff */
        /* <DEDUP_REMOVED lines=22> */
[C---:B------:R-:W-:Y:S02]  /*22410*/  LOP3.LUT P1, RZ, R4.reuse, 0x40000000, RZ, 0xc0, !PT ;  /* 0x4000000004ff7812 */ /* 0x040fe4000782c0ff */
[----:B------:R-:W-:Y:S01]  /*22420*/  LOP3.LUT R4, R4, 0xfbffffff, RZ, 0xc0, !PT ;  /* 0xfbffffff04047812 */ /* 0x000fe200078ec0ff */
[----:B0-----:R-:W-:Y:S01]  /*22430*/  UIADD3 UR5, UPT, UPT, UR6, 0x13d, URZ ;  /* 0x0000013d06057890 */ /* 0x001fe2000fffe0ff */
[----:B------:R-:W0:Y:S07]  /*22440*/  LDCU UR6, c[0x0][0x390] ;  /* 0x00007200ff0677ac */ /* 0x000e2e0008000800 */
        /* <DEDUP_REMOVED lines=333> */
[----:B------:R-:W-:-:S02]  /*23920*/  I2FP.F32.S32 R245, UR4 ;  /* 0x0000000400f57c45 */ /* 0x000fc40008201400 */
[----:B------:R-:W-:Y:S01]  /*23930*/  I2FP.F32.S32 R252, UR5 ;  /* 0x0000000500fc7c45 */ /* 0x000fe20008201400 */
[----:B0-----:R-:W-:Y:S01]  /*23940*/  UIADD3 UR5, UPT, UPT, UR6, 0x1ed, URZ ;  /* 0x000001ed06057890 */ /* 0x001fe2000fffe0ff */
[----:B------:R-:W-:Y:S01]  /*23950*/  FSETP.GT.AND P0, PT, R45, R245, PT ;  /* 0x000000f52d00720b */ /* 0x000fe20003f04000 */
[----:B------:R-:W0:Y:S01]  /*23960*/  LDCU UR4, c[0x0][0x390] ;  /* 0x00007200ff0477ac */ /* 0x000e220008000800 */
[----:B------:R-:W-:Y:S01]  /*23970*/  LOP3.LUT P1, RZ, R2, 0x400000, RZ, 0xc0, !PT ;  /* 0x0040000002ff7812 */ /* 0x000fe2000782c0ff */
[----:B------:R-:W1:Y:S10]  /*23980*/  LDCU UR6, c[0x0][0x390] ;  /* 0x00007200ff0677ac */ /* 0x000e740008000800 */
[----:B------:R-:W-:Y:S01]  /*23990*/  @P0 IMAD.IADD R28, R100, 0x1, R99 ;  /* 0x00000001641c0824 */ /* 0x000fe200078e0263 */
[----:B------:R-:W-:-:S02]  /*239a0*/  SEL R99, R47, 0x6, P6 ;  /* 0x000000062f637807 */ /* 0x000fc40003000000 */
[----:B------:R-:W-:Y:S02]  /*239b0*/  SEL R100, RZ, 0x1, !P2 ;  /* 0x00000001ff647807 */ /* 0x000fe40005000000 */
[----:B------:R-:W-:Y:S01]  /*239c0*/  SEL R99, R99, 0x4, P5 ;  /* 0x0000000463637807 */ /* 0x000fe20002800000 */
[----:B0-----:R-:W-:Y:S01]  /*239d0*/  UIADD3 UR4, UPT, UPT, UR4, 0x1db, URZ ;  /* 0x000001db04047890 */ /* 0x001fe2000fffe0ff */
[C---:B------:R-:W-:Y:S02]  /*239e0*/  FSETP.GT.AND P6, PT, R45.reuse, R251, PT ;  /* 0x000000fb2d00720b */ /* 0x040fe40003fc4000 */
[----:B------:R-:W-:Y:S02]  /*239f0*/  FSETP.GT.AND P5, PT, R45, R252, PT ;  /* 0x000000fc2d00720b */ /* 0x000fe40003fa4000 */
[----:B------:R-:W-:Y:S01]  /*23a00*/  I2FP.F32.S32 R251, UR8 ;  /* 0x0000000800fb7c45 */ /* 0x000fe20008201400 */
[----:B------:R-:W0:Y:S01]  /*23a10*/  LDCU UR8, c[0x0][0x390] ;  /* 0x00007200ff0877ac */ /* 0x000e220008000800 */
[----:B------:R-:W-:-:S02]  /*23a20*/  I2FP.F32.S32 R245, UR4 ;  /* 0x0000000400f57c45 */ /* 0x000fc40008201400 */
[----:B------:R-:W-:Y:S01]  /*23a30*/  I2FP.F32.S32 R252, UR5 ;  /* 0x0000000500fc7c45 */ /* 0x000fe20008201400 */
[----:B-1----:R-:W-:Y:S01]  /*23a40*/  UIADD3 UR5, UPT, UPT, UR6, 0x1f6, URZ ;  /* 0x000001f606057890 */ /* 0x002fe2000fffe0ff */
[----:B------:R-:W-:Y:S01]  /*23a50*/  FSETP.GT.AND P0, PT, R45, R245, PT ;  /* 0x000000f52d00720b */ /* 0x000fe20003f04000 */
[----:B------:R-:W1:Y:S01]  /*23a60*/  LDCU UR4, c[0x0][0x390] ;  /* 0x00007200ff0477ac */ /* 0x000e620008000800 */
[----:B------:R-:W-:Y:S01]  /*23a70*/  LOP3.LUT P2, RZ, R2, 0x1000000, RZ, 0xc0, !PT ;  /* 0x0100000002ff7812 */ /* 0x000fe2000784c0ff */
[----:B------:R-:W5:Y:S10]  /*23a80*/  LDCU UR6, c[0x0][0x390] ;  /* 0x00007200ff0677ac */ /* 0x000f740008000800 */
[----:B------:R-:W-:Y:S01]  /*23a90*/  @P0 IMAD.IADD R27, R100, 0x1, R99 ;  /* 0x00000001641b0824 */ /* 0x000fe200078e0263 */
[----:B------:R-:W-:-:S02]  /*23aa0*/  SEL R99, R47, 0x6, P6 ;  /* 0x000000062f637807 */ /* 0x000fc40003000000 */
[----:B------:R-:W-:Y:S02]  /*23ab0*/  SEL R100, RZ, 0x1, !P3 ;  /* 0x00000001ff647807 */ /* 0x000fe40005800000 */
[----:B------:R-:W-:Y:S01]  /*23ac0*/  SEL R99, R99, 0x4, P5 ;  /* 0x0000000463637807 */ /* 0x000fe20002800000 */
[----:B-1----:R-:W-:Y:S01]  /*23ad0*/  UIADD3 UR4, UPT, UPT, UR4, 0x1e3, URZ ;  /* 0x000001e304047890 */ /* 0x002fe2000fffe0ff */
[C---:B------:R-:W-:Y:S02]  /*23ae0*/  FSETP.GT.AND P6, PT, R45.reuse, R251, PT ;  /* 0x000000fb2d00720b */ /* 0x040fe40003fc4000 */
[----:B------:R-:W-:Y:S02]  /*23af0*/  FSETP.GT.AND P5, PT, R45, R252, PT ;  /* 0x000000fc2d00720b */ /* 0x000fe40003fa4000 */
[----:B------:R-:W-:Y:S01]  /*23b00*/  I2FP.F32.S32 R252, UR5 ;  /* 0x0000000500fc7c45 */ /* 0x000fe20008201400 */
[----:B-----5:R-:W-:Y:S01]  /*23b10*/  UIADD3 UR5, UPT, UPT, UR6, 0x1fe, URZ ;  /* 0x000001fe06057890 */ /* 0x020fe2000fffe0ff */
[----:B------:R-:W-:Y:S01]  /*23b20*/  I2FP.F32.S32 R245, UR4 ;  /* 0x0000000400f57c45 */ /* 0x000fe20008201400 */
[----:B------:R-:W1:Y:S01]  /*23b30*/  LDCU UR6, c[0x0][0x390] ;  /* 0x00007200ff0677ac */ /* 0x000e620008000800 */
[----:B------:R-:W-:-:S02]  /*23b40*/  LOP3.LUT P3, RZ, R2, 0x4000000, RZ, 0xc0, !PT ;  /* 0x0400000002ff7812 */ /* 0x000fc4000786c0ff */
[----:B------:R-:W-:Y:S01]  /*23b50*/  FSETP.GT.AND P0, PT, R45, R245, PT ;  /* 0x000000f52d00720b */ /* 0x000fe20003f04000 */
[----:B------:R-:W5:Y:S01]  /*23b60*/  LDCU UR4, c[0x0][0x390] ;  /* 0x00007200ff0477ac */ /* 0x000f620008000800 */
[----:B------:R-:W-:Y:S01]  /*23b70*/  I2FP.F32.S32 R251, UR29 ;  /* 0x0000001d00fb7c45 */ /* 0x000fe20008201400 */
[----:B--2---:R-:W-:Y:S01]  /*23b80*/  UIADD3 UR29, UPT, UPT, UR30, 0x2f4, URZ ;  /* 0x000002f41e1d7890 */ /* 0x004fe2000fffe0ff */
[----:B------:R-:W2:Y:S09]  /*23b90*/  LDCU UR30, c[0x0][0x390] ;  /* 0x00007200ff1e77ac */ /* 0x000eb20008000800 */
        /* <DEDUP_REMOVED lines=11> */
[----:B------:R-:W-:-:S02]  /*23c50*/  LOP3.LUT P4, RZ, R2, 0x10000000, RZ, 0xc0, !PT ;  /* 0x1000000002ff7812 */ /* 0x000fc4000788c0ff */
[----:B------:R-:W-:Y:S01]  /*23c60*/  FSETP.GT.AND P0, PT, R45, R245, PT ;  /* 0x000000f52d00720b */ /* 0x000fe20003f04000 */
[----:B------:R-:W5:-:S12]  /*23c70*/  LDCU UR4, c[0x0][0x390] ;  /* 0x00007200ff0477ac */ /* 0x000f580008000800 */
[----:B------:R-:W-:Y:S01]  /*23c80*/  @P0 IMAD.IADD R25, R100, 0x1, R99 ;  /* 0x0000000164190824 */ /* 0x000fe200078e0263 */
[----:B------:R-:W-:Y:S02]  /*23c90*/  SEL R99, R47, 0x6, P6 ;  /* 0x000000062f637807 */ /* 0x000fe40003000000 */
        /* <DEDUP_REMOVED lines=28> */
[----:B------:R-:W-:Y:S02]  /*23e60*/  FSETP.GT.AND P6, PT, R45, R252, PT ;  /* 0x000000fc2d00720b */ /* 0x000fe40003fc4000 */
[----:B------:R-:W-:Y:S01]  /*23e70*/  SEL R99, R99, 0x4, P5 ;  /* 0x0000000463637807 */ /* 0x000fe20002800000 */
[----:B-----5:R-:W-:Y:S01]  /*23e80*/  UIADD3 UR4, UPT, UPT, UR4, 0x203, URZ ;  /* 0x0000020304047890 */ /* 0x020fe2000fffe0ff */
[----:B------:R-:W-:Y:S02]  /*23e90*/  FSETP.GT.AND P5, PT, R45, R241, PT ;  /* 0x000000f12d00720b */ /* 0x000fe40003fa4000 */
[----:B------:R-:W-:Y:S01]  /*23ea0*/  I2FP.F32.S32 R252, UR5 ;  /* 0x0000000500fc7c45 */ /* 0x000fe20008201400 */
[----:B-1----:R-:W-:Y:S01]  /*23eb0*/  UIADD3 UR5, UPT, UPT, UR6, 0x21e, URZ ;  /* 0x0000021e06057890 */ /* 0x002fe2000fffe0ff */
[----:B------:R-:W-:Y:S01]  /*23ec0*/  SEL R100, RZ, 0x1, !P3 ;  /* 0x00000001ff647807 */ /* 0x000fe20005800000 */
[----:B------:R-:W1:Y:S01]  /*23ed0*/  LDCU UR6, c[0x0][0x390] ;  /* 0x00007200ff0677ac */ /* 0x000e620008000800 */
[----:B------:R-:W-:-:S02]  /*23ee0*/  I2FP.F32.S32 R242, UR4 ;  /* 0x0000000400f27c45 */ /* 0x000fc40008201400 */
[----:B------:R-:W-:Y:S02]  /*23ef0*/  LOP3.LUT P3, RZ, R0, 0x4, RZ, 0xc0, !PT ;  /* 0x0000000400ff7812 */ /* 0x000fe4000786c0ff */
[----:B------:R-:W5:Y:S01]  /*23f00*/  LDCU UR4, c[0x0][0x390] ;  /* 0x00007200ff0477ac */ /* 0x000f620008000800 */
[----:B------:R-:W-:-:S13]  /*23f10*/  FSETP.GT.AND P0, PT, R45, R242, PT ;  /* 0x000000f22d00720b */ /* 0x000fda0003f04000 */
[----:B------:R-:W-:Y:S01]  /*23f20*/  @P0 IMAD.IADD R11, R100, 0x1, R99 ;  /* 0x00000001640b0824 */ /* 0x000fe200078e0263 */
[----:B------:R-:W-:Y:S02]  /*23f30*/  SEL R99, R47, 0x6, P6 ;  /* 0x000000062f637807 */ /* 0x000fe40003000000 */
[----:B------:R-:W-:Y:S01]  /*23f40*/  FSETP.GT.AND P6, PT, R45, R252, PT ;  /* 0x000000fc2d00720b */ /* 0x000fe20003fc4000 */
[----:B-----5:R-:W-:Y:S01]  /*23f50*/  UIADD3 UR4, UPT, UPT, UR4, 0x20b, URZ ;  /* 0x0000020b04047890 */ /* 0x020fe2000fffe0ff */
[----:B------:R-:W-:Y:S02]  /*23f60*/  SEL R99, R99, 0x4, P5 ;  /* 0x0000000463637807 */ /* 0x000fe40002800000 */
[----:B------:R-:W-:Y:S02]  /*23f70*/  FSETP.GT.AND P5, PT, R45, R240, PT ;  /* 0x000000f02d00720b */ /* 0x000fe40003fa4000 */
[----:B------:R-:W-:Y:S01]  /*23f80*/  I2FP.F32.S32 R252, UR5 ;  /* 0x0000000500fc7c45 */ /* 0x000fe20008201400 */
[----:B-1----:R-:W-:Y:S01]  /*23f90*/  UIADD3 UR5, UPT, UPT, UR6, 0x226, URZ ;  /* 0x0000022606057890 */ /* 0x002fe2000fffe0ff */
[----:B------:R-:W-:Y:S01]  /*23fa0*/  I2FP.F32.S32 R241, UR4 ;  /* 0x0000000400f17c45 */ /* 0x000fe20008201400 */
[----:B------:R-:W1:Y:S01]  /*23fb0*/  LDCU UR6, c[0x0][0x390] ;  /* 0x00007200ff0677ac */ /* 0x000e620008000800 */
[----:B------:R-:W-:-:S02]  /*23fc0*/  SEL R100, RZ, 0x1, !P4 ;  /* 0x00000001ff647807 */ /* 0x000fc40006000000 */
[----:B------:R-:W-:Y:S01]  /*23fd0*/  FSETP.GT.AND P0, PT, R45, R241, PT ;  /* 0x000000f12d00720b */ /* 0x000fe20003f04000 */
[----:B------:R-:W5:Y:S01]  /*23fe0*/  LDCU UR4, c[0x0][0x390] ;  /* 0x00007200ff0477ac */ /* 0x000f620008000800 */
[----:B------:R-:W-:-:S11]  /*23ff0*/  LOP3.LUT P4, RZ, R0, 0x10, RZ, 0xc0, !PT ;  /* 0x0000001000ff7812 */ /* 0x000fd6000788c0ff */
[----:B------:R-:W-:Y:S01]  /*24000*/  @P0 IMAD.IADD R22, R100, 0x1, R99 ;  /* 0x0000000164160824 */ /* 0x000fe200078e0263 */
[----:B------:R-:W-:Y:S02]  /*24010*/  SEL R99, R47, 0x6, P6 ;  /* 0x000000062f637807 */ /* 0x000fe40003000000 */
[----:B------:R-:W-:Y:S02]  /*24020*/  FSETP.GT.AND P6, PT, R45, R252, PT ;  /* 0x000000fc2d00720b */ /* 0x000fe40003fc4000 */
[----:B------:R-:W-:Y:S01]  /*24030*/  I2FP.F32.S32 R252, UR5 ;  /* 0x0000000500fc7c45 */ /* 0x000fe20008201400 */
[----:B-----5:R-:W-:Y:S01]  /*24040*/  UIADD3 UR4, UPT, UPT, UR4, 0x213, URZ ;  /* 0x0000021304047890 */ /* 0x020fe2000fffe0ff */
[----:B------:R-:W-:Y:S01]  /*24050*/  SEL R99, R99, 0x4, P5 ;  /* 0x0000000463637807 */ /* 0x000fe20002800000 */
[----:B-1----:R-:W-:Y:S01]  /*24060*/  UIADD3 UR5, UPT, UPT, UR6, 0x236, URZ ;  /* 0x0000023606057890 */ /* 0x002fe2000fffe0ff */
[----:B------:R-:W-:Y:S01]  /*24070*/  FSETP.GT.AND P5, PT, R45, R239, PT ;  /* 0x000000ef2d00720b */ /* 0x000fe20003fa4000 */
[----:B------:R-:W1:Y:S01]  /*24080*/  LDCU UR6, c[0x0][0x390] ;  /* 0x00007200ff0677ac */ /* 0x000e620008000800 */
[----:B------:R-:W-:-:S02]  /*24090*/  SEL R100, RZ, 0x1, !P1 ;  /* 0x00000001ff647807 */ /* 0x000fc40004800000 */
[----:B------:R-:W-:Y:S02]  /*240a0*/  I2FP.F32.S32 R240, UR4 ;  /* 0x0000000400f07c45 */ /* 0x000fe40008201400 */
[----:B------:R-:W-:Y:S02]  /*240b0*/  LOP3.LUT P1, RZ, R0, 0x40, RZ, 0xc0, !PT ;  /* 0x0000004000ff7812 */ /* 0x000fe4000782c0ff */
[----:B------:R-:W5:Y:S01]  /*240c0*/  LDCU UR4, c[0x0][0x390] ;  /* 0x00007200ff0477ac */ /* 0x000f620008000800 */
[----:B------:R-:W-:-:S13]  /*240d0*/  FSETP.GT.AND P0, PT, R45, R240, PT ;  /* 0x000000f02d00720b */ /* 0x000fda0003f04000 */
[----:B------:R-:W-:Y:S01]  /*240e0*/  @P0 IMAD.IADD R21, R100, 0x1, R99 ;  /* 0x0000000164150824 */ /* 0x000fe200078e0263 */
[----:B------:R-:W-:Y:S02]  /*240f0*/  SEL R99, R47, 0x6, P6 ;  /* 0x000000062f637807 */ /* 0x000fe40003000000 */
[----:B------:R-:W-:Y:S01]  /*24100*/  FSETP.GT.AND P6, PT, R45, R252, PT ;  /* 0x000000fc2d00720b */ /* 0x000fe20003fc4000 */
[----:B-----5:R-:W-:Y:S01]  /*24110*/  UIADD3 UR4, UPT, UPT, UR4, 0x21b, URZ ;  /* 0x0000021b04047890 */ /* 0x020fe2000fffe0ff */
[----:B------:R-:W-:Y:S01]  /*24120*/  I2FP.F32.S32 R252, UR5 ;  /* 0x0000000500fc7c45 */ /* 0x000fe20008201400 */
[----:B-1----:R-:W-:Y:S01]  /*24130*/  UIADD3 UR5, UPT, UPT, UR6, 0x23e, URZ ;  /* 0x0000023e06057890 */ /* 0x002fe2000fffe0ff */
[----:B------:R-:W-:Y:S01]  /*24140*/  SEL R99, R99, 0x4, P5 ;  /* 0x0000000463637807 */ /* 0x000fe20002800000 */
[----:B------:R-:W1:Y:S01]  /*24150*/  LDCU UR6, c[0x0][0x390] ;  /* 0x00007200ff0677ac */ /* 0x000e620008000800 */
[----:B------:R-:W-:Y:S02]  /*24160*/  SEL R100, RZ, 0x1, !P2 ;  /* 0x00000001ff647807 */ /* 0x000fe40005000000 */
[----:B------:R-:W-:-:S02]  /*24170*/  I2FP.F32.S32 R239, UR4 ;  /* 0x0000000400ef7c45 */ /* 0x000fc40008201400 */
[C---:B------:R-:W-:Y:S02]  /*24180*/  FSETP.GT.AND P5, PT, R45.reuse, R238, PT ;  /* 0x000000ee2d00720b */ /* 0x040fe40003fa4000 */
[----:B------:R-:W5:Y:S01]  /*24190*/  LDCU UR4, c[0x0][0x390] ;  /* 0x00007200ff0477ac */ /* 0x000f620008000800 */
[----:B------:R-:W-:Y:S02]  /*241a0*/  FSETP.GT.AND P0, PT, R45, R239, PT ;  /* 0x000000ef2d00720b */ /* 0x000fe40003f04000 */
[----:B------:R-:W-:-:S11]  /*241b0*/  LOP3.LUT P2, RZ, R0, 0x100, RZ, 0xc0, !PT ;  /* 0x0000010000ff7812 */ /* 0x000fd6000784c0ff */
        /* <DEDUP_REMOVED lines=11> */
[----:B------:R-:W-:Y:S02]  /*24270*/  FSETP.GT.AND P0, PT, R45, R238, PT ;  /* 0x000000ee2d00720b */ /* 0x000fe40003f04000 */
[----:B------:R-:W-:Y:S02]  /*24280*/  I2FP.F32.S32 R237, UR18 ;  /* 0x0000001200ed7c45 */ /* 0x000fe40008201400 */
[----:B------:R-:W-:-:S09]  /*24290*/  LOP3.LUT P3, RZ, R0, 0x400, RZ, 0xc0, !PT ;  /* 0x0000040000ff7812 */ /* 0x000fd2000786c0ff */
[----:B------:R-:W-:Y:S01]  /*242a0*/  @P0 IMAD.IADD R86, R100, 0x1, R99 ;  /* 0x0000000164560824 */ /* 0x000fe200078e0263 */
[----:B------:R-:W-:Y:S02]  /*242b0*/  FSETP.GT.AND P0, PT, R45, R237, PT ;  /* 0x000000ed2d00720b */ /* 0x000fe40003f04000 */
[----:B------:R-:W-:Y:S02]  /*242c0*/  SEL R99, R47, 0x6, P6 ;  /* 0x000000062f637807 */ /* 0x000fe40003000000 */
[----:B------:R-:W-:Y:S02]  /*242d0*/  FSETP.GT.AND P6, PT, R45, R252, PT ;  /* 0x000000fc2d00720b */ /* 0x000fe40003fc4000 */
[----:B------:R-:W-:Y:S01]  /*242e0*/  I2FP.F32.S32 R252, UR5 ;  /* 0x0000000500fc7c45 */ /* 0x000fe20008201400 */
[----:B-1----:R-:W-:Y:S01]  /*242f0*/  UIADD3 UR5, UPT, UPT, UR6, 0x24e, URZ ;  /* 0x0000024e06057890 */ /* 0x002fe2000fffe0ff */
[----:B------:R-:W-:Y:S01]  /*24300*/  SEL R99, R99, 0x4, P5 ;  /* 0x0000000463637807 */ /* 0x000fe20002800000 */
[----:B0-----:R-:W-:Y:S01]  /*24310*/  UIADD3 UR6, UPT, UPT, UR8, 0x256, URZ ;  /* 0x0000025608067890 */ /* 0x001fe2000fffe0ff */
[----:B------:R-:W-:Y:S01]  /*24320*/  SEL R100, RZ, 0x1, !P4 ;  /* 0x00000001ff647807 */ /* 0x000fe20006000000 */
[----:B------:R-:W0:Y:S01]  /*24330*/  LDCU.64 UR8, c[0x0][0x390] ;  /* 0x00007200ff0877ac */ /* 0x000e220008000a00 */
[----:B------:R-:W-:-:S02]  /*24340*/  FSETP.GT.AND P5, PT, R45, R236, PT ;  /* 0x000000ec2d00720b */ /* 0x000fc40003fa4000 */
[----:B------:R-:W-:Y:S01]  /*24350*/  I2FP.F32.S32 R236, UR24 ;  /* 0x0000001800ec7c45 */ /* 0x000fe20008201400 */
[----:B------:R-:W-:Y:S01]  /*24360*/  @P0 IMAD.IADD R85, R100, 0x1, R99 ;  /* 0x0000000164550824 */ /* 0x000fe200078e0263 */
[----:B------:R-:W-:Y:S01]  /*24370*/  SEL R99, R47, 0x6, P6 ;  /* 0x000000062f637807 */ /* 0x000fe20003000000 */
[----:B----4-:R-:W-:Y:S01]  /*24380*/  UIADD3 UR24, UPT, UPT, UR70, 0x1a4, URZ ;  /* 0x000001a446187890 */ /* 0x010fe2000fffe0ff */
[C---:B------:R-:W-:Y:S02]  /*24390*/  FSETP.GT.AND P6, PT, R45.reuse, R252, PT ;  /* 0x000000fc2d00720b */ /* 0x040fe40003fc4000 */
[----:B------:R-:W-:Y:S01]  /*243a0*/  I2FP.F32.S32 R252, UR5 ;  /* 0x0000000500fc7c45 */ /* 0x000fe20008201400 */
[----:B------:R-:W1:Y:S01]  /*243b0*/  LDCU.64 UR4, c[0x0][0x390] ;  /* 0x00007200ff0477ac */ /* 0x000e620008000a00 */
[----:B------:R-:W-:Y:S02]  /*243c0*/  FSETP.GT.AND P0, PT, R45, R236, PT ;  /* 0x000000ec2d00720b */ /* 0x000fe40003f04000 */
[----:B------:R-:W-:-:S02]  /*243d0*/  SEL R99, R99, 0x4, P5 ;  /* 0x0000000463637807 */ /* 0x000fc40002800000 */
[----:B------:R-:W-:Y:S02]  /*243e0*/  SEL R100, RZ, 0x1, !P1 ;  /* 0x00000001ff647807 */ /* 0x000fe40004800000 */
[----:B------:R-:W-:Y:S01]  /*243f0*/  FSETP.GT.AND P5, PT, R45, R235, PT ;  /* 0x000000eb2d00720b */ /* 0x000fe20003fa4000 */
[----:B0-----:R-:W-:Y:S01]  /*24400*/  UIADD3 UR8, UPT, UPT, UR8, 0x253, URZ ;  /* 0x0000025308087890 */ /* 0x001fe2000fffe0ff */
[----:B------:R-:W-:Y:S01]  /*24410*/  I2FP.F32.S32 R235, UR16 ;  /* 0x0000001000eb7c45 */ /* 0x000fe20008201400 */
[----:B------:R-:W-:Y:S01]  /*24420*/  UIADD3 UR9, UPT, UPT, UR9, 0x21c, URZ ;  /* 0x0000021c09097890 */ /* 0x000fe2000fffe0ff */
[C---:B------:R-:W-:Y:S02]  /*24430*/  LOP3.LUT P4, RZ, R0.reuse, 0x1000, RZ, 0xc0, !PT ;  /* 0x0000100000ff7812 */ /* 0x040fe4000788c0ff */
[----:B------:R-:W-:Y:S01]  /*24440*/  LOP3.LUT P1, RZ, R0, 0x4000, RZ, 0xc0, !PT ;  /* 0x0000400000ff7812 */ /* 0x000fe2000782c0ff */
[----:B------:R-:W-:Y:S01]  /*24450*/  @P0 IMAD.IADD R84, R100, 0x1, R99 ;  /* 0x0000000164540824 */ /* 0x000fe200078e0263 */
[----:B------:R-:W-:-:S02]  /*24460*/  SEL R99, R47, 0x6, P6 ;  /* 0x000000062f637807 */ /* 0x000fc40003000000 */
[C---:B------:R-:W-:Y:S01]  /*24470*/  FSETP.GT.AND P0, PT, R45.reuse, R235, PT ;  /* 0x000000eb2d00720b */ /* 0x040fe20003f04000 */
[----:B-1----:R-:W-:Y:S01]  /*24480*/  UIADD3 UR4, UPT, UPT, UR4, 0x24b, URZ ;  /* 0x0000024b04047890 */ /* 0x002fe2000fffe0ff */
[----:B------:R-:W-:Y:S01]  /*24490*/  FSETP.GT.AND P6, PT, R45, R252, PT ;  /* 0x000000fc2d00720b */ /* 0x000fe20003fc4000 */
[----:B------:R-:W-:Y:S01]  /*244a0*/  UIADD3 UR18, UPT, UPT, UR5, 0x21e, URZ ;  /* 0x0000021e05127890 */ /* 0x000fe2000fffe0ff */
[----:B------:R-:W-:Y:S01]  /*244b0*/  I2FP.F32.S32 R252, UR6 ;  /* 0x0000000600fc7c45 */ /* 0x000fe20008201400 */
[----:B------:R-:W-:Y:S01]  /*244c0*/  UIADD3 UR6, UPT, UPT, UR10, 0x25e, URZ ;  /* 0x0000025e0a067890 */ /* 0x000fe2000fffe0ff */
[----:B------:R-:W-:Y:S01]  /*244d0*/  SEL R99, R99, 0x4, P5 ;  /* 0x0000000463637807 */ /* 0x000fe20002800000 */
[----:B------:R-:W0:Y:S01]  /*244e0*/  LDCU UR10, c[0x0][0x390] ;  /* 0x00007200ff0a77ac */ /* 0x000e220008000800 */
[----:B------:R-:W-:Y:S02]  /*244f0*/  SEL R100, RZ, 0x1, !P2 ;  /* 0x00000001ff647807 */ /* 0x000fe40005000000 */
[----:B------:R-:W-:-:S02]  /*24500*/  FSETP.GT.AND P5, PT, R45, R234, PT ;  /* 0x000000ea2d00720b */ /* 0x000fc40003fa4000 */
[----:B------:R-:W-:Y:S01]  /*24510*/  I2FP.F32.S32 R234, UR4 ;  /* 0x0000000400ea7c45 */ /* 0x000fe20008201400 */
[----:B------:R-:W-:Y:S01]  /*24520*/  @P0 IMAD.IADD R83, R100, 0x1, R99 ;  /* 0x0000000164530824 */ /* 0x000fe200078e0263 */
[----:B------:R-:W-:Y:S02]  /*24530*/  SEL R99, R47, 0x6, P6 ;  /* 0x000000062f637807 */ /* 0x000fe40003000000 */
[C---:B------:R-:W-:Y:S02]  /*24540*/  FSETP.GT.AND P0, PT, R45.reuse, R234, PT ;  /* 0x000000ea2d00720b */ /* 0x040fe40003f04000 */
[----:B------:R-:W-:Y:S02]  /*24550*/  FSETP.GT.AND P6, PT, R45, R252, PT ;  /* 0x000000fc2d00720b */ /* 0x000fe40003fc4000 */
[----:B------:R-:W-:Y:S02]  /*24560*/  I2FP.F32.S32 R252, UR6 ;  /* 0x0000000600fc7c45 */ /* 0x000fe40008201400 */
[----:B------:R-:W-:-:S02]  /*24570*/  SEL R99, R99, 0x4, P5 ;  /* 0x0000000463637807 */ /* 0x000fc40002800000 */
[----:B------:R-:W-:Y:S01]  /*24580*/  SEL R100, RZ, 0x1, !P3 ;  /* 0x00000001ff647807 */ /* 0x000fe20005800000 */
[----:B0-----:R-:W-:Y:S01]  /*24590*/  UIADD3 UR6, UPT, UPT, UR10, 0x266, URZ ;  /* 0x000002660a067890 */ /* 0x001fe2000fffe0ff */
[----:B------:R-:W-:Y:S01]  /*245a0*/  FSETP.GT.AND P5, PT, R45, R233, PT ;  /* 0x000000e92d00720b */ /* 0x000fe20003fa4000 */
[----:B------:R-:W0:Y:S01]  /*245b0*/  LDCU UR10, c[0x0][0x390] ;  /* 0x00007200ff0a77ac */ /* 0x000e220008000800 */
[----:B------:R-:W-:Y:S01]  /*245c0*/  I2FP.F32.S32 R233, UR8 ;  /* 0x0000000800e97c45 */ /* 0x000fe20008201400 */
[----:B------:R-:W-:Y:S01]  /*245d0*/  @P0 IMAD.IADD R82, R100, 0x1, R99 ;  /* 0x0000000164520824 */ /* 0x000fe200078e0263 */
[----:B------:R-:W-:Y:S02]  /*245e0*/  SEL R99, R47, 0x6, P6 ;  /* 0x000000062f637807 */ /* 0x000fe40003000000 */
[----:B------:R-:W-:Y:S02]  /*245f0*/  FSETP.GT.AND P0, PT, R45, R233, PT ;  /* 0x000000e92d00720b */ /* 0x000fe40003f04000 */
[----:B------:R-:W-:-:S02]  /*24600*/  SEL R99, R99, 0x4, P5 ;  /* 0x0000000463637807 */ /* 0x000fc40002800000 */
[----:B------:R-:W-:Y:S02]  /*24610*/  SEL R100, RZ, 0x1, !P4 ;  /* 0x00000001ff647807 */ /* 0x000fe40006000000 */
[C---:B------:R-:W-:Y:S02]  /*24620*/  FSETP.GT.AND P5, PT, R45.reuse, R232, PT ;  /* 0x000000e82d00720b */ /* 0x040fe40003fa4000 */
[----:B------:R-:W-:Y:S01]  /*24630*/  I2FP.F32.S32 R232, UR14 ;  /* 0x0000000e00e87c45 */ /* 0x000fe20008201400 */
[----:B------:R-:W-:Y:S01]  /*24640*/  UIADD3 UR14, UPT, UPT, UR15, 0x221, URZ ;  /* 0x000002210f0e7890 */ /* 0x000fe2000fffe0ff */
[C---:B------:R-:W-:Y:S02]  /*24650*/  FSETP.GT.AND P6, PT, R45.reuse, R252, PT ;  /* 0x000000fc2d00720b */ /* 0x040fe40003fc4000 */
[----:B------:R-:W-:Y:S01]  /*24660*/  I2FP.F32.S32 R252, UR6 ;  /* 0x0000000600fc7c45 */ /* 0x000fe20008201400 */
[----:B------:R-:W-:Y:S01]  /*24670*/  @P0 IMAD.IADD R81, R100, 0x1, R99 ;  /* 0x0000000164510824 */ /* 0x000fe200078e0263 */
[----:B0-----:R-:W-:Y:S01]  /*24680*/  UIADD3 UR6, UPT, UPT, UR10, 0x26e, URZ ;  /* 0x0000026e0a067890 */ /* 0x001fe2000fffe0ff */
[----:B------:R-:W-:Y:S01]  /*24690*/  FSETP.GT.AND P0, PT, R45, R232, PT ;  /* 0x000000e82d00720b */ /* 0x000fe20003f04000 */
[----:B------:R-:W0:Y:S01]  /*246a0*/  LDCU.64 UR10, c[0x0][0x390] ;  /* 0x00007200ff0a77ac */ /* 0x000e220008000a00 */
[----:B------:R-:W-:-:S02]  /*246b0*/  SEL R99, R47, 0x6, P6 ;  /* 0x000000062f637807 */ /* 0x000fc40003000000 */
[----:B------:R-:W-:Y:S02]  /*246c0*/  SEL R100, RZ, 0x1, !P1 ;  /* 0x00000001ff647807 */ /* 0x000fe40004800000 */
[----:B------:R-:W-:Y:S02]  /*246d0*/  SEL R99, R99, 0x4, P5 ;  /* 0x0000000463637807 */ /* 0x000fe40002800000 */
[C---:B------:R-:W-:Y:S02]  /*246e0*/  FSETP.GT.AND P5, PT, R45.reuse, R231, PT ;  /* 0x000000e72d00720b */ /* 0x040fe40003fa4000 */
[C---:B------:R-:W-:Y:S02]  /*246f0*/  FSETP.GT.AND P6, PT, R45.reuse, R252, PT ;  /* 0x000000fc2d00720b */ /* 0x040fe40003fc4000 */
[----:B------:R-:W-:Y:S01]  /*24700*/  I2FP.F32.S32 R231, UR26 ;  /* 0x0000001a00e77c45 */ /* 0x000fe20008201400 */
[----:B------:R-:W-:Y:S01]  /*24710*/  @P0 IMAD.IADD R80, R100, 0x1, R99 ;  /* 0x0000000164500824 */ /* 0x000fe200078e0263 */
[----:B------:R-:W-:Y:S01]  /*24720*/  I2FP.F32.S32 R252, UR6 ;  /* 0x0000000600fc7c45 */ /* 0x000fe20008201400 */
[----:B------:R-:W-:Y:S01]  /*24730*/  UIADD3 UR6, UPT, UPT, UR12, 0x276, URZ ;  /* 0x000002760c067890 */ /* 0x000fe2000fffe0ff */
[----:B------:R-:W-:Y:S01]  /*24740*/  FSETP.GT.AND P0, PT, R45, R231, PT ;  /* 0x000000e72d00720b */ /* 0x000fe20003f04000 */
[----:B------:R-:W1:Y:S01]  /*24750*/  LDCU UR12, c[0x0][0x390] ;  /* 0x00007200ff0c77ac */ /* 0x000e620008000800 */
[----:B------:R-:W-:-:S02]  /*24760*/  LOP3.LUT P2, RZ, R0, 0x10000, RZ, 0xc0, !PT ;  /* 0x0001000000ff7812 */ /* 0x000fc4000784c0ff */
[----:B------:R-:W-:Y:S01]  /*24770*/  SEL R99, R47, 0x6, P6 ;  /* 0x000000062f637807 */ /* 0x000fe20003000000 */
[----:B0-----:R-:W-:Y:S01]  /*24780*/  UIADD3 UR10, UPT, UPT, UR10, 0x26b, URZ ;  /* 0x0000026b0a0a7890 */ /* 0x001fe2000fffe0ff */
[----:B------:R-:W-:Y:S01]  /*24790*/  SEL R100, RZ, 0x1, !P2 ;  /* 0x00000001ff647807 */ /* 0x000fe20005000000 */
[----:B------:R-:W-:Y:S01]  /*247a0*/  UIADD3 UR11, UPT, UPT, UR11, 0x220, URZ ;  /* 0x000002200b0b7890 */ /* 0x000fe2000fffe0ff */
[----:B------:R-:W-:Y:S02]  /*247b0*/  SEL R99, R99, 0x4, P5 ;  /* 0x0000000463637807 */ /* 0x000fe40002800000 */
[C---:B------:R-:W-:Y:S02]  /*247c0*/  FSETP.GT.AND P5, PT, R45.reuse, R230, PT ;  /* 0x000000e62d00720b */ /* 0x040fe40003fa4000 */
[----:B------:R-:W-:Y:S01]  /*247d0*/  I2FP.F32.S32 R230, UR10 ;  /* 0x0000000a00e67c45 */ /* 0x000fe20008201400 */
[----:B------:R-:W-:Y:S01]  /*247e0*/  @P0 IMAD.IADD R79, R100, 0x1, R99 ;  /* 0x00000001644f0824 */ /* 0x000fe200078e0263 */
[C---:B------:R-:W-:Y:S01]  /*247f0*/  FSETP.GT.AND P6, PT, R45.reuse, R252, PT ;  /* 0x000000fc2d00720b */ /* 0x040fe20003fc4000 */
[----:B------:R-:W-:Y:S01]  /*24800*/  UIADD3 UR10, UPT, UPT, UR25, 0x218, URZ ;  /* 0x00000218190a7890 */ /* 0x000fe2000fffe0ff */
[----:B------:R-:W-:Y:S01]  /*24810*/  FSETP.GT.AND P0, PT, R45, R230, PT ;  /* 0x000000e62d00720b */ /* 0x000fe20003f04000 */
[----:B------:R-:W-:Y:S01]  /*24820*/  UIADD3 UR25, UPT, UPT, UR70, 0x1a5, URZ ;  /* 0x000001a546197890 */ /* 0x000fe2000fffe0ff */
[----:B------:R-:W-:Y:S01]  /*24830*/  I2FP.F32.S32 R252, UR6 ;  /* 0x0000000600fc7c45 */ /* 0x000fe20008201400 */
[----:B-1----:R-:W-:Y:S01]  /*24840*/  UIADD3 UR6, UPT, UPT, UR12, 0x27e, URZ ;  /* 0x0000027e0c067890 */ /* 0x002fe2000fffe0ff */
[----:B------:R-:W-:Y:S01]  /*24850*/  LOP3.LUT P3, RZ, R0, 0x40000, RZ, 0xc0, !PT ;  /* 0x0004000000ff7812 */ /* 0x000fe2000786c0ff */
[----:B------:R-:W0:Y:S01]  /*24860*/  LDCU.64 UR12, c[0x0][0x390] ;  /* 0x00007200ff0c77ac */ /* 0x000e220008000a00 */
[----:B------:R-:W-:-:S02]  /*24870*/  SEL R99, R47, 0x6, P6 ;  /* 0x000000062f637807 */ /* 0x000fc40003000000 */
[----:B------:R-:W-:Y:S02]  /*24880*/  SEL R100, RZ, 0x1, !P3 ;  /* 0x00000001ff647807 */ /* 0x000fe40005800000 */
[----:B------:R-:W-:Y:S02]  /*24890*/  SEL R99, R99, 0x4, P5 ;  /* 0x0000000463637807 */ /* 0x000fe40002800000 */
[C---:B------:R-:W-:Y:S02]  /*248a0*/  FSETP.GT.AND P6, PT, R45.reuse, R252, PT ;  /* 0x000000fc2d00720b */ /* 0x040fe40003fc4000 */
[----:B------:R-:W-:Y:S01]  /*248b0*/  I2FP.F32.S32 R252, UR6 ;  /* 0x0000000600fc7c45 */ /* 0x000fe20008201400 */
[----:B------:R-:W-:Y:S01]  /*248c0*/  UIADD3 UR6, UPT, UPT, UR20, 0x286, URZ ;  /* 0x0000028614067890 */ /* 0x000fe2000fffe0ff */
[----:B------:R-:W-:Y:S01]  /*248d0*/  @P0 IMAD.IADD R78, R100, 0x1, R99 ;  /* 0x00000001644e0824 */ /* 0x000fe200078e0263 */
[----:B------:R-:W-:Y:S01]  /*248e0*/  FSETP.GT.AND P5, PT, R45, R229, PT ;  /* 0x000000e52d00720b */ /* 0x000fe20003fa4000 */
[----:B------:R-:W1:Y:S01]  /*248f0*/  LDCU.64 UR20, c[0x0][0x390] ;  /* 0x00007200ff1477ac */ /* 0x000e620008000a00 */
[----:B------:R-:W-:-:S02]  /*24900*/  SEL R99, R47, 0x6, P6 ;  /* 0x000000062f637807 */ /* 0x000fc40003000000 */
[----:B------:R-:W-:Y:S01]  /*24910*/  I2FP.F32.S32 R229, UR22 ;  /* 0x0000001600e57c45 */ /* 0x000fe20008201400 */
[----:B------:R-:W-:Y:S01]  /*24920*/  UIADD3 UR22, UPT, UPT, UR7, 0xc3, URZ ;  /* 0x000000c307167890 */ /* 0x000fe2000fffe0ff */
[C---:B------:R-:W-:Y:S01]  /*24930*/  FSETP.GT.AND P6, PT, R45.reuse, R252, PT ;  /* 0x000000fc2d00720b */ /* 0x040fe20003fc4000 */
[----:B0-----:R-:W-:Y:S01]  /*24940*/  UIADD3 UR12, UPT, UPT, UR12, 0x27b, URZ ;  /* 0x0000027b0c0c7890 */ /* 0x001fe2000fffe0ff */
[----:B------:R-:W-:Y:S01]  /*24950*/  I2FP.F32.S32 R252, UR6 ;  /* 0x0000000600fc7c45 */ /* 0x000fe20008201400 */
[----:B------:R-:W-:Y:S01]  /*24960*/  UIADD3 UR6, UPT, UPT, UR28, 0x28e, URZ ;  /* 0x0000028e1c067890 */ /* 0x000fe2000fffe0ff */
[----:B------:R-:W-:Y:S01]  /*24970*/  FSETP.GT.AND P0, PT, R45, R229, PT ;  /* 0x000000e52d00720b */ /* 0x000fe20003f04000 */
[----:B------:R-:W0:Y:S01]  /*24980*/  LDCU UR28, c[0x0][0x390] ;  /* 0x00007200ff1c77ac */ /* 0x000e220008000800 */
[----:B------:R-:W-:Y:S02]  /*24990*/  LOP3.LUT P4, RZ, R0, 0x100000, RZ, 0xc0, !PT ;  /* 0x0010000000ff7812 */ /* 0x000fe4000788c0ff */
[----:B------:R-:W-:-:S02]  /*249a0*/  SEL R99, R99, 0x4, P5 ;  /* 0x0000000463637807 */ /* 0x000fc40002800000 */
[----:B------:R-:W-:Y:S02]  /*249b0*/  SEL R100, RZ, 0x1, !P4 ;  /* 0x00000001ff647807 */ /* 0x000fe40006000000 */
[----:B------:R-:W-:Y:S01]  /*249c0*/  FSETP.GT.AND P5, PT, R45, R228, PT ;  /* 0x000000e42d00720b */ /* 0x000fe20003fa4000 */
[----:B-1----:R-:W-:Y:S01]  /*249d0*/  UIADD3 UR4, UPT, UPT, UR20, 0x283, URZ ;  /* 0x0000028314047890 */ /* 0x002fe2000fffe0ff */
[----:B------:R-:W-:Y:S01]  /*249e0*/  I2FP.F32.S32 R228, UR12 ;  /* 0x0000000c00e47c45 */ /* 0x000fe20008201400 */
[----:B------:R-:W-:Y:S01]  /*249f0*/  UIADD3 UR8, UPT, UPT, UR20, 0x37, URZ ;  /* 0x0000003714087890 */ /* 0x000fe2000fffe0ff */
[----:B------:R-:W-:Y:S01]  /*24a00*/  LOP3.LUT P1, RZ, R0, 0x400000, RZ, 0xc0, !PT ;  /* 0x0040000000ff7812 */ /* 0x000fe2000782c0ff */
[----:B------:R-:W-:Y:S01]  /*24a10*/  @P0 IMAD.IADD R77, R100, 0x1, R99 ;  /* 0x00000001644d0824 */ /* 0x000fe200078e0263 */
[----:B------:R-:W-:Y:S01]  /*24a20*/  SEL R99, R47, 0x6, P6 ;  /* 0x000000062f637807 */ /* 0x000fe20003000000 */
[----:B------:R-:W-:Y:S01]  /*24a30*/  UIADD3 UR5, UPT, UPT, UR20, 0x307, URZ ;  /* 0x0000030714057890 */ /* 0x000fe2000fffe0ff */
[C---:B------:R-:W-:Y:S01]  /*24a40*/  FSETP.GT.AND P6, PT, R45.reuse, R252, PT ;  /* 0x000000fc2d00720b */ /* 0x040fe20003fc4000 */
[----:B------:R-:W-:Y:S01]  /*24a50*/  UIADD3 UR7, UPT, UPT, UR20, 0x377, URZ ;  /* 0x0000037714077890 */ /* 0x000fe2000fffe0ff */
[----:B------:R-:W-:Y:S01]  /*24a60*/  I2FP.F32.S32 R252, UR6 ;  /* 0x0000000600fc7c45 */ /* 0x000fe20008201400 */
[----:B0-----:R-:W-:Y:S01]  /*24a70*/  UIADD3 UR6, UPT, UPT, UR28, 0x296, URZ ;  /* 0x000002961c067890 */ /* 0x001fe2000fffe0ff */
[----:B------:R-:W-:Y:S01]  /*24a80*/  FSETP.GT.AND P0, PT, R45, R228, PT ;  /* 0x000000e42d00720b */ /* 0x000fe20003f04000 */
[----:B------:R-:W0:Y:S01]  /*24a90*/  LDCU UR28, c[0x0][0x390] ;  /* 0x00007200ff1c77ac */ /* 0x000e220008000800 */
[----:B------:R-:W-:-:S02]  /*24aa0*/  SEL R99, R99, 0x4, P5 ;  /* 0x0000000463637807 */ /* 0x000fc40002800000 */
[----:B------:R-:W-:Y:S01]  /*24ab0*/  SEL R100, RZ, 0x1, !P1 ;  /* 0x00000001ff647807 */ /* 0x000fe20004800000 */
[----:B------:R-:W-:Y:S01]  /*24ac0*/  UIADD3 UR15, UPT, UPT, UR20, 0x387, URZ ;  /* 0x00000387140f7890 */ /* 0x000fe2000fffe0ff */
[----:B------:R-:W-:Y:S01]  /*24ad0*/  FSETP.GT.AND P5, PT, R45, R227, PT ;  /* 0x000000e32d00720b */ /* 0x000fe20003fa4000 */
[----:B------:R-:W-:Y:S01]  /*24ae0*/  UIADD3 UR16, UPT, UPT, UR20, 0x3d7, URZ ;  /* 0x000003d714107890 */ /* 0x000fe2000fffe0ff */
[----:B------:R-:W-:Y:S01]  /*24af0*/  I2FP.F32.S32 R227, UR4 ;  /* 0x0000000400e37c45 */ /* 0x000fe20008201400 */
[----:B------:R-:W-:Y:S01]  /*24b00*/  UIADD3 UR4, UPT, UPT, UR20, 0x28b, URZ ;  /* 0x0000028b14047890 */ /* 0x000fe2000fffe0ff */
[C---:B------:R-:W-:Y:S01]  /*24b10*/  LOP3.LUT P2, RZ, R0.reuse, 0x1000000, RZ, 0xc0, !PT ;  /* 0x0100000000ff7812 */ /* 0x040fe2000784c0ff */
[----:B------:R-:W-:Y:S01]  /*24b20*/  UIADD3 UR26, UPT, UPT, UR20, 0x3e7, URZ ;  /* 0x000003e7141a7890 */ /* 0x000fe2000fffe0ff */
[----:B------:R-:W-:Y:S01]  /*24b30*/  LOP3.LUT P3, RZ, R0, 0x4000000, RZ, 0xc0, !PT ;  /* 0x0400000000ff7812 */ /* 0x000fe2000786c0ff */
[----:B------:R-:W-:Y:S01]  /*24b40*/  @P0 IMAD.IADD R76, R100, 0x1, R99 ;  /* 0x00000001644c0824 */ /* 0x000fe200078e0263 */
[----:B------:R-:W-:Y:S01]  /*24b50*/  SEL R99, R47, 0x6, P6 ;  /* 0x000000062f637807 */ /* 0x000fe20003000000 */
[----:B------:R-:W-:Y:S01]  /*24b60*/  UIADD3 UR12, UPT, UPT, UR27, 0x222, URZ ;  /* 0x000002221b0c7890 */ /* 0x000fe2000fffe0ff */
[C---:B------:R-:W-:Y:S01]  /*24b70*/  FSETP.GT.AND P0, PT, R45.reuse, R227, PT ;  /* 0x000000e32d00720b */ /* 0x040fe20003f04000 */
[----:B------:R-:W-:Y:S01]  /*24b80*/  UIADD3 UR27, UPT, UPT, UR20, 0x1a7, URZ ;  /* 0x000001a7141b7890 */ /* 0x000fe2000fffe0ff */
[----:B------:R-:W-:Y:S01]  /*24b90*/  FSETP.GT.AND P6, PT, R45, R252, PT ;  /* 0x000000fc2d00720b */ /* 0x000fe20003fc4000 */
[----:B------:R-:W-:Y:S01]  /*24ba0*/  UIADD3 UR71, UPT, UPT, UR20, 0xef, URZ ;  /* 0x000000ef14477890 */ /* 0x000fe2000fffe0ff */
[----:B------:R-:W-:Y:S01]  /*24bb0*/  I2FP.F32.S32 R252, UR6 ;  /* 0x0000000600fc7c45 */ /* 0x000fe20008201400 */
[----:B0-----:R-:W-:Y:S01]  /*24bc0*/  UIADD3 UR6, UPT, UPT, UR28, 0x29e, URZ ;  /* 0x0000029e1c067890 */ /* 0x001fe2000fffe0ff */
[----:B------:R-:W-:Y:S01]  /*24bd0*/  SEL R99, R99, 0x4, P5 ;  /* 0x0000000463637807 */ /* 0x000fe20002800000 */
[----:B------:R-:W0:Y:S01]  /*24be0*/  LDCU UR28, c[0x0][0x390] ;  /* 0x00007200ff1c77ac */ /* 0x000e220008000800 */
[----:B------:R-:W-:-:S02]  /*24bf0*/  SEL R100, RZ, 0x1, !P2 ;  /* 0x00000001ff647807 */ /* 0x000fc40005000000 */
[----:B------:R-:W-:Y:S01]  /*24c00*/  FSETP.GT.AND P5, PT, R45, R226, PT ;  /* 0x000000e22d00720b */ /* 0x000fe20003fa4000 */
[----:B------:R-:W-:Y:S01]  /*24c10*/  UIADD3 UR59, UPT, UPT, UR20, 0x12f, URZ ;  /* 0x0000012f143b7890 */ /* 0x000fe2000fffe0ff */
[----:B------:R-:W-:Y:S01]  /*24c20*/  I2FP.F32.S32 R226, UR4 ;  /* 0x0000000400e27c45 */ /* 0x000fe20008201400 */
        /* <DEDUP_REMOVED lines=8> */
[----:B------:R-:W-:Y:S01]  /*24cb0*/  UIADD3 UR57, UPT, UPT, UR20, 0x18f, URZ ;  /* 0x0000018f14397890 */ /* 0x000fe2000fffe0ff */
[----:B------:R-:W-:Y:S01]  /*24cc0*/  SEL R99, R99, 0x4, P5 ;  /* 0x0000000463637807 */ /* 0x000fe20002800000 */
[----:B------:R-:W-:Y:S01]  /*24cd0*/  UIADD3 UR62, UPT, UPT, UR20, 0x1af, URZ ;  /* 0x000001af143e7890 */ /* 0x000fe2000fffe0ff */
[----:B------:R-:W-:Y:S01]  /*24ce0*/  SEL R100, RZ, 0x1, !P3 ;  /* 0x00000001ff647807 */ /* 0x000fe20005800000 */
[----:B0-----:R-:W-:Y:S01]  /*24cf0*/  UIADD3 UR6, UPT, UPT, UR28, 0x2a6, URZ ;  /* 0x000002a61c067890 */ /* 0x001fe2000fffe0ff */
[C---:B------:R-:W-:Y:S01]  /*24d00*/  FSETP.GT.AND P5, PT, R45.reuse, R225, PT ;  /* 0x000000e12d00720b */ /* 0x040fe20003fa4000 */
[----:B------:R-:W0:Y:S01]  /*24d10*/  LDCU UR28, c[0x0][0x390] ;  /* 0x00007200ff1c77ac */ /* 0x000e220008000800 */
[----:B------:R-:W-:Y:S01]  /*24d20*/  I2FP.F32.S32 R225, UR4 ;  /* 0x0000000400e17c45 */ /* 0x000fe20008201400 */
[----:B------:R-:W-:Y:S01]  /*24d30*/  @P0 IMAD.IADD R75, R100, 0x1, R99 ;  /* 0x00000001644b0824 */ /* 0x000fe200078e0263 */
[----:B------:R-:W-:Y:S01]  /*24d40*/  LOP3.LUT P4, RZ, R0, 0x10000000, RZ, 0xc0, !PT ;  /* 0x1000000000ff7812 */ /* 0x000fe2000788c0ff */
[----:B------:R-:W-:Y:S01]  /*24d50*/  UIADD3 UR4, UPT, UPT, UR20, 0x29b, URZ ;  /* 0x0000029b14047890 */ /* 0x000fe2000fffe0ff */
[----:B------:R-:W-:Y:S01]  /*24d60*/  FSETP.GT.AND P0, PT, R45, R225, PT ;  /* 0x000000e12d00720b */ /* 0x000fe20003f04000 */
[----:B------:R-:W-:Y:S01]  /*24d70*/  UIADD3 UR55, UPT, UPT, UR20, 0x1cf, URZ ;  /* 0x000001cf14377890 */ /* 0x000fe2000fffe0ff */
[----:B------:R-:W-:Y:S01]  /*24d80*/  SEL R99, R47, 0x6, P6 ;  /* 0x000000062f637807 */ /* 0x000fe20003000000 */
[----:B------:R-:W-:Y:S01]  /*24d90*/  UIADD3 UR56, UPT, UPT, UR20, 0x1ef, URZ ;  /* 0x000001ef14387890 */ /* 0x000fe2000fffe0ff */
[----:B------:R-:W-:Y:S01]  /*24da0*/  SEL R100, RZ, 0x1, !P4 ;  /* 0x00000001ff647807 */ /* 0x000fe20006000000 */
[----:B------:R-:W-:Y:S01]  /*24db0*/  UIADD3 UR54, UPT, UPT, UR20, 0x24f, URZ ;  /* 0x0000024f14367890 */ /* 0x000fe2000fffe0ff */
[----:B------:R-:W-:Y:S01]  /*24dc0*/  SEL R99, R99, 0x4, P5 ;  /* 0x0000000463637807 */ /* 0x000fe20002800000 */
[----:B------:R-:W-:Y:S01]  /*24dd0*/  UIADD3 UR43, UPT, UPT, UR20, 0x26f, URZ ;  /* 0x0000026f142b7890 */ /* 0x000fe2000fffe0ff */
[C---:B------:R-:W-:Y:S01]  /*24de0*/  FSETP.GT.AND P4, PT, R45.reuse, R224, PT ;  /* 0x000000e02d00720b */ /* 0x040fe20003f84000 */
[----:B------:R-:W-:Y:S01]  /*24df0*/  UIADD3 UR53, UPT, UPT, UR20, 0x28f, URZ ;  /* 0x0000028f14357890 */ /* 0x000fe2000fffe0ff */
[----:B------:R-:W-:Y:S01]  /*24e00*/  I2FP.F32.S32 R224, UR4 ;  /* 0x0000000400e07c45 */ /* 0x000fe20008201400 */
[----:B------:R-:W-:Y:S01]  /*24e10*/  UIADD3 UR4, UPT, UPT, UR20, 0x2a3, URZ ;  /* 0x000002a314047890 */ /* 0x000fe2000fffe0ff */
[C---:B------:R-:W-:Y:S01]  /*24e20*/  FSETP.GT.AND P6, PT, R45.reuse, R252, PT ;  /* 0x000000fc2d00720b */ /* 0x040fe20003fc4000 */
[----:B------:R-:W-:Y:S01]  /*24e30*/  @P0 IMAD.IADD R74, R100, 0x1, R99 ;  /* 0x00000001644a0824 */ /* 0x000fe200078e0263 */
[----:B------:R-:W-:Y:S01]  /*24e40*/  I2FP.F32.S32 R252, UR6 ;  /* 0x0000000600fc7c45 */ /* 0x000fe20008201400 */
[----:B0-----:R-:W-:Y:S01]  /*24e50*/  UIADD3 UR6, UPT, UPT, UR28, 0x2ae, URZ ;  /* 0x000002ae1c067890 */ /* 0x001fe2000fffe0ff */
[----:B------:R-:W-:Y:S01]  /*24e60*/  FSETP.GT.AND P0, PT, R45, R224, PT ;  /* 0x000000e02d00720b */ /* 0x000fe20003f04000 */
[----:B------:R-:W0:Y:S01]  /*24e70*/  LDCU UR28, c[0x0][0x390] ;  /* 0x00007200ff1c77ac */ /* 0x000e220008000800 */
[----:B------:R-:W-:-:S02]  /*24e80*/  LOP3.LUT P1, RZ, R0, 0x40000000, RZ, 0xc0, !PT ;  /* 0x4000000000ff7812 */ /* 0x000fc4000782c0ff */
        /* <DEDUP_REMOVED lines=9> */
[----:B------:R-:W-:Y:S01]  /*24f20*/  @P0 IMAD.IADD R73, R100, 0x1, R99 ;  /* 0x0000000164490824 */ /* 0x000fe200078e0263 */
[C---:B------:R-:W-:Y:S01]  /*24f30*/  FSETP.GT.AND P6, PT, R45.reuse, R252, PT ;  /* 0x000000fc2d00720b */ /* 0x040fe20003fc4000 */
[----:B------:R-:W-:Y:S01]  /*24f40*/  UIADD3 UR4, UPT, UPT, UR20, 0x2ab, URZ ;  /* 0x000002ab14047890 */ /* 0x000fe2000fffe0ff */
[----:B------:R-:W-:Y:S01]  /*24f50*/  FSETP.GT.AND P0, PT, R45, R223, PT ;  /* 0x000000df2d00720b */ /* 0x000fe20003f04000 */
[----:B------:R-:W-:Y:S01]  /*24f60*/  UIADD3 UR50, UPT, UPT, UR20, 0x32f, URZ ;  /* 0x0000032f14327890 */ /* 0x000fe2000fffe0ff */
[----:B------:R-:W-:Y:S01]  /*24f70*/  I2FP.F32.S32 R252, UR6 ;  /* 0x0000000600fc7c45 */ /* 0x000fe20008201400 */
[----:B0-----:R-:W-:Y:S01]  /*24f80*/  UIADD3 UR6, UPT, UPT, UR28, 0x2b6, URZ ;  /* 0x000002b61c067890 */ /* 0x001fe2000fffe0ff */
[----:B------:R-:W-:Y:S01]  /*24f90*/  LOP3.LUT P2, RZ, R9, 0x1, RZ, 0xc0, !PT ;  /* 0x0000000109ff7812 */ /* 0x000fe2000784c0ff */
[----:B------:R-:W0:Y:S01]  /*24fa0*/  LDCU UR28, c[0x0][0x390] ;  /* 0x00007200ff1c77ac */ /* 0x000e220008000800 */
[----:B------:R-:W-:-:S02]  /*24fb0*/  SEL R99, R47, 0x6, P6 ;  /* 0x000000062f637807 */ /* 0x000fc40003000000 */
        /* <DEDUP_REMOVED lines=12> */
[----:B------:R-:W-:Y:S01]  /*25080*/  LOP3.LUT P3, RZ, R9, 0x4, RZ, 0xc0, !PT ;  /* 0x0000000409ff7812 */ /* 0x000fe2000786c0ff */
[----:B------:R-:W-:Y:S01]  /*25090*/  UIADD3 UR38, UPT, UPT, UR20, 0x3ef, URZ ;  /* 0x000003ef14267890 */ /* 0x000fe2000fffe0ff */
[----:B------:R-:W-:Y:S01]  /*250a0*/  SEL R99, R47, 0x6, P6 ;  /* 0x000000062f637807 */ /* 0x000fe20003000000 */
[----:B------:R-:W-:Y:S01]  /*250b0*/  UIADD3 UR47, UPT, UPT, UR20, 0x1f, URZ ;  /* 0x0000001f142f7890 */ /* 0x000fe2000fffe0ff */
[----:B------:R-:W-:Y:S01]  /*250c0*/  SEL R100, RZ, 0x1, !P3 ;  /* 0x00000001ff647807 */ /* 0x000fe20005800000 */
[----:B------:R-:W-:Y:S01]  /*250d0*/  UIADD3 UR66, UPT, UPT, UR20, 0x5f, URZ ;  /* 0x0000005f14427890 */ /* 0x000fe2000fffe0ff */
[----:B------:R-:W-:Y:S01]  /*250e0*/  SEL R99, R99, 0x4, P4 ;  /* 0x0000000463637807 */ /* 0x000fe20002000000 */
[----:B------:R-:W-:Y:S01]  /*250f0*/  UIADD3 UR68, UPT, UPT, UR20, 0x9f, URZ ;  /* 0x0000009f14447890 */ /* 0x000fe2000fffe0ff */
[----:B------:R-:W-:Y:S01]  /*25100*/  I2FP.F32.S32 R252, UR6 ;  /* 0x0000000600fc7c45 */ /* 0x000fe20008201400 */
[----:B0-----:R-:W-:Y:S01]  /*25110*/  UIADD3 UR6, UPT, UPT, UR28, 0x2be, URZ ;  /* 0x000002be1c067890 */ /* 0x001fe2000fffe0ff */
[C---:B------:R-:W-:Y:S01]  /*25120*/  FSETP.GT.AND P4, PT, R45.reuse, R221, PT ;  /* 0x000000dd2d00720b */ /* 0x040fe20003f84000 */
[----:B------:R-:W0:Y:S01]  /*25130*/  LDCU UR28, c[0x0][0x390] ;  /* 0x00007200ff1c77ac */ /* 0x000e220008000800 */
        /* <DEDUP_REMOVED lines=18> */
[----:B------:R-:W-:Y:S01]  /*25260*/  I2FP.F32.S32 R220, UR4 ;  /* 0x0000000400dc7c45 */ /* 0x000fe20008201400 */
[----:B0-----:R-:W-:Y:S01]  /*25270*/  UIADD3 UR6, UPT, UPT, UR28, 0x2c6, URZ ;  /* 0x000002c61c067890 */ /* 0x001fe2000fffe0ff */
[C---:B------:R-:W-:Y:S01]  /*25280*/  FSETP.GT.AND P5, PT, R45.reuse, R252, PT ;  /* 0x000000fc2d00720b */ /* 0x040fe20003fa4000 */
[----:B------:R-:W0:Y:S01]  /*25290*/  LDCU UR28, c[0x0][0x390] ;  /* 0x00007200ff1c77ac */ /* 0x000e220008000800 */
[----:B------:R-:W-:-:S02]  /*252a0*/  FSETP.GT.AND P0, PT, R45, R220, PT ;  /* 0x000000dc2d00720b */ /* 0x000fc40003f04000 */
[----:B------:R-:W-:Y:S01]  /*252b0*/  LOP3.LUT P1, RZ, R9, 0x40, RZ, 0xc0, !PT ;  /* 0x0000004009ff7812 */ /* 0x000fe2000782c0ff */
[----:B------:R-:W-:Y:S01]  /*252c0*/  UIADD3 UR4, UPT, UPT, UR20, 0x2c3, URZ ;  /* 0x000002c314047890 */ /* 0x000fe2000fffe0ff */
[----:B------:R-:W-:Y:S01]  /*252d0*/  SEL R99, R47, 0x6, P5 ;  /* 0x000000062f637807 */ /* 0x000fe20002800000 */
[----:B------:R-:W-:Y:S01]  /*252e0*/  UIADD3 UR44, UPT, UPT, UR20, 0x2df, URZ ;  /* 0x000002df142c7890 */ /* 0x000fe2000fffe0ff */
[----:B------:R-:W-:Y:S01]  /*252f0*/  I2FP.F32.S32 R252, UR6 ;  /* 0x0000000600fc7c45 */ /* 0x000fe20008201400 */
[----:B------:R-:W-:Y:S01]  /*25300*/  UIADD3 UR37, UPT, UPT, UR20, 0x35f, URZ ;  /* 0x0000035f14257890 */ /* 0x000fe2000fffe0ff */
[----:B------:R-:W-:Y:S01]  /*25310*/  SEL R99, R99, 0x4, P6 ;  /* 0x0000000463637807 */ /* 0x000fe20003000000 */
[----:B------:R-:W-:Y:S01]  /*25320*/  UIADD3 UR36, UPT, UPT, UR20, 0x31f, URZ ;  /* 0x0000031f14247890 */ /* 0x000fe2000fffe0ff */
[----:B------:R-:W-:Y:S01]  /*25330*/  SEL R100, RZ, 0x1, !P1 ;  /* 0x00000001ff647807 */ /* 0x000fe20004800000 */
[----:B------:R-:W-:Y:S01]  /*25340*/  UIADD3 UR73, UPT, UPT, UR20, 0xc7, URZ ;  /* 0x000000c714497890 */ /* 0x000fe2000fffe0ff */
[----:B------:R-:W-:Y:S01]  /*25350*/  FSETP.GT.AND P1, PT, R45, R252, PT ;  /* 0x000000fc2d00720b */ /* 0x000fe20003f24000 */
[----:B------:R-:W-:Y:S01]  /*25360*/  UIADD3 UR72, UPT, UPT, UR20, 0xcf, URZ ;  /* 0x000000cf14487890 */ /* 0x000fe2000fffe0ff */
[----:B------:R-:W-:Y:S01]  /*25370*/  LOP3.LUT P2, RZ, R9, 0x100, RZ, 0xc0, !PT ;  /* 0x0000010009ff7812 */ /* 0x000fe2000784c0ff */
[----:B------:R-:W-:Y:S01]  /*25380*/  @P0 IMAD.IADD R69, R100, 0x1, R99 ;  /* 0x0000000164450824 */ /* 0x000fe200078e0263 */
[----:B------:R-:W-:Y:S01]  /*25390*/  FSETP.GT.AND P0, PT, R45, R219, PT ;  /* 0x000000db2d00720b */ /* 0x000fe20003f04000 */
[----:B0-----:R-:W-:Y:S01]  /*253a0*/  UIADD3 UR6, UPT, UPT, UR28, 0x2ce, URZ ;  /* 0x000002ce1c067890 */ /* 0x001fe2000fffe0ff */
[----:B------:R-:W-:Y:S01]  /*253b0*/  SEL R99, R47, 0x6, P1 ;  /* 0x000000062f637807 */ /* 0x000fe20000800000 */
[----:B------:R-:W0:Y:S01]  /*253c0*/  LDCU UR28, c[0x0][0x390] ;  /* 0x00007200ff1c77ac */ /* 0x000e220008000800 */
[----:B------:R-:W-:-:S02]  /*253d0*/  I2FP.F32.S32 R219, UR4 ;  /* 0x0000000400db7c45 */ /* 0x000fc40008201400 */
[----:B------:R-:W-:Y:S01]  /*253e0*/  SEL R99, R99, 0x4, P0 ;  /* 0x0000000463637807 */ /* 0x000fe20000000000 */
[----:B------:R-:W-:Y:S01]  /*253f0*/  UIADD3 UR4, UPT, UPT, UR20, 0x2cb, URZ ;  /* 0x000002cb14047890 */ /* 0x000fe2000fffe0ff */
[C---:B------:R-:W-:Y:S01]  /*25400*/  FSETP.GT.AND P0, PT, R45.reuse, R219, PT ;  /* 0x000000db2d00720b */ /* 0x040fe20003f04000 */
[----:B------:R-:W-:Y:S01]  /*25410*/  UIADD3 UR74, UPT, UPT, UR20, 0xbf, URZ ;  /* 0x000000bf144a7890 */ /* 0x000fe2000fffe0ff */
[----:B------:R-:W-:Y:S02]  /*25420*/  I2FP.F32.S32 R252, UR6 ;  /* 0x0000000600fc7c45 */ /* 0x000fe40008201400 */
[----:B------:R-:W-:Y:S02]  /*25430*/  SEL R100, RZ, 0x1, !P2 ;  /* 0x00000001ff647807 */ /* 0x000fe40005000000 */
[----:B------:R-:W-:Y:S02]  /*25440*/  FSETP.GT.AND P2, PT, R45, R252, PT ;  /* 0x000000fc2d00720b */ /* 0x000fe40003f44000 */
[----:B------:R-:W-:-:S02]  /*25450*/  LOP3.LUT P3, RZ, R9, 0x400, RZ, 0xc0, !PT ;  /* 0x0000040009ff7812 */ /* 0x000fc4000786c0ff */
[C---:B------:R-:W-:Y:S02]  /*25460*/  LOP3.LUT P4, RZ, R9.reuse, 0x1000, RZ, 0xc0, !PT ;  /* 0x0000100009ff7812 */ /* 0x040fe4000788c0ff */
[----:B------:R-:W-:Y:S01]  /*25470*/  LOP3.LUT P5, RZ, R9, 0x4000, RZ, 0xc0, !PT ;  /* 0x0000400009ff7812 */ /* 0x000fe200078ac0ff */
[----:B------:R-:W-:Y:S01]  /*25480*/  @P0 IMAD.IADD R68, R100, 0x1, R99 ;  /* 0x0000000164440824 */ /* 0x000fe200078e0263 */
[----:B------:R-:W-:Y:S01]  /*25490*/  FSETP.GT.AND P0, PT, R45, R218, PT ;  /* 0x000000da2d00720b */ /* 0x000fe20003f04000 */
[----:B0-----:R-:W-:Y:S01]  /*254a0*/  UIADD3 UR6, UPT, UPT, UR28, 0x2d6, URZ ;  /* 0x000002d61c067890 */ /* 0x001fe2000fffe0ff */
[----:B------:R-:W-:Y:S01]  /*254b0*/  SEL R99, R47, 0x6, P2 ;  /* 0x000000062f637807 */ /* 0x000fe20001000000 */
[----:B------:R-:W0:Y:S01]  /*254c0*/  LDCU UR28, c[0x0][0x390] ;  /* 0x00007200ff1c77ac */ /* 0x000e220008000800 */
[----:B------:R-:W-:Y:S02]  /*254d0*/  I2FP.F32.S32 R218, UR4 ;  /* 0x0000000400da7c45 */ /* 0x000fe40008201400 */
[----:B------:R-:W-:Y:S01]  /*254e0*/  SEL R99, R99, 0x4, P0 ;  /* 0x0000000463637807 */ /* 0x000fe20000000000 */
[----:B------:R-:W-:Y:S01]  /*254f0*/  UIADD3 UR4, UPT, UPT, UR20, 0x2d3, URZ ;  /* 0x000002d314047890 */ /* 0x000fe2000fffe0ff */
[----:B------:R-:W-:-:S02]  /*25500*/  FSETP.GT.AND P0, PT, R45, R218, PT ;  /* 0x000000da2d00720b */ /* 0x000fc40003f04000 */
[----:B------:R-:W-:Y:S02]  /*25510*/  I2FP.F32.S32 R252, UR6 ;  /* 0x0000000600fc7c45 */ /* 0x000fe40008201400 */
[----:B------:R-:W-:Y:S02]  /*25520*/  SEL R100, RZ, 0x1, !P3 ;  /* 0x00000001ff647807 */ /* 0x000fe40005800000 */
[----:B------:R-:W-:Y:S02]  /*25530*/  FSETP.GT.AND P3, PT, R45, R252, PT ;  /* 0x000000fc2d00720b */ /* 0x000fe40003f64000 */
[C---:B------:R-:W-:Y:S02]  /*25540*/  LOP3.LUT P1, RZ, R98.reuse, 0x10, RZ, 0xc0, !PT ;  /* 0x0000001062ff7812 */ /* 0x040fe4000782c0ff */
[----:B------:R-:W-:Y:S02]  /*25550*/  LOP3.LUT P2, RZ, R98, 0x8, RZ, 0xc0, !PT ;  /* 0x0000000862ff7812 */ /* 0x000fe4000784c0ff */
        /* <DEDUP_REMOVED lines=9> */
[C---:B------:R-:W-:Y:S02]  /*255f0*/  FSETP.GT.AND P0, PT, R45.reuse, R217, PT ;  /* 0x000000d92d00720b */ /* 0x040fe40003f04000 */
[----:B------:R-:W-:Y:S02]  /*25600*/  I2FP.F32.S32 R252, UR6 ;  /* 0x0000000600fc7c45 */ /* 0x000fe40008201400 */
[----:B------:R-:W-:Y:S02]  /*25610*/  SEL R100, RZ, 0x1, !P4 ;  /* 0x00000001ff647807 */ /* 0x000fe40006000000 */
[----:B------:R-:W-:Y:S02]  /*25620*/  FSETP.GT.AND P4, PT, R45, R252, PT ;  /* 0x000000fc2d00720b */ /* 0x000fe40003f84000 */
[----:B------:R-:W-:-:S02]  /*25630*/  LOP3.LUT P3, RZ, R98, 0x4, RZ, 0xc0, !PT ;  /* 0x0000000462ff7812 */ /* 0x000fc4000786c0ff */
[----:B------:R-:W-:Y:S02]  /*25640*/  LOP3.LUT R5, R5, 0xffffffdf, RZ, 0xc0, !PT ;  /* 0xffffffdf05057812 */ /* 0x000fe400078ec0ff */
[----:B------:R-:W-:Y:S01]  /*25650*/  LOP3.LUT R2, R2, 0xfffffffe, RZ, 0xc0, !PT ;  /* 0xfffffffe02027812 */ /* 0x000fe200078ec0ff */
        /* <DEDUP_REMOVED lines=12> */
[----:B------:R-:W-:Y:S02]  /*25720*/  LOP3.LUT P4, RZ, R98, 0x2, RZ, 0xc0, !PT ;  /* 0x0000000262ff7812 */ /* 0x000fe4000788c0ff */
[----:B------:R-:W-:Y:S02]  /*25730*/  LOP3.LUT R0, R0, 0xfffffffe, RZ, 0xc0, !PT ;  /* 0xfffffffe00007812 */ /* 0x000fe400078ec0ff */
[----:B------:R-:W-:Y:S01]  /*25740*/  LOP3.LUT R9, R9, 0x7fffffff, RZ, 0xc0, !PT ;  /* 0x7fffffff09097812 */ /* 0x000fe200078ec0ff */
[----:B------:R-:W-:Y:S01]  /*25750*/  @P0 IMAD.IADD R65, R100, 0x1, R99 ;  /* 0x0000000164410824 */ /* 0x000fe200078e0263 */
[----:B------:R-:W-:Y:S01]  /*25760*/  FSETP.GT.AND P0, PT, R45, R215, PT ;  /* 0x000000d72d00720b */ /* 0x000fe20003f04000 */
[----:B0-----:R-:W-:Y:S01]  /*25770*/  UIADD3 UR6, UPT, UPT, UR28, 0x2ec, URZ ;  /* 0x000002ec1c067890 */ /* 0x001fe2000fffe0ff */
[----:B------:R-:W-:Y:S01]  /*25780*/  SEL R99, R47, 0x6, P5 ;  /* 0x000000062f637807 */ /* 0x000fe20002800000 */
[----:B------:R-:W0:Y:S01]  /*25790*/  LDCU UR28, c[0x0][0x390] ;  /* 0x00007200ff1c77ac */ /* 0x000e220008000800 */
[----:B------:R-:W-:-:S02]  /*257a0*/  I2FP.F32.S32 R100, UR4 ;  /* 0x0000000400647c45 */ /* 0x000fc40008201400 */
[----:B------:R-:W-:Y:S01]  /*257b0*/  LOP3.LUT P5, RZ, R98, 0x1, RZ, 0xc0, !PT ;  /* 0x0000000162ff7812 */ /* 0x000fe200078ac0ff */
[----:B------:R-:W-:Y:S01]  /*257c0*/  UIADD3 UR4, UPT, UPT, UR20, 0x2eb, URZ ;  /* 0x000002eb14047890 */ /* 0x000fe2000fffe0ff */
[----:B------:R-:W-:Y:S02]  /*257d0*/  SEL R98, R99, 0x4, P0 ;  /* 0x0000000463627807 */ /* 0x000fe40000000000 */
[C---:B------:R-:W-:Y:S02]  /*257e0*/  FSETP.GT.AND P0, PT, R45.reuse, R100, PT ;  /* 0x000000642d00720b */ /* 0x040fe40003f04000 */
[----:B------:R-:W-:Y:S02]  /*257f0*/  SEL R99, RZ, 0x1, !P6 ;  /* 0x00000001ff637807 */ /* 0x000fe40007000000 */
[----:B------:R-:W-:Y:S02]  /*25800*/  FSETP.GT.AND P6, PT, R45, R251, PT ;  /* 0x000000fb2d00720b */ /* 0x000fe40003fc4000 */
[----:B------:R-:W-:Y:S01]  /*25810*/  I2FP.F32.S32 R251, UR29 ;  /* 0x0000001d00fb7c45 */ /* 0x000fe20008201400 */
[----:B--2---:R-:W-:Y:S01]  /*25820*/  UIADD3 UR29, UPT, UPT, UR30, 0x2fe, URZ ;  /* 0x000002fe1e1d7890 */ /* 0x004fe2000fffe0ff */
[----:B------:R-:W-:Y:S01]  /*25830*/  I2FP.F32.S32 R252, UR6 ;  /* 0x0000000600fc7c45 */ /* 0x000fe20008201400 */
[----:B------:R-:W1:Y:S01]  /*25840*/  LDCU UR30, c[0x0][0x390] ;  /* 0x00007200ff1e77ac */ /* 0x000e620008000800 */
[----:B------:R-:W-:-:S03]  /*25850*/  I2FP.F32.S32 R100, UR4 ;  /* 0x0000000400647c45 */ /* 0x000fc60008201400 */
[----:B------:R-:W-:Y:S01]  /*25860*/  @P0 IMAD.IADD R64, R99, 0x1, R98 ;  /* 0x0000000163400824 */ /* 0x000fe200078e0262 */
[----:B------:R-:W-:Y:S01]  /*25870*/  FSETP.GT.AND P0, PT, R45, R252, !P1 ;  /* 0x000000fc2d00720b */ /* 0x000fe20004f04000 */
[----:B0-----:R-:W-:Y:S01]  /*25880*/  UIADD3 UR6, UPT, UPT, UR28, 0x2f6, URZ ;  /* 0x000002f61c067890 */ /* 0x001fe2000fffe0ff */
[----:B------:R-:W-:Y:S01]  /*25890*/  SEL R98, R47, 0x6, P6 ;  /* 0x000000062f627807 */ /* 0x000fe20003000000 */
[----:B------:R-:W0:Y:S01]  /*258a0*/  LDCU UR28, c[0x0][0x390] ;  /* 0x00007200ff1c77ac */ /* 0x000e220008000800 */
[----:B------:R-:W-:Y:S02]  /*258b0*/  SEL R99, RZ, 0x1, !P0 ;  /* 0x00000001ff637807 */ /* 0x000fe40004000000 */
[C---:B------:R-:W-:Y:S01]  /*258c0*/  FSETP.GT.AND P0, PT, R45.reuse, R100, PT ;  /* 0x000000642d00720b */ /* 0x040fe20003f04000 */
[----:B------:R-:W-:Y:S01]  /*258d0*/  UIADD3 UR4, UPT, UPT, UR20, 0x2f3, URZ ;  /* 0x000002f314047890 */ /* 0x000fe2000fffe0ff */
[----:B------:R-:W-:Y:S02]  /*258e0*/  SEL R98, R98, 0x4, P1 ;  /* 0x0000000462627807 */ /* 0x000fe40000800000 */
[----:B------:R-:W-:-:S02]  /*258f0*/  FSETP.GT.AND P1, PT, R45, R251, !P2 ;  /* 0x000000fb2d00720b */ /* 0x000fc40005724000 */
[----:B------:R-:W-:Y:S01]  /*25900*/  I2FP.F32.S32 R251, UR29 ;  /* 0x0000001d00fb7c45 */ /* 0x000fe20008201400 */
[----:B-1----:R-:W-:Y:S01]  /*25910*/  UIADD3 UR29, UPT, UPT, UR30, 0x306, URZ ;  /* 0x000003061e1d7890 */ /* 0x002fe2000fffe0ff */
[----:B------:R-:W-:Y:S01]  /*25920*/  I2FP.F32.S32 R252, UR6 ;  /* 0x0000000600fc7c45 */ /* 0x000fe20008201400 */
[----:B------:R-:W1:Y:S01]  /*25930*/  LDCU UR30, c[0x0][0x390] ;  /* 0x00007200ff1e77ac */ /* 0x000e620008000800 */
[----:B------:R-:W-:Y:S02]  /*25940*/  I2FP.F32.S32 R100, UR4 ;  /* 0x0000000400647c45 */ /* 0x000fe40008201400 */
[----:B------:R-:W-:Y:S01]  /*25950*/  LOP3.LUT P6, RZ, R7, 0x80000000, RZ, 0xc0, !PT ;  /* 0x8000000007ff7812 */ /* 0x000fe200078cc0ff */
[----:B------:R-:W-:Y:S01]  /*25960*/  @P0 IMAD.IADD R63, R99, 0x1, R98 ;  /* 0x00000001633f0824 */ /* 0x000fe200078e0262 */
[----:B------:R-:W-:Y:S01]  /*25970*/  FSETP.GT.AND P0, PT, R45, R252, PT ;  /* 0x000000fc2d00720b */ /* 0x000fe20003f04000 */
[----:B0-----:R-:W-:Y:S01]  /*25980*/  UIADD3 UR6, UPT, UPT, UR28, 0x2fc, URZ ;  /* 0x000002fc1c067890 */ /* 0x001fe2000fffe0ff */
[----:B------:R-:W-:Y:S01]  /*25990*/  SEL R99, RZ, 0x1, !P1 ;  /* 0x00000001ff637807 */ /* 0x000fe20004800000 */
[----:B------:R-:W0:Y:S01]  /*259a0*/  LDCU UR28, c[0x0][0x390] ;  /* 0x00007200ff1c77ac */ /* 0x000e220008000800 */
[----:B------:R-:W-:-:S02]  /*259b0*/  SEL R98, R47, 0x6, P0 ;  /* 0x000000062f627807 */ /* 0x000fc40000000000 */
[C---:B------:R-:W-:Y:S01]  /*259c0*/  FSETP.GT.AND P0, PT, R45.reuse, R100, PT ;  /* 0x000000642d00720b */ /* 0x040fe20003f04000 */
[----:B------:R-:W-:Y:S01]  /*259d0*/  UIADD3 UR4, UPT, UPT, UR20, 0x2fb, URZ ;  /* 0x000002fb14047890 */ /* 0x000fe2000fffe0ff */
[----:B------:R-:W-:Y:S02]  /*259e0*/  SEL R98, R98, 0x4, P2 ;  /* 0x0000000462627807 */ /* 0x000fe40001000000 */
[----:B------:R-:W-:Y:S02]  /*259f0*/  FSETP.GT.AND P2, PT, R45, R251, PT ;  /* 0x000000fb2d00720b */ /* 0x000fe40003f44000 */
[----:B------:R-:W-:Y:S01]  /*25a00*/  I2FP.F32.S32 R251, UR29 ;  /* 0x0000001d00fb7c45 */ /* 0x000fe20008201400 */
[----:B-1----:R-:W-:Y:S01]  /*25a10*/  UIADD3 UR29, UPT, UPT, UR30, 0x30e, URZ ;  /* 0x0000030e1e1d7890 */ /* 0x002fe2000fffe0ff */
[----:B------:R-:W-:Y:S01]  /*25a20*/  I2FP.F32.S32 R252, UR6 ;  /* 0x0000000600fc7c45 */ /* 0x000fe20008201400 */
[----:B------:R-:W1:Y:S01]  /*25a30*/  LDCU UR30, c[0x0][0x390] ;  /* 0x00007200ff1e77ac */ /* 0x000e620008000800 */
[----:B------:R-:W-:-:S02]  /*25a40*/  I2FP.F32.S32 R100, UR4 ;  /* 0x0000000400647c45 */ /* 0x000fc40008201400 */
[----:B------:R-:W-:Y:S01]  /*25a50*/  FSETP.GT.AND P1, PT, R45, R252, !P3 ;  /* 0x000000fc2d00720b */ /* 0x000fe20005f24000 */
[----:B------:R-:W-:Y:S01]  /*25a60*/  @P0 IMAD.IADD R62, R99, 0x1, R98 ;  /* 0x00000001633e0824 */ /* 0x000fe200078e0262 */
[----:B------:R-:W-:Y:S01]  /*25a70*/  SEL R98, R47, 0x6, P2 ;  /* 0x000000062f627807 */ /* 0x000fe20001000000 */
[----:B0-----:R-:W-:Y:S01]  /*25a80*/  UIADD3 UR6, UPT, UPT, UR28, 0x304, URZ ;  /* 0x000003041c067890 */ /* 0x001fe2000fffe0ff */
[C---:B------:R-:W-:Y:S01]  /*25a90*/  FSETP.GT.AND P2, PT, R45.reuse, R251, PT ;  /* 0x000000fb2d00720b */ /* 0x040fe20003f44000 */
[----:B------:R-:W0:Y:S01]  /*25aa0*/  LDCU UR28, c[0x0][0x390] ;  /* 0x00007200ff1c77ac */ /* 0x000e220008000800 */
[----:B------:R-:W-:Y:S02]  /*25ab0*/  I2FP.F32.S32 R251, UR29 ;  /* 0x0000001d00fb7c45 */ /* 0x000fe40008201400 */
[----:B------:R-:W-:Y:S01]  /*25ac0*/  FSETP.GT.AND P0, PT, R45, R100, PT ;  /* 0x000000642d00720b */ /* 0x000fe20003f04000 */
[----:B------:R-:W-:Y:S01]  /*25ad0*/  UIADD3 UR4, UPT, UPT, UR20, 0x303, URZ ;  /* 0x0000030314047890 */ /* 0x000fe2000fffe0ff */
[----:B------:R-:W-:-:S02]  /*25ae0*/  SEL R98, R98, 0x4, P3 ;  /* 0x0000000462627807 */ /* 0x000fc40001800000 */
[----:B------:R-:W-:Y:S02]  /*25af0*/  SEL R99, RZ, 0x1, !P1 ;  /* 0x00000001ff637807 */ /* 0x000fe40004800000 */
[----:B------:R-:W-:Y:S01]  /*25b00*/  I2FP.F32.S32 R252, UR6 ;  /* 0x0000000600fc7c45 */ /* 0x000fe20008201400 */
[----:B-1----:R-:W-:Y:S01]  /*25b10*/  UIADD3 UR29, UPT, UPT, UR30, 0x316, URZ ;  /* 0x000003161e1d7890 */ /* 0x002fe2000fffe0ff */
[----:B------:R-:W-:Y:S01]  /*25b20*/  I2FP.F32.S32 R100, UR4 ;  /* 0x0000000400647c45 */ /* 0x000fe20008201400 */
[----:B------:R-:W1:Y:S01]  /*25b30*/  LDCU UR30, c[0x0][0x390] ;  /* 0x00007200ff1e77ac */ /* 0x000e620008000800 */
[----:B------:R-:W-:Y:S02]  /*25b40*/  FSETP.GT.AND P1, PT, R45, R252, !P4 ;  /* 0x000000fc2d00720b */ /* 0x000fe40006724000 */
[----:B------:R-:W-:Y:S01]  /*25b50*/  LOP3.LUT R7, R7, 0xdfffffff, RZ, 0xc0, !PT ;  /* 0xdfffffff07077812 */ /* 0x000fe200078ec0ff */
[----:B------:R-:W-:Y:S01]  /*25b60*/  @P0 IMAD.IADD R61, R99, 0x1, R98 ;  /* 0x00000001633d0824 */ /* 0x000fe200078e0262 */
[----:B------:R-:W-:Y:S01]  /*25b70*/  SEL R98, R47, 0x6, P2 ;  /* 0x000000062f627807 */ /* 0x000fe20001000000 */
[----:B0-----:R-:W-:Y:S01]  /*25b80*/  UIADD3 UR6, UPT, UPT, UR28, 0x30c, URZ ;  /* 0x0000030c1c067890 */ /* 0x001fe2000fffe0ff */
[----:B------:R-:W-:Y:S01]  /*25b90*/  FSETP.GT.AND P2, PT, R45, R251, PT ;  /* 0x000000fb2d00720b */ /* 0x000fe20003f44000 */
[----:B------:R-:W0:Y:S01]  /*25ba0*/  LDCU UR28, c[0x0][0x390] ;  /* 0x00007200ff1c77ac */ /* 0x000e220008000800 */
[----:B------:R-:W-:-:S02]  /*25bb0*/  I2FP.F32.S32 R251, UR29 ;  /* 0x0000001d00fb7c45 */ /* 0x000fc40008201400 */
[C---:B------:R-:W-:Y:S01]  /*25bc0*/  FSETP.GT.AND P0, PT, R45.reuse, R100, PT ;  /* 0x000000642d00720b */ /* 0x040fe20003f04000 */
[----:B------:R-:W-:Y:S01]  /*25bd0*/  UIADD3 UR4, UPT, UPT, UR20, 0x30b, URZ ;  /* 0x0000030b14047890 */ /* 0x000fe2000fffe0ff */
[----:B------:R-:W-:Y:S02]  /*25be0*/  SEL R98, R98, 0x4, P4 ;  /* 0x0000000462627807 */ /* 0x000fe40002000000 */
[----:B------:R-:W-:Y:S02]  /*25bf0*/  SEL R99, RZ, 0x1, !P1 ;  /* 0x00000001ff637807 */ /* 0x000fe40004800000 */
[----:B------:R-:W-:Y:S01]  /*25c00*/  I2FP.F32.S32 R252, UR6 ;  /* 0x0000000600fc7c45 */ /* 0x000fe20008201400 */
[----:B-1----:R-:W-:Y:S01]  /*25c10*/  UIADD3 UR29, UPT, UPT, UR30, 0x322, URZ ;  /* 0x000003221e1d7890 */ /* 0x002fe2000fffe0ff */
[----:B------:R-:W-:Y:S01]  /*25c20*/  I2FP.F32.S32 R100, UR4 ;  /* 0x0000000400647c45 */ /* 0x000fe20008201400 */
[----:B------:R-:W1:Y:S01]  /*25c30*/  LDCU UR30, c[0x0][0x390] ;  /* 0x00007200ff1e77ac */ /* 0x000e620008000800 */
[----:B------:R-:W-:-:S02]  /*25c40*/  FSETP.GT.AND P1, PT, R45, R252, !P5 ;  /* 0x000000fc2d00720b */ /* 0x000fc40006f24000 */
[----:B------:R-:W-:Y:S01]  /*25c50*/  FSETP.GT.AND P4, PT, R45, R213, PT ;  /* 0x000000d52d00720b */ /* 0x000fe20003f84000 */
        /* <DEDUP_REMOVED lines=14> */
[C---:B------:R-:W-:Y:S02]  /*25d40*/  FSETP.GT.AND P1, PT, R45.reuse, R252, !P6 ;  /* 0x000000fc2d00720b */ /* 0x040fe40007724000 */
[----:B------:R-:W-:Y:S01]  /*25d50*/  FSETP.GT.AND P5, PT, R45, R214, PT ;  /* 0x000000d62d00720b */ /* 0x000fe20003fa4000 */
[----:B------:R-:W-:Y:S01]  /*25d60*/  @P0 IMAD.IADD R60, R99, 0x1, R98 ;  /* 0x00000001633c0824 */ /* 0x000fe200078e0262 */
[----:B------:R-:W-:Y:S01]  /*25d70*/  SEL R98, R47, 0x6, P2 ;  /* 0x000000062f627807 */ /* 0x000fe20001000000 */
[----:B0-----:R-:W-:Y:S01]  /*25d80*/  UIADD3 UR6, UPT, UPT, UR28, 0x22a, URZ ;  /* 0x0000022a1c067890 */ /* 0x001fe2000fffe0ff */
[C---:B------:R-:W-:Y:S01]  /*25d90*/  FSETP.GT.AND P0, PT, R45.reuse, R100, PT ;  /* 0x000000642d00720b */ /* 0x040fe20003f04000 */
[----:B------:R-:W0:Y:S01]  /*25da0*/  LDCU UR28, c[0x0][0x390] ;  /* 0x00007200ff1c77ac */ /* 0x000e220008000800 */
[----:B------:R-:W-:-:S02]  /*25db0*/  FSETP.GT.AND P2, PT, R45, R251, PT ;  /* 0x000000fb2d00720b */ /* 0x000fc40003f44000 */
[----:B------:R-:W-:Y:S01]  /*25dc0*/  I2FP.F32.S32 R251, UR29 ;  /* 0x0000001d00fb7c45 */ /* 0x000fe20008201400 */
[----:B------:R-:W-:Y:S01]  /*25dd0*/  UIADD3 UR4, UPT, UPT, UR20, 0x31b, URZ ;  /* 0x0000031b14047890 */ /* 0x000fe2000fffe0ff */
[----:B------:R-:W-:Y:S02]  /*25de0*/  I2FP.F32.S32 R252, UR6 ;  /* 0x0000000600fc7c45 */ /* 0x000fe40008201400 */
[----:B------:R-:W-:Y:S02]  /*25df0*/  SEL R98, R98, 0x4, P6 ;  /* 0x0000000462627807 */ /* 0x000fe40003000000 */
[----:B------:R-:W-:Y:S01]  /*25e00*/  SEL R99, RZ, 0x1, !P1 ;  /* 0x00000001ff637807 */ /* 0x000fe20004800000 */
[----:B-1----:R-:W-:Y:S01]  /*25e10*/  UIADD3 UR29, UPT, UPT, UR30, 0x39a, URZ ;  /* 0x0000039a1e1d7890 */ /* 0x002fe2000fffe0ff */
[----:B------:R-:W-:Y:S01]  /*25e20*/  FSETP.GT.AND P1, PT, R45, R252, PT ;  /* 0x000000fc2d00720b */ /* 0x000fe20003f24000 */
[----:B------:R-:W1:Y:S01]  /*25e30*/  LDCU UR30, c[0x0][0x390] ;  /* 0x00007200ff1e77ac */ /* 0x000e620008000800 */
[----:B------:R-:W-:Y:S01]  /*25e40*/  @P5 LOP3.LUT R7, R7, 0x20000000, RZ, 0xfc, !PT ;  /* 0x2000000007075812 */ /* 0x000fe200078efcff */
[----:B------:R-:W-:Y:S01]  /*25e50*/  @P0 IMAD.IADD R59, R99, 0x1, R98 ;  /* 0x00000001633b0824 */ /* 0x000fe200078e0262 */
[----:B------:R-:W-:-:S02]  /*25e60*/  SEL R98, R165, 0x2, P1 ;  /* 0x00000002a5627807 */ /* 0x000fc40000800000 */
[----:B------:R-:W-:Y:S01]  /*25e70*/  FSETP.GT.AND P1, PT, R45, R201, PT ;  /* 0x000000c92d00720b */ /* 0x000fe20003f24000 */
[----:B0-----:R-:W-:Y:S01]  /*25e80*/  UIADD3 UR6, UPT, UPT, UR28, 0x32a, URZ ;  /* 0x0000032a1c067890 */ /* 0x001fe2000fffe0ff */
[----:B------:R-:W-:Y:S01]  /*25e90*/  SEL R99, R165, 0x2, P2 ;  /* 0x00000002a5637807 */ /* 0x000fe20001000000 */
[----:B------:R-:W0:Y:S01]  /*25ea0*/  LDCU UR28, c[0x0][0x390] ;  /* 0x00007200ff1c77ac */ /* 0x000e220008000800 */
[C---:B------:R-:W-:Y:S02]  /*25eb0*/  FSETP.GT.AND P0, PT, R45.reuse, R251, !P1 ;  /* 0x000000fb2d00720b */ /* 0x040fe40004f04000 */
[----:B------:R-:W-:Y:S02]  /*25ec0*/  I2FP.F32.S32 R251, UR29 ;  /* 0x0000001d00fb7c45 */ /* 0x000fe40008201400 */
[C---:B------:R-:W-:Y:S02]  /*25ed0*/  FSETP.GT.AND P2, PT, R45.reuse, R250, PT ;  /* 0x000000fa2d00720b */ /* 0x040fe40003f44000 */
[----:B------:R-:W-:-:S02]  /*25ee0*/  FSETP.GT.AND P6, PT, R45, R251, PT ;  /* 0x000000fb2d00720b */ /* 0x000fc40003fc4000 */
[----:B------:R-:W-:Y:S01]  /*25ef0*/  I2FP.F32.S32 R250, UR31 ;  /* 0x0000001f00fa7c45 */ /* 0x000fe20008201400 */
[----:B-1----:R-:W-:Y:S01]  /*25f00*/  UIADD3 UR29, UPT, UPT, UR30, 0x352, URZ ;  /* 0x000003521e1d7890 */ /* 0x002fe2000fffe0ff */
[----:B------:R-:W-:Y:S01]  /*25f10*/  SEL R215, R165, 0x2, P2 ;  /* 0x00000002a5d77807 */ /* 0x000fe20001000000 */
[----:B------:R-:W1:Y:S01]  /*25f20*/  LDCU UR30, c[0x0][0x390] ;  /* 0x00007200ff1e77ac */ /* 0x000e620008000800 */
[----:B------:R-:W-:Y:S02]  /*25f30*/  FSETP.GT.AND P2, PT, R45, R250, PT ;  /* 0x000000fa2d00720b */ /* 0x000fe40003f44000 */
[----:B------:R-:W-:Y:S01]  /*25f40*/  I2FP.F32.S32 R252, UR6 ;  /* 0x0000000600fc7c45 */ /* 0x000fe20008201400 */
[----:B------:R-:W-:Y:S01]  /*25f50*/  UIADD3 UR31, UPT, UPT, UR32, 0x398, URZ ;  /* 0x00000398201f7890 */ /* 0x000fe2000fffe0ff */
[----:B------:R-:W-:Y:S01]  /*25f60*/  I2FP.F32.S32 R251, UR29 ;  /* 0x0000001d00fb7c45 */ /* 0x000fe20008201400 */
[----:B0-----:R-:W-:Y:S01]  /*25f70*/  UIADD3 UR6, UPT, UPT, UR28, 0x33a, URZ ;  /* 0x0000033a1c067890 */ /* 0x001fe2000fffe0ff */
[----:B------:R-:W-:Y:S01]  /*25f80*/  SEL R217, R165, 0x2, P2 ;  /* 0x00000002a5d97807 */ /* 0x000fe20001000000 */
[----:B------:R-:W0:Y:S01]  /*25f90*/  LDCU UR32, c[0x0][0x390] ;  /* 0x00007200ff2077ac */ /* 0x000e220008000800 */
[----:B------:R-:W-:-:S02]  /*25fa0*/  FSETP.GT.AND P2, PT, R45, R251, PT ;  /* 0x000000fb2d00720b */ /* 0x000fc40003f44000 */
[C---:B------:R-:W-:Y:S01]  /*25fb0*/  FSETP.GT.AND P3, PT, R45.reuse, R252, PT ;  /* 0x000000fc2d00720b */ /* 0x040fe20003f64000 */
[----:B------:R-:W2:Y:S01]  /*25fc0*/  LDCU UR28, c[0x0][0x390] ;  /* 0x00007200ff1c77ac */ /* 0x000ea20008000800 */
[----:B------:R-:W-:Y:S02]  /*25fd0*/  I2FP.F32.S32 R252, UR6 ;  /* 0x0000000600fc7c45 */ /* 0x000fe40008201400 */
[----:B------:R-:W-:Y:S02]  /*25fe0*/  I2FP.F32.S32 R250, UR31 ;  /* 0x0000001f00fa7c45 */ /* 0x000fe40008201400 */
[----:B------:R-:W-:Y:S01]  /*25ff0*/  FSETP.GT.AND P1, PT, R45, R252, PT ;  /* 0x000000fc2d00720b */ /* 0x000fe20003f24000 */
[----:B-1----:R-:W-:Y:S01]  /*26000*/  UIADD3 UR29, UPT, UPT, UR30, 0x35a, URZ ;  /* 0x0000035a1e1d7890 */ /* 0x002fe2000fffe0ff */
[----:B------:R-:W-:Y:S01]  /*26010*/  @P0 LOP3.LUT R6, R6, 0x4, RZ, 0xfc, !PT ;  /* 0x0000000406060812 */ /* 0x000fe200078efcff */
[----:B------:R-:W1:Y:S01]  /*26020*/  LDCU UR30, c[0x0][0x390] ;  /* 0x00007200ff1e77ac */ /* 0x000e620008000800 */
[----:B------:R-:W-:-:S02]  /*26030*/  SEL R216, R165, 0x2, P1 ;  /* 0x00000002a5d87807 */ /* 0x000fc40000800000 */
[----:B------:R-:W-:Y:S02]  /*26040*/  FSETP.GT.AND P1, PT, R45, R249, PT ;  /* 0x000000f92d00720b */ /* 0x000fe40003f24000 */
[----:B------:R-:W-:Y:S01]  /*26050*/  I2FP.F32.S32 R251, UR29 ;  /* 0x0000001d00fb7c45 */ /* 0x000fe20008201400 */
[----:B0-----:R-:W-:Y:S01]  /*26060*/  UIADD3 UR31, UPT, UPT, UR32, 0x3a0, URZ ;  /* 0x000003a0201f7890 */ /* 0x001fe2000fffe0ff */
[----:B------:R-:W-:Y:S01]  /*26070*/  SEL R218, R165, 0x2, P1 ;  /* 0x00000002a5da7807 */ /* 0x000fe20000800000 */
[----:B------:R-:W0:Y:S01]  /*26080*/  LDCU UR32, c[0x0][0x390] ;  /* 0x00007200ff2077ac */ /* 0x000e220008000800 */
[----:B------:R-:W-:Y:S02]  /*26090*/  FSETP.GT.AND P1, PT, R45, R251, PT ;  /* 0x000000fb2d00720b */ /* 0x000fe40003f24000 */
[----:B------:R-:W-:Y:S01]  /*260a0*/  LOP3.LUT R6, R6, 0xfffffff7, RZ, 0xc0, !PT ;  /* 0xfffffff706067812 */ /* 0x000fe200078ec0ff */
[----:B--2---:R-:W-:Y:S01]  /*260b0*/  UIADD3 UR6, UPT, UPT, UR28, 0x399, URZ ;  /* 0x000003991c067890 */ /* 0x004fe2000fffe0ff */
[C---:B------:R-:W-:Y:S01]  /*260c0*/  SEL R214, R165.reuse, 0x2, P1 ;  /* 0x00000002a5d67807 */ /* 0x040fe20000800000 */
[----:B------:R-:W2:Y:S01]  /*260d0*/  LDCU UR28, c[0x0][0x390] ;  /* 0x00007200ff1c77ac */ /* 0x000ea20008000800 */
[----:B------:R-:W-:-:S02]  /*260e0*/  SEL R219, R165, 0x2, P2 ;  /* 0x00000002a5db7807 */ /* 0x000fc40001000000 */
[----:B------:R-:W-:Y:S01]  /*260f0*/  SEL R100, R165, 0x2, P3 ;  /* 0x00000002a5647807 */ /* 0x000fe20001800000 */
[----:B-1----:R-:W-:Y:S01]  /*26100*/  UIADD3 UR29, UPT, UPT, UR30, 0x362, URZ ;  /* 0x000003621e1d7890 */ /* 0x002fe2000fffe0ff */
[----:B------:R-:W-:Y:S01]  /*26110*/  I2FP.F32.S32 R252, UR6 ;  /* 0x0000000600fc7c45 */ /* 0x000fe20008201400 */
[----:B------:R-:W1:Y:S01]  /*26120*/  LDCU UR30, c[0x0][0x390] ;  /* 0x00007200ff1e77ac */ /* 0x000e620008000800 */
[C---:B------:R-:W-:Y:S02]  /*26130*/  FSETP.GT.AND P3, PT, R45.reuse, R180, PT ;  /* 0x000000b42d00720b */ /* 0x040fe40003f64000 */
[C---:B------:R-:W-:Y:S02]  /*26140*/  FSETP.GT.AND P0, PT, R45.reuse, R252, PT ;  /* 0x000000fc2d00720b */ /* 0x040fe40003f04000 */
[----:B------:R-:W-:Y:S02]  /*26150*/  I2FP.F32.S32 R251, UR29 ;  /* 0x0000001d00fb7c45 */ /* 0x000fe40008201400 */
[----:B------:R-:W-:-:S02]  /*26160*/  FSETP.GT.AND P0, PT, R45, R250, !P0 ;  /* 0x000000fa2d00720b */ /* 0x000fc40004704000 */
[----:B------:R-:W-:Y:S02]  /*26170*/  FSETP.GT.AND P1, PT, R45, R251, PT ;  /* 0x000000fb2d00720b */ /* 0x000fe40003f24000 */
[----:B------:R-:W-:Y:S01]  /*26180*/  I2FP.F32.S32 R250, UR31 ;  /* 0x0000001f00fa7c45 */ /* 0x000fe20008201400 */
[----:B0-----:R-:W-:Y:S01]  /*26190*/  UIADD3 UR31, UPT, UPT, UR32, 0x36a, URZ ;  /* 0x0000036a201f7890 */ /* 0x001fe2000fffe0ff */
[----:B------:R-:W-:Y:S01]  /*261a0*/  SEL R220, R165, 0x2, P1 ;  /* 0x00000002a5dc7807 */ /* 0x000fe20000800000 */
[----:B------:R-:W0:Y:S01]  /*261b0*/  LDCU UR32, c[0x0][0x390] ;  /* 0x00007200ff2077ac */ /* 0x000e220008000800 */
[----:B------:R-:W-:Y:S02]  /*261c0*/  I2FP.F32.S32 R249, UR33 ;  /* 0x0000002100f97c45 */ /* 0x000fe40008201400 */
[----:B------:R-:W-:Y:S01]  /*261d0*/  LOP3.LUT R7, R7, 0xbfffffff, RZ, 0xc0, !PT ;  /* 0xbfffffff07077812 */ /* 0x000fe200078ec0ff */
[----:B-1----:R-:W-:Y:S01]  /*261e0*/  UIADD3 UR29, UPT, UPT, UR30, 0x372, URZ ;  /* 0x000003721e1d7890 */ /* 0x002fe2000fffe0ff */
[----:B------:R-:W-:Y:S01]  /*261f0*/  I2FP.F32.S32 R245, UR4 ;  /* 0x0000000400f57c45 */ /* 0x000fe20008201400 */
[----:B------:R-:W1:Y:S01]  /*26200*/  LDCU UR30, c[0x0][0x390] ;  /* 0x00007200ff1e77ac */ /* 0x000e620008000800 */
[----:B------:R-:W-:-:S02]  /*26210*/  @P0 LOP3.LUT R6, R6, 0x8, RZ, 0xfc, !PT ;  /* 0x0000000806060812 */ /* 0x000fc400078efcff */
[C---:B------:R-:W-:Y:S01]  /*26220*/  FSETP.GT.AND P0, PT, R45.reuse, R250, !P5 ;  /* 0x000000fa2d00720b */ /* 0x040fe20006f04000 */
[----:B---3--:R-:W-:Y:S01]  /*26230*/  UIADD3 UR33, UPT, UPT, UR34, 0x38a, URZ ;  /* 0x0000038a22217890 */ /* 0x008fe2000fffe0ff */
[----:B------:R-:W-:Y:S01]  /*26240*/  I2FP.F32.S32 R251, UR29 ;  /* 0x0000001d00fb7c45 */ /* 0x000fe20008201400 */
[----:B--2---:R-:W-:Y:S01]  /*26250*/  UIADD3 UR6, UPT, UPT, UR28, 0xc6, URZ ;  /* 0x000000c61c067890 */ /* 0x004fe2000fffe0ff */
[----:B------:R-:W-:Y:S01]  /*26260*/  I2FP.F32.S32 R250, UR31 ;  /* 0x0000001f00fa7c45 */ /* 0x000fe20008201400 */
[----:B------:R-:W2:Y:S01]  /*26270*/  LDCU UR28, c[0x0][0x390] ;  /* 0x00007200ff1c77ac */ /* 0x000ea20008000800 */
[C---:B------:R-:W-:Y:S02]  /*26280*/  FSETP.GT.AND P1, PT, R45.reuse, R251, PT ;  /* 0x000000fb2d00720b */ /* 0x040fe40003f24000 */
[----:B------:R-:W-:Y:S01]  /*26290*/  FSETP.GT.AND P2, PT, R45, R250, PT ;  /* 0x000000fa2d00720b */ /* 0x000fe20003f44000 */
[----:B0-----:R-:W-:Y:S01]  /*262a0*/  UIADD3 UR31, UPT, UPT, UR32, 0x3a8, URZ ;  /* 0x000003a8201f7890 */ /* 0x001fe2000fffe0ff */
[C---:B------:R-:W-:Y:S01]  /*262b0*/  SEL R221, R165.reuse, 0x2, P1 ;  /* 0x00000002a5dd7807 */ /* 0x040fe20000800000 */
[----:B------:R-:W0:Y:S01]  /*262c0*/  LDCU UR32, c[0x0][0x390] ;  /* 0x00007200ff2077ac */ /* 0x000e220008000800 */
[----:B------:R-:W-:-:S02]  /*262d0*/  SEL R213, R165, 0x2, P2 ;  /* 0x00000002a5d57807 */ /* 0x000fc40001000000 */
[----:B------:R-:W-:Y:S01]  /*262e0*/  LOP3.LUT R6, R6, 0xffffffdf, RZ, 0xc0, !PT ;  /* 0xffffffdf06067812 */ /* 0x000fe200078ec0ff */
[----:B-1----:R-:W-:Y:S01]  /*262f0*/  UIADD3 UR29, UPT, UPT, UR30, 0x37a, URZ ;  /* 0x0000037a1e1d7890 */ /* 0x002fe2000fffe0ff */
[----:B------:R-:W-:Y:S01]  /*26300*/  I2FP.F32.S32 R250, UR31 ;  /* 0x0000001f00fa7c45 */ /* 0x000fe20008201400 */
[----:B------:R-:W1:Y:S01]  /*26310*/  LDCU UR30, c[0x0][0x390] ;  /* 0x00007200ff1e77ac */ /* 0x000e620008000800 */
[----:B------:R-:W-:Y:S02]  /*26320*/  @P0 LOP3.LUT R6, R6, 0x20, RZ, 0xfc, !PT ;  /* 0x0000002006060812 */ /* 0x000fe400078efcff */
[----:B------:R-:W-:Y:S01]  /*26330*/  FSETP.GT.AND P1, PT, R45, R250, !P4 ;  /* 0x000000fa2d00720b */ /* 0x000fe20006724000 */
[----:B------:R-:W-:Y:S01]  /*26340*/  UIADD3 UR4, UPT, UPT, UR20, 0x323, URZ ;  /* 0x0000032314047890 */ /* 0x000fe2000fffe0ff */
[----:B------:R-:W-:Y:S01]  /*26350*/  I2FP.F32.S32 R251, UR29 ;  /* 0x0000001d00fb7c45 */ /* 0x000fe20008201400 */
[----:B------:R-:W-:Y:S01]  /*26360*/  UIADD3 UR34, UPT, UPT, UR20, 0xaf, URZ ;  /* 0x000000af14227890 */ /* 0x000fe2000fffe0ff */
[----:B------:R-:W-:-:S02]  /*26370*/  LOP3.LUT R6, R6, 0xffffff7f, RZ, 0xc0, !PT ;  /* 0xffffff7f06067812 */ /* 0x000fc400078ec0ff */
[C---:B------:R-:W-:Y:S02]  /*26380*/  FSETP.GT.AND P2, PT, R45.reuse, R251, PT ;  /* 0x000000fb2d00720b */ /* 0x040fe40003f44000 */
[----:B------:R-:W-:Y:S01]  /*26390*/  FSETP.GT.AND P0, PT, R45, R249, PT ;  /* 0x000000f92d00720b */ /* 0x000fe20003f04000 */
[----:B0-----:R-:W-:Y:S01]  /*263a0*/  UIADD3 UR31, UPT, UPT, UR32, 0x392, URZ ;  /* 0x00000392201f7890 */ /* 0x001fe2000fffe0ff */
[----:B------:R-:W-:Y:S01]  /*263b0*/  I2FP.F32.S32 R249, UR33 ;  /* 0x0000002100f97c45 */ /* 0x000fe20008201400 */
[----:B------:R-:W0:Y:S01]  /*263c0*/  LDCU UR32, c[0x0][0x390] ;  /* 0x00007200ff2077ac */ /* 0x000e220008000800 */
[----:B------:R-:W-:Y:S02]  /*263d0*/  SEL R222, R165, 0x2, P2 ;  /* 0x00000002a5de7807 */ /* 0x000fe40001000000 */
[----:B------:R-:W-:Y:S01]  /*263e0*/  @P1 LOP3.LUT R6, R6, 0x80, RZ, 0xfc, !PT ;  /* 0x0000008006061812 */ /* 0x000fe200078efcff */
[----:B-1----:R-:W-:Y:S01]  /*263f0*/  UIADD3 UR29, UPT, UPT, UR30, 0x382, URZ ;  /* 0x000003821e1d7890 */ /* 0x002fe2000fffe0ff */
[----:B------:R-:W-:Y:S01]  /*26400*/  I2FP.F32.S32 R250, UR31 ;  /* 0x0000001f00fa7c45 */ /* 0x000fe20008201400 */
[----:B------:R-:W1:Y:S01]  /*26410*/  LDCU UR30, c[0x0][0x390] ;  /* 0x00007200ff1e77ac */ /* 0x000e620008000800 */
[----:B------:R-:W-:-:S02]  /*26420*/  FSETP.GT.AND P5, PT, R45, R249, PT ;  /* 0x000000f92d00720b */ /* 0x000fc40003fa4000 */
[----:B------:R-:W-:Y:S01]  /*26430*/  FSETP.GT.AND P2, PT, R45, R250, PT ;  /* 0x000000fa2d00720b */ /* 0x000fe20003f44000 */
[----:B------:R-:W-:Y:S01]  /*26440*/  UIADD3 UR33, UPT, UPT, UR70, 0x1ad, URZ ;  /* 0x000001ad46217890 */ /* 0x000fe2000fffe0ff */
[----:B------:R-:W-:Y:S01]  /*26450*/  I2FP.F32.S32 R251, UR29 ;  /* 0x0000001d00fb7c45 */ /* 0x000fe20008201400 */
[----:B------:R-:W-:Y:S01]  /*26460*/  UIADD3 UR70, UPT, UPT, UR70, 0x1ac, URZ ;  /* 0x000001ac46467890 */ /* 0x000fe2000fffe0ff */
[----:B------:R-:W-:Y:S02]  /*26470*/  SEL R224, R165, 0x2, P5 ;  /* 0x00000002a5e07807 */ /* 0x000fe40002800000 */
[----:B------:R-:W-:Y:S02]  /*26480*/  FSETP.GT.AND P1, PT, R45, R251, PT ;  /* 0x000000fb2d00720b */ /* 0x000fe40003f24000 */
[----:B------:R-:W-:Y:S01]  /*26490*/  @P4 LOP3.LUT R7, R7, 0x40000000, RZ, 0xfc, !PT ;  /* 0x4000000007074812 */ /* 0x000fe200078efcff */
        /* <DEDUP_REMOVED lines=8> */
[C---:B------:R-:W-:Y:S02]  /*26520*/  FSETP.GT.AND P2, PT, R45.reuse, R212, PT ;  /* 0x000000d42d00720b */ /* 0x040fe40003f44000 */
[----:B------:R-:W-:Y:S02]  /*26530*/  FSETP.GT.AND P4, PT, R45, R250, !P3 ;  /* 0x000000fa2d00720b */ /* 0x000fe40005f84000 */
[----:B------:R-:W-:Y:S02]  /*26540*/  I2FP.F32.S32 R251, UR29 ;  /* 0x0000001d00fb7c45 */ /* 0x000fe40008201400 */
[----:B------:R-:W-:-:S02]  /*26550*/  SEL R225, R165, 0x2, P0 ;  /* 0x00000002a5e17807 */ /* 0x000fc40000000000 */
[----:B------:R-:W-:Y:S02]  /*26560*/  FSETP.GT.AND P1, PT, R45, R251, PT ;  /* 0x000000fb2d00720b */ /* 0x000fe40003f24000 */
[----:B------:R-:W-:Y:S01]  /*26570*/  SEL R212, R165, 0x2, P6 ;  /* 0x00000002a5d47807 */ /* 0x000fe20003000000 */
[----:B0-----:R-:W-:Y:S01]  /*26580*/  UIADD3 UR31, UPT, UPT, UR32, 0x3ba, URZ ;  /* 0x000003ba201f7890 */ /* 0x001fe2000fffe0ff */
[----:B------:R-:W-:Y:S01]  /*26590*/  FSETP.GT.AND P0, PT, R45, R164, PT ;  /* 0x000000a42d00720b */ /* 0x000fe20003f04000 */
[----:B------:R-:W0:Y:S01]  /*265a0*/  LDCU UR32, c[0x0][0x390] ;  /* 0x00007200ff2077ac */ /* 0x000e220008000800 */
[----:B------:R-:W-:Y:S02]  /*265b0*/  SEL R164, R165, 0x2, P1 ;  /* 0x00000002a5a47807 */ /* 0x000fe40000800000 */
[----:B------:R-:W-:Y:S01]  /*265c0*/  @P4 LOP3.LUT R6, R6, 0x100, RZ, 0xfc, !PT ;  /* 0x0000010006064812 */ /* 0x000fe200078efcff */
[----:B-1----:R-:W-:Y:S01]  /*265d0*/  UIADD3 UR29, UPT, UPT, UR30, 0x3a2, URZ ;  /* 0x000003a21e1d7890 */ /* 0x002fe2000fffe0ff */
[----:B------:R-:W-:Y:S01]  /*265e0*/  I2FP.F32.S32 R250, UR31 ;  /* 0x0000001f00fa7c45 */ /* 0x000fe20008201400 */
[----:B------:R-:W1:Y:S01]  /*265f0*/  LDCU UR30, c[0x0][0x390] ;  /* 0x00007200ff1e77ac */ /* 0x000e620008000800 */
[----:B------:R-:W-:-:S02]  /*26600*/  LOP3.LUT R6, R6, 0xffffffbf, RZ, 0xc0, !PT ;  /* 0xffffffbf06067812 */ /* 0x000fc400078ec0ff */
[----:B------:R-:W-:Y:S02]  /*26610*/  FSETP.GT.AND P6, PT, R45, R250, PT ;  /* 0x000000fa2d00720b */ /* 0x000fe40003fc4000 */
[----:B------:R-:W-:Y:S02]  /*26620*/  I2FP.F32.S32 R251, UR29 ;  /* 0x0000001d00fb7c45 */ /* 0x000fe40008201400 */
[----:B------:R-:W-:Y:S02]  /*26630*/  SEL R227, R165, 0x2, P6 ;  /* 0x00000002a5e37807 */ /* 0x000fe40003000000 */
[----:B------:R-:W-:Y:S02]  /*26640*/  FSETP.GT.AND P5, PT, R45, R251, PT ;  /* 0x000000fb2d00720b */ /* 0x000fe40003fa4000 */
[----:B------:R-:W-:Y:S01]  /*26650*/  SEL R164, R164, RZ, P3 ;  /* 0x000000ffa4a47207 */ /* 0x000fe20001800000 */
[----:B0-----:R-:W-:Y:S01]  /*26660*/  UIADD3 UR31, UPT, UPT, UR32, 0x3ca, URZ ;  /* 0x000003ca201f7890 */ /* 0x001fe2000fffe0ff */
[----:B------:R-:W-:Y:S01]  /*26670*/  SEL R226, R165, 0x2, P5 ;  /* 0x00000002a5e27807 */ /* 0x000fe20002800000 */
[----:B------:R-:W0:Y:S01]  /*26680*/  LDCU UR32, c[0x0][0x390] ;  /* 0x00007200ff2077ac */ /* 0x000e220008000800 */
[----:B------:R-:W-:-:S02]  /*26690*/  FSETP.GT.AND P5, PT, R45, R211, PT ;  /* 0x000000d32d00720b */ /* 0x000fc40003fa4000 */
[----:B------:R-:W-:Y:S01]  /*266a0*/  LOP3.LUT P3, RZ, R10, 0x4000, RZ, 0xc0, !PT ;  /* 0x000040000aff7812 */ /* 0x000fe2000786c0ff */
[----:B-1----:R-:W-:Y:S01]  /*266b0*/  UIADD3 UR29, UPT, UPT, UR30, 0x3b8, URZ ;  /* 0x000003b81e1d7890 */ /* 0x002fe2000fffe0ff */
[----:B------:R-:W-:Y:S01]  /*266c0*/  I2FP.F32.S32 R250, UR31 ;  /* 0x0000001f00fa7c45 */ /* 0x000fe20008201400 */
[----:B------:R-:W1:Y:S01]  /*266d0*/  LDCU UR30, c[0x0][0x390] ;  /* 0x00007200ff1e77ac */ /* 0x000e620008000800 */
[----:B------:R-:W-:Y:S02]  /*266e0*/  SEL R99, R99, RZ, P5 ;  /* 0x000000ff63637207 */ /* 0x000fe40002800000 */
[----:B------:R-:W-:Y:S02]  /*266f0*/  FSETP.GT.AND P6, PT, R45, R250, PT ;  /* 0x000000fa2d00720b */ /* 0x000fe40003fc4000 */
[----:B------:R-:W-:Y:S02]  /*26700*/  I2FP.F32.S32 R251, UR29 ;  /* 0x0000001d00fb7c45 */ /* 0x000fe40008201400 */
[----:B------:R-:W-:-:S02]  /*26710*/  SEL R229, R165, 0x2, P6 ;  /* 0x00000002a5e57807 */ /* 0x000fc40003000000 */
[C---:B------:R-:W-:Y:S02]  /*26720*/  FSETP.GT.AND P4, PT, R45.reuse, R251, !P2 ;  /* 0x000000fb2d00720b */ /* 0x040fe40005784000 */
[----:B------:R-:W-:Y:S01]  /*26730*/  FSETP.GT.AND P5, PT, R45, R208, PT ;  /* 0x000000d02d00720b */ /* 0x000fe20003fa4000 */
[----:B0-----:R-:W-:Y:S01]  /*26740*/  UIADD3 UR31, UPT, UPT, UR32, 0x3da, URZ ;  /* 0x000003da201f7890 */ /* 0x001fe2000fffe0ff */
[----:B------:R-:W-:Y:S01]  /*26750*/  SEL R227, R227, RZ, P2 ;  /* 0x000000ffe3e37207 */ /* 0x000fe20001000000 */
[----:B------:R-:W0:Y:S01]  /*26760*/  LDCU UR32, c[0x0][0x390] ;  /* 0x00007200ff2077ac */ /* 0x000e220008000800 */
[----:B------:R-:W-:Y:S02]  /*26770*/  SEL R217, R217, RZ, P5 ;  /* 0x000000ffd9d97207 */ /* 0x000fe40002800000 */
[----:B------:R-:W-:Y:S01]  /*26780*/  FSETP.GT.AND P5, PT, R45, R205, PT ;  /* 0x000000cd2d00720b */ /* 0x000fe20003fa4000 */
[----:B-1----:R-:W-:Y:S01]  /*26790*/  UIADD3 UR29, UPT, UPT, UR30, 0x3c2, URZ ;  /* 0x000003c21e1d7890 */ /* 0x002fe2000fffe0ff */
[----:B------:R-:W-:Y:S01]  /*267a0*/  I2FP.F32.S32 R250, UR31 ;  /* 0x0000001f00fa7c45 */ /* 0x000fe20008201400 */
[----:B------:R-:W1:Y:S01]  /*267b0*/  LDCU UR30, c[0x0][0x390] ;  /* 0x00007200ff1e77ac */ /* 0x000e620008000800 */
[----:B------:R-:W-:-:S02]  /*267c0*/  SEL R220, R220, RZ, P5 ;  /* 0x000000ffdcdc7207 */ /* 0x000fc40002800000 */
[----:B------:R-:W-:Y:S02]  /*267d0*/  FSETP.GT.AND P6, PT, R45, R250, PT ;  /* 0x000000fa2d00720b */ /* 0x000fe40003fc4000 */
[----:B------:R-:W-:Y:S02]  /*267e0*/  I2FP.F32.S32 R251, UR29 ;  /* 0x0000001d00fb7c45 */ /* 0x000fe40008201400 */
[----:B------:R-:W-:Y:S02]  /*267f0*/  SEL R231, R165, 0x2, P6 ;  /* 0x00000002a5e77807 */ /* 0x000fe40003000000 */
[----:B------:R-:W-:Y:S02]  /*26800*/  FSETP.GT.AND P1, PT, R45, R251, PT ;  /* 0x000000fb2d00720b */ /* 0x000fe40003f24000 */
[----:B------:R-:W-:Y:S01]  /*26810*/  @P4 LOP3.LUT R6, R6, 0x40, RZ, 0xfc, !PT ;  /* 0x0000004006064812 */ /* 0x000fe200078efcff */
[----:B0-----:R-:W-:Y:S01]  /*26820*/  UIADD3 UR31, UPT, UPT, UR32, 0x3ea, URZ ;  /* 0x000003ea201f7890 */ /* 0x001fe2000fffe0ff */
[----:B------:R-:W-:Y:S01]  /*26830*/  SEL R228, R165, 0x2, P1 ;  /* 0x00000002a5e47807 */ /* 0x000fe20000800000 */
[----:B------:R-:W0:Y:S01]  /*26840*/  LDCU UR32, c[0x0][0x390] ;  /* 0x00007200ff2077ac */ /* 0x000e220008000800 */
[----:B------:R-:W-:-:S02]  /*26850*/  FSETP.GT.AND P4, PT, R45, R8, PT ;  /* 0x000000082d00720b */ /* 0x000fc40003f84000 */
[C---:B------:R-:W-:Y:S01]  /*26860*/  FSETP.GT.AND P5, PT, R45.reuse, R202, PT ;  /* 0x000000ca2d00720b */ /* 0x040fe20003fa4000 */
[----:B-1----:R-:W-:Y:S01]  /*26870*/  UIADD3 UR29, UPT, UPT, UR30, 0x3d2, URZ ;  /* 0x000003d21e1d7890 */ /* 0x002fe2000fffe0ff */
[----:B------:R-:W-:Y:S01]  /*26880*/  I2FP.F32.S32 R250, UR31 ;  /* 0x0000001f00fa7c45 */ /* 0x000fe20008201400 */
[----:B------:R-:W1:Y:S01]  /*26890*/  LDCU UR30, c[0x0][0x390] ;  /* 0x00007200ff1e77ac */ /* 0x000e620008000800 */
[----:B------:R-:W-:Y:S02]  /*268a0*/  SEL R98, R98, RZ, P4 ;  /* 0x000000ff62627207 */ /* 0x000fe40002000000 */
[----:B------:R-:W-:Y:S02]  /*268b0*/  FSETP.GT.AND P6, PT, R45, R250, PT ;  /* 0x000000fa2d00720b */ /* 0x000fe40003fc4000 */
[----:B------:R-:W-:Y:S02]  /*268c0*/  I2FP.F32.S32 R251, UR29 ;  /* 0x0000001d00fb7c45 */ /* 0x000fe40008201400 */
[----:B------:R-:W-:-:S02]  /*268d0*/  SEL R233, R165, 0x2, P6 ;  /* 0x00000002a5e97807 */ /* 0x000fc40003000000 */
[C---:B------:R-:W-:Y:S02]  /*268e0*/  FSETP.GT.AND P1, PT, R45.reuse, R251, PT ;  /* 0x000000fb2d00720b */ /* 0x040fe40003f24000 */
[----:B------:R-:W-:Y:S01]  /*268f0*/  FSETP.GT.AND P4, PT, R45, R209, PT ;  /* 0x000000d12d00720b */ /* 0x000fe20003f84000 */
[----:B0-----:R-:W-:Y:S01]  /*26900*/  UIADD3 UR31, UPT, UPT, UR32, 0x3fa, URZ ;  /* 0x000003fa201f7890 */ /* 0x001fe2000fffe0ff */
[----:B------:R-:W-:Y:S01]  /*26910*/  SEL R230, R165, 0x2, P1 ;  /* 0x00000002a5e67807 */ /* 0x000fe20000800000 */
        /* <DEDUP_REMOVED lines=10> */
[C---:B------:R-:W-:Y:S02]  /*269c0*/  FSETP.GT.AND P1, PT, R45.reuse, R251, PT ;  /* 0x000000fb2d00720b */ /* 0x040fe40003f24000 */
[----:B------:R-:W-:Y:S01]  /*269d0*/  FSETP.GT.AND P4, PT, R45, R206, PT ;  /* 0x000000ce2d00720b */ /* 0x000fe20003f84000 */
[----:B0-----:R-:W-:Y:S01]  /*269e0*/  UIADD3 UR31, UPT, UPT, UR32, 0x1a2, URZ ;  /* 0x000001a2201f7890 */ /* 0x001fe2000fffe0ff */
[----:B------:R-:W-:Y:S01]  /*269f0*/  SEL R232, R165, 0x2, P1 ;  /* 0x00000002a5e87807 */ /* 0x000fe20000800000 */
[----:B------:R-:W0:Y:S01]  /*26a00*/  LDCU UR32, c[0x0][0x390] ;  /* 0x00007200ff2077ac */ /* 0x000e220008000800 */
[----:B------:R-:W-:-:S02]  /*26a10*/  SEL R223, R223, RZ, P5 ;  /* 0x000000ffdfdf7207 */ /* 0x000fc40002800000 */
        /* <DEDUP_REMOVED lines=14> */
[----:B------:R-:W-:Y:S01]  /*26b00*/  SEL R222, R222, RZ, P4 ;  /* 0x000000ffdede7207 */ /* 0x000fe20002000000 */
[----:B-1----:R-:W-:Y:S01]  /*26b10*/  UIADD3 UR29, UPT, UPT, UR30, 0xc2, URZ ;  /* 0x000000c21e1d7890 */ /* 0x002fe2000fffe0ff */
[C---:B------:R-:W-:Y:S01]  /*26b20*/  FSETP.GT.AND P4, PT, R45.reuse, R174, PT ;  /* 0x000000ae2d00720b */ /* 0x040fe20003f84000 */
[----:B------:R-:W1:Y:S01]  /*26b30*/  LDCU UR30, c[0x0][0x390] ;  /* 0x00007200ff1e77ac */ /* 0x000e620008000800 */
[----:B------:R-:W-:-:S02]  /*26b40*/  FSETP.GT.AND P6, PT, R45, R210, PT ;  /* 0x000000d22d00720b */ /* 0x000fc40003fc4000 */
[----:B------:R-:W-:Y:S02]  /*26b50*/  SEL R224, R224, RZ, P4 ;  /* 0x000000ffe0e07207 */ /* 0x000fe40002000000 */
[----:B------:R-:W-:Y:S02]  /*26b60*/  I2FP.F32.S32 R251, UR29 ;  /* 0x0000001d00fb7c45 */ /* 0x000fe40008201400 */
[----:B------:R-:W-:Y:S02]  /*26b70*/  SEL R215, R215, RZ, P6 ;  /* 0x000000ffd7d77207 */ /* 0x000fe40003000000 */
[----:B------:R-:W-:Y:S02]  /*26b80*/  FSETP.GT.AND P1, PT, R45, R251, PT ;  /* 0x000000fb2d00720b */ /* 0x000fe40003f24000 */
[----:B------:R-:W-:Y:S02]  /*26b90*/  LOP3.LUT P4, RZ, R7, 0x40000000, RZ, 0xc0, !PT ;  /* 0x4000000007ff7812 */ /* 0x000fe4000788c0ff */
[----:B------:R-:W-:-:S02]  /*26ba0*/  SEL R236, R165, 0x2, P1 ;  /* 0x00000002a5ec7807 */ /* 0x000fc40000800000 */
[----:B------:R-:W-:Y:S02]  /*26bb0*/  FSETP.GT.AND P6, PT, R45, R207, PT ;  /* 0x000000cf2d00720b */ /* 0x000fe40003fc4000 */
[----:B------:R-:W-:Y:S01]  /*26bc0*/  LOP3.LUT R7, R7, 0xffbfffff, RZ, 0xc0, !PT ;  /* 0xffbfffff07077812 */ /* 0x000fe200078ec0ff */
[----:B-1----:R-:W-:Y:S01]  /*26bd0*/  UIADD3 UR29, UPT, UPT, UR30, 0x1aa, URZ ;  /* 0x000001aa1e1d7890 */ /* 0x002fe2000fffe0ff */
[----:B------:R-:W-:Y:S01]  /*26be0*/  SEL R219, R219, RZ, P6 ;  /* 0x000000ffdbdb7207 */ /* 0x000fe20003000000 */
[----:B------:R-:W1:Y:S01]  /*26bf0*/  LDCU UR30, c[0x0][0x390] ;  /* 0x00007200ff1e77ac */ /* 0x000e620008000800 */
[----:B------:R-:W-:Y:S02]  /*26c00*/  FSETP.GT.AND P6, PT, R45, R204, PT ;  /* 0x000000cc2d00720b */ /* 0x000fe40003fc4000 */
[----:B------:R-:W-:Y:S02]  /*26c10*/  SEL R225, R225, RZ, P4 ;  /* 0x000000ffe1e17207 */ /* 0x000fe40002000000 */
[----:B------:R-:W-:-:S02]  /*26c20*/  I2FP.F32.S32 R251, UR29 ;  /* 0x0000001d00fb7c45 */ /* 0x000fc40008201400 */
[----:B------:R-:W-:Y:S02]  /*26c30*/  SEL R221, R221, RZ, P6 ;  /* 0x000000ffdddd7207 */ /* 0x000fe40003000000 */
[----:B------:R-:W-:Y:S02]  /*26c40*/  FSETP.GT.AND P1, PT, R45, R251, PT ;  /* 0x000000fb2d00720b */ /* 0x000fe40003f24000 */
[C---:B------:R-:W-:Y:S02]  /*26c50*/  LOP3.LUT P6, RZ, R10.reuse, 0x10000, RZ, 0xc0, !PT ;  /* 0x000100000aff7812 */ /* 0x040fe400078cc0ff */
[----:B------:R-:W-:Y:S02]  /*26c60*/  SEL R165, R165, 0x2, P1 ;  /* 0x00000002a5a57807 */ /* 0x000fe40000800000 */
[C---:B------:R-:W-:Y:S02]  /*26c70*/  FSETP.GT.AND P1, PT, R45.reuse, R120, PT ;  /* 0x000000782d00720b */ /* 0x040fe40003f24000 */
[----:B------:R-:W-:Y:S01]  /*26c80*/  LOP3.LUT P4, RZ, R10, 0x8000, RZ, 0xc0, !PT ;  /* 0x000080000aff7812 */ /* 0x000fe2000788c0ff */
[----:B-1----:R-:W-:Y:S01]  /*26c90*/  UIADD3 UR29, UPT, UPT, UR30, 0x22e, URZ ;  /* 0x0000022e1e1d7890 */ /* 0x002fe2000fffe0ff */
[----:B------:R-:W-:Y:S01]  /*26ca0*/  SEL R100, R100, RZ, P1 ;  /* 0x000000ff64647207 */ /* 0x000fe20000800000 */
[----:B------:R-:W1:Y:S01]  /*26cb0*/  LDCU UR30, c[0x0][0x390] ;  /* 0x00007200ff1e77ac */ /* 0x000e620008000800 */
[----:B------:R-:W-:-:S02]  /*26cc0*/  FSETP.GT.AND P1, PT, R45, R194, PT ;  /* 0x000000c22d00720b */ /* 0x000fc40003f24000 */
[----:B------:R-:W-:Y:S02]  /*26cd0*/  SEL R194, RZ, 0x1, !P6 ;  /* 0x00000001ffc27807 */ /* 0x000fe40007000000 */
[----:B------:R-:W-:Y:S02]  /*26ce0*/  SEL R218, R218, RZ, P1 ;  /* 0x000000ffdada7207 */ /* 0x000fe40000800000 */
[----:B------:R-:W-:Y:S01]  /*26cf0*/  FSETP.GT.AND P1, PT, R45, R186, PT ;  /* 0x000000ba2d00720b */ /* 0x000fe20003f24000 */
[----:B------:R-:W-:Y:S01]  /*26d00*/  IMAD.IADD R100, R100, 0x1, R194 ;  /* 0x0000000164647824 */ /* 0x000fe200078e02c2 */
[----:B------:R-:W-:Y:S02]  /*26d10*/  I2FP.F32.S32 R251, UR29 ;  /* 0x0000001d00fb7c45 */ /* 0x000fe40008201400 */
[----:B------:R-:W-:Y:S02]  /*26d20*/  SEL R213, R213, RZ, P1 ;  /* 0x000000ffd5d57207 */ /* 0x000fe40000800000 */
[----:B------:R-:W-:-:S02]  /*26d30*/  FSETP.GT.AND P1, PT, R45, R252, PT ;  /* 0x000000fc2d00720b */ /* 0x000fc40003f24000 */
[----:B------:R-:W-:Y:S01]  /*26d40*/  I2FP.F32.S32 R252, UR6 ;  /* 0x0000000600fc7c45 */ /* 0x000fe20008201400 */
[----:B--2---:R-:W-:Y:S01]  /*26d50*/  UIADD3 UR6, UPT, UPT, UR28, 0x3c0, URZ ;  /* 0x000003c01c067890 */ /* 0x004fe2000fffe0ff */
[----:B------:R-:W-:Y:S01]  /*26d60*/  SEL R212, R212, RZ, P1 ;  /* 0x000000ffd4d47207 */ /* 0x000fe20000800000 */
[----:B------:R-:W2:Y:S01]  /*26d70*/  LDCU UR28, c[0x0][0x390] ;  /* 0x00007200ff1c77ac */ /* 0x000ea20008000800 */
[----:B------:R-:W-:Y:S02]  /*26d80*/  FSETP.GT.AND P1, PT, R45, R252, PT ;  /* 0x000000fc2d00720b */ /* 0x000fe40003f24000 */
[----:B------:R-:W-:Y:S01]  /*26d90*/  SEL R186, RZ, 0x1, !P3 ;  /* 0x00000001ffba7807 */ /* 0x000fe20005800000 */
[----:B-1----:R-:W-:Y:S01]  /*26da0*/  UIADD3 UR29, UPT, UPT, UR30, 0x334, URZ ;  /* 0x000003341e1d7890 */ /* 0x002fe2000fffe0ff */
[----:B------:R-:W-:Y:S01]  /*26db0*/  I2FP.F32.S32 R252, UR6 ;  /* 0x0000000600fc7c45 */ /* 0x000fe20008201400 */
[----:B------:R-:W1:Y:S01]  /*26dc0*/  LDCU UR30, c[0x0][0x390] ;  /* 0x00007200ff1e77ac */ /* 0x000e620008000800 */
[----:B------:R-:W-:Y:S01]  /*26dd0*/  SEL R120, R47, 0x6, P1 ;  /* 0x000000062f787807 */ /* 0x000fe20000800000 */
[----:B------:R-:W-:Y:S01]  /*26de0*/  IMAD.IADD R98, R98, 0x1, R186 ;  /* 0x0000000162627824 */ /* 0x000fe200078e02ba */
[----:B------:R-:W-:-:S02]  /*26df0*/  FSETP.GT.AND P5, PT, R45, R252, !P0 ;  /* 0x000000fc2d00720b */ /* 0x000fc400047a4000 */
[C---:B------:R-:W-:Y:S02]  /*26e00*/  FSETP.GT.AND P1, PT, R45.reuse, R251, PT ;  /* 0x000000fb2d00720b */ /* 0x040fe40003f24000 */
[----:B------:R-:W-:Y:S02]  /*26e10*/  FSETP.GT.AND P3, PT, R45, R128, PT ;  /* 0x000000802d00720b */ /* 0x000fe40003f64000 */
[----:B------:R-:W-:Y:S02]  /*26e20*/  SEL R174, R47, 0x6, P1 ;  /* 0x000000062fae7807 */ /* 0x000fe40000800000 */
[C---:B------:R-:W-:Y:S01]  /*26e30*/  LOP3.LUT P1, RZ, R10.reuse, 0x400000, RZ, 0xc0, !PT ;  /* 0x004000000aff7812 */ /* 0x040fe2000782c0ff */
[----:B--2---:R-:W-:Y:S01]  /*26e40*/  UIADD3 UR6, UPT, UPT, UR28, 0x3c8, URZ ;  /* 0x000003c81c067890 */ /* 0x004fe2000fffe0ff */
[----:B------:R-:W-:Y:S01]  /*26e50*/  SEL R229, R229, RZ, P3 ;  /* 0x000000ffe5e57207 */ /* 0x000fe20001800000 */
[----:B------:R-:W2:Y:S01]  /*26e60*/  LDCU UR28, c[0x0][0x390] ;  /* 0x00007200ff1c77ac */ /* 0x000ea20008000800 */
[----:B------:R-:W-:-:S02]  /*26e70*/  LOP3.LUT P6, RZ, R10, 0x1000000, RZ, 0xc0, !PT ;  /* 0x010000000aff7812 */ /* 0x000fc400078cc0ff */
[----:B------:R-:W-:Y:S02]  /*26e80*/  @P5 LOP3.LUT R7, R7, 0x400000, RZ, 0xfc, !PT ;  /* 0x0040000007075812 */ /* 0x000fe400078efcff */
[----:B------:R-:W-:Y:S02]  /*26e90*/  I2FP.F32.S32 R252, UR6 ;  /* 0x0000000600fc7c45 */ /* 0x000fe40008201400 */
[----:B------:R-:W-:Y:S02]  /*26ea0*/  LOP3.LUT R7, R7, 0xefffffff, RZ, 0xc0, !PT ;  /* 0xefffffff07077812 */ /* 0x000fe400078ec0ff */
[----:B------:R-:W-:Y:S02]  /*26eb0*/  FSETP.GT.AND P3, PT, R45, R252, !P3 ;  /* 0x000000fc2d00720b */ /* 0x000fe40005f64000 */
[----:B------:R-:W-:Y:S02]  /*26ec0*/  @P1 LOP3.LUT R7, R7, 0x10000000, RZ, 0xfc, !PT ;  /* 0x1000000007071812 */ /* 0x000fe400078efcff */
[----:B------:R-:W-:-:S02]  /*26ed0*/  SEL R128, RZ, 0x1, !P4 ;  /* 0x00000001ff807807 */ /* 0x000fc40006000000 */
[----:B------:R-:W-:Y:S02]  /*26ee0*/  LOP3.LUT R7, R7, 0xff7fffff, RZ, 0xc0, !PT ;  /* 0xff7fffff07077812 */ /* 0x000fe400078ec0ff */
[----:B------:R-:W-:Y:S01]  /*26ef0*/  FSETP.GT.AND P4, PT, R45, R189, PT ;  /* 0x000000bd2d00720b */ /* 0x000fe20003f84000 */
[----:B--2---:R-:W-:Y:S01]  /*26f00*/  UIADD3 UR6, UPT, UPT, UR28, 0x3d0, URZ ;  /* 0x000003d01c067890 */ /* 0x004fe2000fffe0ff */
[----:B------:R-:W-:Y:S01]  /*26f10*/  LOP3.LUT P2, RZ, R10, 0x40000, RZ, 0xc0, !PT ;  /* 0x000400000aff7812 */ /* 0x000fe2000784c0ff */
[----:B------:R-:W2:Y:S01]  /*26f20*/  LDCU UR28, c[0x0][0x390] ;  /* 0x00007200ff1c77ac */ /* 0x000ea20008000800 */
[----:B------:R-:W-:Y:S01]  /*26f30*/  SEL R230, R230, RZ, P4 ;  /* 0x000000ffe6e67207 */ /* 0x000fe20002000000 */
[----:B------:R-:W-:Y:S01]  /*26f40*/  IMAD.IADD R99, R99, 0x1, R128 ;  /* 0x0000000163637824 */ /* 0x000fe200078e0280 */
[----:B------:R-:W-:Y:S02]  /*26f50*/  @P3 LOP3.LUT R7, R7, 0x800000, RZ, 0xfc, !PT ;  /* 0x0080000007073812 */ /* 0x000fe400078efcff */
[----:B------:R-:W-:-:S02]  /*26f60*/  I2FP.F32.S32 R252, UR6 ;  /* 0x0000000600fc7c45 */ /* 0x000fc40008201400 */
[----:B------:R-:W-:Y:S02]  /*26f70*/  LOP3.LUT R7, R7, 0xf7ffffff, RZ, 0xc0, !PT ;  /* 0xf7ffffff07077812 */ /* 0x000fe400078ec0ff */
[----:B------:R-:W-:Y:S02]  /*26f80*/  FSETP.GT.AND P4, PT, R45, R252, !P4 ;  /* 0x000000fc2d00720b */ /* 0x000fe40006784000 */
[----:B------:R-:W-:Y:S02]  /*26f90*/  @P6 LOP3.LUT R7, R7, 0x8000000, RZ, 0xfc, !PT ;  /* 0x0800000007076812 */ /* 0x000fe400078efcff */
[----:B------:R-:W-:Y:S02]  /*26fa0*/  SEL R201, RZ, 0x1, !P2 ;  /* 0x00000001ffc97807 */ /* 0x000fe40005000000 */
[----:B------:R-:W-:Y:S02]  /*26fb0*/  LOP3.LUT R7, R7, 0xfeffffff, RZ, 0xc0, !PT ;  /* 0xfeffffff07077812 */ /* 0x000fe400078ec0ff */
[----:B------:R-:W-:Y:S01]  /*26fc0*/  FSETP.GT.AND P2, PT, R45, R182, PT ;  /* 0x000000b62d00720b */ /* 0x000fe20003f44000 */
[----:B--2---:R-:W-:Y:S01]  /*26fd0*/  UIADD3 UR6, UPT, UPT, UR28, 0x3d8, URZ ;  /* 0x000003d81c067890 */ /* 0x004fe2000fffe0ff */
[----:B------:R-:W-:Y:S01]  /*26fe0*/  SEL R228, R228, RZ, P0 ;  /* 0x000000ffe4e47207 */ /* 0x000fe20000000000 */
[----:B------:R-:W2:Y:S01]  /*26ff0*/  LDCU UR28, c[0x0][0x390] ;  /* 0x00007200ff1c77ac */ /* 0x000ea20008000800 */
[----:B------:R-:W-:Y:S01]  /*27000*/  SEL R231, R231, RZ, P2 ;  /* 0x000000ffe7e77207 */ /* 0x000fe20001000000 */
[----:B------:R-:W-:Y:S01]  /*27010*/  IMAD.IADD R201, R216, 0x1, R201 ;  /* 0x00000001d8c97824 */ /* 0x000fe200078e02c9 */
[----:B------:R-:W-:-:S02]  /*27020*/  @P4 LOP3.LUT R7, R7, 0x1000000, RZ, 0xfc, !PT ;  /* 0x0100000007074812 */ /* 0x000fc400078efcff */
[----:B------:R-:W-:Y:S02]  /*27030*/  I2FP.F32.S32 R252, UR6 ;  /* 0x0000000600fc7c45 */ /* 0x000fe40008201400 */
[----:B------:R-:W-:Y:S02]  /*27040*/  LOP3.LUT P4, RZ, R6, 0x4, RZ, 0xc0, !PT ;  /* 0x0000000406ff7812 */ /* 0x000fe4000788c0ff */
[----:B------:R-:W-:Y:S02]  /*27050*/  LOP3.LUT R7, R7, 0xfdffffff, RZ, 0xc0, !PT ;  /* 0xfdffffff07077812 */ /* 0x000fe400078ec0ff */
[----:B------:R-:W-:Y:S02]  /*27060*/  FSETP.GT.AND P2, PT, R45, R252, !P2 ;  /* 0x000000fc2d00720b */ /* 0x000fe40005744000 */
[C---:B------:R-:W-:Y:S02]  /*27070*/  LOP3.LUT P0, RZ, R10.reuse, 0x100000, RZ, 0xc0, !PT ;  /* 0x001000000aff7812 */ /* 0x040fe4000780c0ff */
[----:B------:R-:W-:-:S02]  /*27080*/  LOP3.LUT P1, RZ, R10, 0x200000, RZ, 0xc0, !PT ;  /* 0x002000000aff7812 */ /* 0x000fc4000782c0ff */
[----:B------:R-:W-:Y:S01]  /*27090*/  SEL R202, RZ, 0x1, !P0 ;  /* 0x00000001ffca7807 */ /* 0x000fe20004000000 */
[----:B--2---:R-:W-:Y:S01]  /*270a0*/  UIADD3 UR6, UPT, UPT, UR28, 0x3e0, URZ ;  /* 0x000003e01c067890 */ /* 0x004fe2000fffe0ff */
[----:B------:R-:W-:Y:S01]  /*270b0*/  FSETP.GT.AND P0, PT, R45, R177, PT ;  /* 0x000000b12d00720b */ /* 0x000fe20003f04000 */
[----:B------:R-:W2:Y:S01]  /*270c0*/  LDCU UR28, c[0x0][0x390] ;  /* 0x00007200ff1c77ac */ /* 0x000ea20008000800 */
[----:B------:R-:W-:Y:S01]  /*270d0*/  @P4 LOP3.LUT R7, R7, 0x2000000, RZ, 0xfc, !PT ;  /* 0x0200000007074812 */ /* 0x000fe200078efcff */
[----:B------:R-:W-:Y:S01]  /*270e0*/  IMAD.IADD R202, R218, 0x1, R202 ;  /* 0x00000001daca7824 */ /* 0x000fe200078e02ca */
[----:B------:R-:W-:Y:S02]  /*270f0*/  LOP3.LUT P4, RZ, R10, 0x8000000, RZ, 0xc0, !PT ;  /* 0x080000000aff7812 */ /* 0x000fe4000788c0ff */
[----:B------:R-:W-:Y:S02]  /*27100*/  I2FP.F32.S32 R252, UR6 ;  /* 0x0000000600fc7c45 */ /* 0x000fe40008201400 */
[----:B------:R-:W-:-:S02]  /*27110*/  LOP3.LUT R7, R7, 0xfbffffff, RZ, 0xc0, !PT ;  /* 0xfbffffff07077812 */ /* 0x000fc400078ec0ff */
[----:B------:R-:W-:Y:S02]  /*27120*/  SEL R177, RZ, 0x1, !P1 ;  /* 0x00000001ffb17807 */ /* 0x000fe40004800000 */
[----:B------:R-:W-:Y:S02]  /*27130*/  LOP3.LUT P6, RZ, R10, 0x800000, RZ, 0xc0, !PT ;  /* 0x008000000aff7812 */ /* 0x000fe400078cc0ff */
[----:B------:R-:W-:Y:S01]  /*27140*/  SEL R232, R232, RZ, P0 ;  /* 0x000000ffe8e87207 */ /* 0x000fe20000000000 */
[----:B------:R-:W-:Y:S01]  /*27150*/  IMAD.IADD R177, R219, 0x1, R177 ;  /* 0x00000001dbb17824 */ /* 0x000fe200078e02b1 */
[----:B------:R-:W-:Y:S02]  /*27160*/  FSETP.GT.AND P0, PT, R45, R252, !P0 ;  /* 0x000000fc2d00720b */ /* 0x000fe40004704000 */
[----:B------:R-:W-:Y:S01]  /*27170*/  @P4 LOP3.LUT R7, R7, 0x4000000, RZ, 0xfc, !PT ;  /* 0x0400000007074812 */ /* 0x000fe200078efcff */
[----:B--2---:R-:W-:Y:S01]  /*27180*/  UIADD3 UR6, UPT, UPT, UR28, 0x3e8, URZ ;  /* 0x000003e81c067890 */ /* 0x004fe2000fffe0ff */
[----:B------:R-:W-:Y:S01]  /*27190*/  LOP3.LUT P5, RZ, R10, 0x80000, RZ, 0xc0, !PT ;  /* 0x000800000aff7812 */ /* 0x000fe200078ac0ff */
[----:B------:R-:W2:Y:S01]  /*271a0*/  LDCU UR28, c[0x0][0x390] ;  /* 0x00007200ff1c77ac */ /* 0x000ea20008000800 */
[----:B------:R-:W-:-:S02]  /*271b0*/  LOP3.LUT P1, RZ, R7, 0x10000000, RZ, 0xc0, !PT ;  /* 0x1000000007ff7812 */ /* 0x000fc4000782c0ff */
[----:B------:R-:W-:Y:S02]  /*271c0*/  LOP3.LUT P3, RZ, R10, 0x20000, RZ, 0xc0, !PT ;  /* 0x000200000aff7812 */ /* 0x000fe4000786c0ff */
[----:B------:R-:W-:Y:S02]  /*271d0*/  SEL R203, RZ, 0x1, !P1 ;  /* 0x00000001ffcb7807 */ /* 0x000fe40004800000 */
[----:B------:R-:W-:Y:S02]  /*271e0*/  FSETP.GT.AND P1, PT, R45, R172, PT ;  /* 0x000000ac2d00720b */ /* 0x000fe40003f24000 */
[----:B------:R-:W-:Y:S01]  /*271f0*/  I2FP.F32.S32 R252, UR6 ;  /* 0x0000000600fc7c45 */ /* 0x000fe20008201400 */
[----:B------:R-:W-:Y:S01]  /*27200*/  IMAD.IADD R203, R214, 0x1, R203 ;  /* 0x00000001d6cb7824 */ /* 0x000fe200078e02cb */
[----:B------:R-:W-:Y:S02]  /*27210*/  SEL R172, RZ, 0x1, !P6 ;  /* 0x00000001ffac7807 */ /* 0x000fe40007000000 */
[----:B------:R-:W-:-:S02]  /*27220*/  LOP3.LUT P6, RZ, R7, 0x8000000, RZ, 0xc0, !PT ;  /* 0x0800000007ff7812 */ /* 0x000fc400078cc0ff */
[----:B------:R-:W-:Y:S01]  /*27230*/  SEL R233, R233, RZ, P1 ;  /* 0x000000ffe9e97207 */ /* 0x000fe20000800000 */
[----:B------:R-:W-:Y:S01]  /*27240*/  IMAD.IADD R172, R220, 0x1, R172 ;  /* 0x00000001dcac7824 */ /* 0x000fe200078e02ac */
[----:B------:R-:W-:Y:S01]  /*27250*/  SEL R204, RZ, 0x1, !P6 ;  /* 0x00000001ffcc7807 */ /* 0x000fe20007000000 */
[----:B--2---:R-:W-:Y:S01]  /*27260*/  UIADD3 UR6, UPT, UPT, UR28, 0x3f0, URZ ;  /* 0x000003f01c067890 */ /* 0x004fe2000fffe0ff */
[C---:B------:R-:W-:Y:S01]  /*27270*/  FSETP.GT.AND P1, PT, R45.reuse, R252, !P1 ;  /* 0x000000fc2d00720b */ /* 0x040fe20004f24000 */
[----:B------:R-:W2:Y:S01]  /*27280*/  LDCU UR28, c[0x0][0x390] ;  /* 0x00007200ff1c77ac */ /* 0x000ea20008000800 */
[----:B------:R-:W-:Y:S01]  /*27290*/  FSETP.GT.AND P6, PT, R45, R183, PT ;  /* 0x000000b72d00720b */ /* 0x000fe20003fc4000 */
[----:B------:R-:W-:Y:S01]  /*272a0*/  IMAD.IADD R204, R213, 0x1, R204 ;  /* 0x00000001d5cc7824 */ /* 0x000fe200078e02cc */
[----:B------:R-:W-:Y:S02]  /*272b0*/  SEL R189, RZ, 0x1, !P3 ;  /* 0x00000001ffbd7807 */ /* 0x000fe40005800000 */
[----:B------:R-:W-:-:S02]  /*272c0*/  I2FP.F32.S32 R252, UR6 ;  /* 0x0000000600fc7c45 */ /* 0x000fc40008201400 */
[----:B------:R-:W-:Y:S01]  /*272d0*/  SEL R234, R234, RZ, P6 ;  /* 0x000000ffeaea7207 */ /* 0x000fe20003000000 */
[----:B------:R-:W-:Y:S01]  /*272e0*/  IMAD.IADD R189, R215, 0x1, R189 ;  /* 0x00000001d7bd7824 */ /* 0x000fe200078e02bd */
[----:B------:R-:W-:Y:S02]  /*272f0*/  FSETP.GT.AND P6, PT, R45, R252, !P6 ;  /* 0x000000fc2d00720b */ /* 0x000fe400077c4000 */
[----:B------:R-:W-:Y:S02]  /*27300*/  SEL R182, RZ, 0x1, !P5 ;  /* 0x00000001ffb67807 */ /* 0x000fe40006800000 */
[C---:B------:R-:W-:Y:S02]  /*27310*/  LOP3.LUT P3, RZ, R6.reuse, 0x20, RZ, 0xc0, !PT ;  /* 0x0000002006ff7812 */ /* 0x040fe4000786c0ff */
[C---:B------:R-:W-:Y:S01]  /*27320*/  LOP3.LUT P5, RZ, R6.reuse, 0x100, RZ, 0xc0, !PT ;  /* 0x0000010006ff7812 */ /* 0x040fe200078ac0ff */
[----:B------:R-:W-:Y:S01]  /*27330*/  IMAD.IADD R182, R217, 0x1, R182 ;  /* 0x00000001d9b67824 */ /* 0x000fe200078e02b6 */
[----:B------:R-:W-:Y:S01]  /*27340*/  LOP3.LUT R6, R6, 0xfffffffd, RZ, 0xc0, !PT ;  /* 0xfffffffd06067812 */ /* 0x000fe200078ec0ff */
[----:B--2---:R-:W-:Y:S01]  /*27350*/  UIADD3 UR6, UPT, UPT, UR28, 0x3f8, URZ ;  /* 0x000003f81c067890 */ /* 0x004fe2000fffe0ff */
[----:B------:R-:W-:Y:S01]  /*27360*/  LOP3.LUT P4, RZ, R10, 0x2000000, RZ, 0xc0, !PT ;  /* 0x020000000aff7812 */ /* 0x000fe2000788c0ff */
[----:B------:R-:W2:Y:S01]  /*27370*/  LDCU UR28, c[0x0][0x390] ;  /* 0x00007200ff1c77ac */ /* 0x000ea20008000800 */
[----:B------:R-:W-:-:S02]  /*27380*/  SEL R238, RZ, 0x1, !P0 ;  /* 0x00000001ffee7807 */ /* 0x000fc40004000000 */
[----:B------:R-:W-:Y:S02]  /*27390*/  @P6 LOP3.LUT R6, R6, 0x2, RZ, 0xfc, !PT ;  /* 0x0000000206066812 */ /* 0x000fe400078efcff */
[----:B------:R-:W-:Y:S01]  /*273a0*/  LOP3.LUT P6, RZ, R10, 0x4000000, RZ, 0xc0, !PT ;  /* 0x040000000aff7812 */ /* 0x000fe200078cc0ff */
[----:B------:R-:W-:Y:S01]  /*273b0*/  IMAD.IADD R232, R232, 0x1, R238 ;  /* 0x00000001e8e87824 */ /* 0x000fe200078e02ee */
[----:B------:R-:W-:Y:S02]  /*273c0*/  I2FP.F32.S32 R252, UR6 ;  /* 0x0000000600fc7c45 */ /* 0x000fe40008201400 */
[----:B------:R-:W-:Y:S02]  /*273d0*/  SEL R205, RZ, 0x1, !P6 ;  /* 0x00000001ffcd7807 */ /* 0x000fe40007000000 */
[----:B------:R-:W-:Y:S02]  /*273e0*/  FSETP.GT.AND P6, PT, R45, R161, PT ;  /* 0x000000a12d00720b */ /* 0x000fe40003fc4000 */
[----:B------:R-:W-:Y:S01]  /*273f0*/  LOP3.LUT R6, R6, 0xfffffffe, RZ, 0xc0, !PT ;  /* 0xfffffffe06067812 */ /* 0x000fe200078ec0ff */
[----:B------:R-:W-:Y:S01]  /*27400*/  IMAD.IADD R205, R222, 0x1, R205 ;  /* 0x00000001decd7824 */ /* 0x000fe200078e02cd */
[----:B------:R-:W-:-:S02]  /*27410*/  SEL R235, R235, RZ, P6 ;  /* 0x000000ffebeb7207 */ /* 0x000fc40003000000 */
[----:B------:R-:W-:Y:S01]  /*27420*/  FSETP.GT.AND P6, PT, R45, R252, !P6 ;  /* 0x000000fc2d00720b */ /* 0x000fe200077c4000 */
[----:B--2---:R-:W-:Y:S01]  /*27430*/  UIADD3 UR6, UPT, UPT, UR28, 0xc0, URZ ;  /* 0x000000c01c067890 */ /* 0x004fe2000fffe0ff */
[----:B------:R-:W-:Y:S01]  /*27440*/  SEL R183, RZ, 0x1, !P4 ;  /* 0x00000001ffb77807 */ /* 0x000fe20006000000 */
[----:B------:R-:W2:Y:S01]  /*27450*/  LDCU UR28, c[0x0][0x390] ;  /* 0x00007200ff1c77ac */ /* 0x000ea20008000800 */
[----:B------:R-:W-:Y:S02]  /*27460*/  LOP3.LUT P4, RZ, R7, 0x4000000, RZ, 0xc0, !PT ;  /* 0x0400000007ff7812 */ /* 0x000fe4000788c0ff */
[----:B------:R-:W-:Y:S01]  /*27470*/  I2FP.F32.S32 R251, UR29 ;  /* 0x0000001d00fb7c45 */ /* 0x000fe20008201400 */
[----:B-1----:R-:W-:Y:S01]  /*27480*/  UIADD3 UR29, UPT, UPT, UR30, 0x344, URZ ;  /* 0x000003441e1d7890 */ /* 0x002fe2000fffe0ff */
[----:B------:R-:W-:Y:S01]  /*27490*/  I2FP.F32.S32 R252, UR6 ;  /* 0x0000000600fc7c45 */ /* 0x000fe20008201400 */
[----:B------:R-:W1:Y:S01]  /*274a0*/  LDCU UR30, c[0x0][0x390] ;  /* 0x00007200ff1e77ac */ /* 0x000e620008000800 */
[----:B------:R-:W-:Y:S01]  /*274b0*/  SEL R161, RZ, 0x1, !P4 ;  /* 0x00000001ffa17807 */ /* 0x000fe20006000000 */
[----:B------:R-:W-:Y:S01]  /*274c0*/  IMAD.IADD R183, R221, 0x1, R183 ;  /* 0x00000001ddb77824 */ /* 0x000fe200078e02b7 */
[----:B------:R-:W-:-:S02]  /*274d0*/  LOP3.LUT P4, RZ, R7, 0x2000000, RZ, 0xc0, !PT ;  /* 0x0200000007ff7812 */ /* 0x000fc4000788c0ff */
[----:B------:R-:W-:Y:S01]  /*274e0*/  @P6 LOP3.LUT R6, R6, 0x1, RZ, 0xfc, !PT ;  /* 0x0000000106066812 */ /* 0x000fe200078efcff */
[----:B------:R-:W-:Y:S01]  /*274f0*/  IMAD.IADD R161, R180, 0x1, R161 ;  /* 0x00000001b4a17824 */ /* 0x000fe200078e02a1 */
[----:B------:R-:W-:Y:S02]  /*27500*/  LOP3.LUT P6, RZ, R10, 0x10000000, RZ, 0xc0, !PT ;  /* 0x100000000aff7812 */ /* 0x000fe400078cc0ff */
[----:B------:R-:W-:Y:S02]  /*27510*/  LOP3.LUT R6, R6, 0xffffffef, RZ, 0xc0, !PT ;  /* 0xffffffef06067812 */ /* 0x000fe400078ec0ff */
[----:B------:R-:W-:Y:S01]  /*27520*/  SEL R206, RZ, 0x1, !P6 ;  /* 0x00000001ffce7807 */ /* 0x000fe20007000000 */
[----:B--2---:R-:W-:Y:S01]  /*27530*/  UIADD3 UR6, UPT, UPT, UR28, 0x1a0, URZ ;  /* 0x000001a01c067890 */ /* 0x004fe2000fffe0ff */
[----:B------:R-:W-:Y:S01]  /*27540*/  FSETP.GT.AND P6, PT, R45, R155, PT ;  /* 0x0000009b2d00720b */ /* 0x000fe20003fc4000 */
[----:B------:R-:W2:Y:S01]  /*27550*/  LDCU UR28, c[0x0][0x390] ;  /* 0x00007200ff1c77ac */ /* 0x000ea20008000800 */
[----:B------:R-:W-:Y:S01]  /*27560*/  SEL R155, RZ, 0x1, !P4 ;  /* 0x00000001ff9b7807 */ /* 0x000fe20006000000 */
[----:B------:R-:W-:Y:S01]  /*27570*/  IMAD.IADD R206, R224, 0x1, R206 ;  /* 0x00000001e0ce7824 */ /* 0x000fe200078e02ce */
[----:B------:R-:W-:-:S02]  /*27580*/  SEL R236, R236, RZ, P6 ;  /* 0x000000ffecec7207 */ /* 0x000fc40003000000 */
[----:B------:R-:W-:Y:S01]  /*27590*/  FSETP.GT.AND P6, PT, R45, R252, !P6 ;  /* 0x000000fc2d00720b */ /* 0x000fe200077c4000 */
[----:B------:R-:W-:Y:S01]  /*275a0*/  IMAD.IADD R155, R223, 0x1, R155 ;  /* 0x00000001df9b7824 */ /* 0x000fe200078e029b */
[----:B------:R-:W-:Y:S02]  /*275b0*/  I2FP.F32.S32 R252, UR6 ;  /* 0x0000000600fc7c45 */ /* 0x000fe40008201400 */
[----:B------:R-:W-:Y:S02]  /*275c0*/  LOP3.LUT P4, RZ, R7, 0x1000000, RZ, 0xc0, !PT ;  /* 0x0100000007ff7812 */ /* 0x000fe4000788c0ff */
[----:B------:R-:W-:Y:S01]  /*275d0*/  I2FP.F32.S32 R250, UR31 ;  /* 0x0000001f00fa7c45 */ /* 0x000fe20008201400 */
[----:B0-----:R-:W-:Y:S01]  /*275e0*/  UIADD3 UR31, UPT, UPT, UR32, 0x3bc, URZ ;  /* 0x000003bc201f7890 */ /* 0x001fe2000fffe0ff */
[----:B------:R-:W-:Y:S01]  /*275f0*/  LOP3.LUT R10, R10, 0xffffffbf, RZ, 0xc0, !PT ;  /* 0xffffffbf0a0a7812 */ /* 0x000fe200078ec0ff */
[----:B------:R-:W-:Y:S01]  /*27600*/  UIADD3 UR32, UPT, UPT, UR20, 0x8f, URZ ;  /* 0x0000008f14207890 */ /* 0x000fe2000fffe0ff */
[----:B------:R-:W-:Y:S01]  /*27610*/  I2FP.F32.S32 R186, UR72 ;  /* 0x0000004800ba7c45 */ /* 0x000fe20008201400 */
[----:B------:R-:W0:Y:S02]  /*27620*/  LDCU UR72, c[0x0][0x394] ;  /* 0x00007280ff4877ac */ /* 0x000e240008000800 */
[----:B------:R-:W-:Y:S01]  /*27630*/  @P6 LOP3.LUT R6, R6, 0x10, RZ, 0xfc, !PT ;  /* 0x0000001006066812 */ /* 0x000fe200078efcff */
[----:B--2---:R-:W-:-:S03]  /*27640*/  UIADD3 UR6, UPT, UPT, UR28, 0x1a8, URZ ;  /* 0x000001a81c067890 */ /* 0x004fc6000fffe0ff */
[C---:B------:R-:W-:Y:S01]  /*27650*/  LOP3.LUT P6, RZ, R6.reuse, 0x8, RZ, 0xc0, !PT ;  /* 0x0000000806ff7812 */ /* 0x040fe200078cc0ff */
[----:B------:R-:W2:Y:S01]  /*27660*/  LDCU UR28, c[0x0][0x390] ;  /* 0x00007200ff1c77ac */ /* 0x000ea20008000800 */
[----:B------:R-:W-:Y:S02]  /*27670*/  LOP3.LUT R6, R6, 0xfffffff7, RZ, 0xc0, !PT ;  /* 0xfffffff706067812 */ /* 0x000fe400078ec0ff */
[----:B------:R-:W-:Y:S02]  /*27680*/  SEL R207, RZ, 0x1, !P6 ;  /* 0x00000001ffcf7807 */ /* 0x000fe40007000000 */
[----:B------:R-:W-:Y:S02]  /*27690*/  FSETP.GT.AND P6, PT, R45, R152, PT ;  /* 0x000000982d00720b */ /* 0x000fe40003fc4000 */
[----:B------:R-:W-:Y:S01]  /*276a0*/  SEL R152, RZ, 0x1, !P3 ;  /* 0x00000001ff987807 */ /* 0x000fe20005800000 */
[----:B------:R-:W-:Y:S01]  /*276b0*/  IMAD.IADD R207, R212, 0x1, R207 ;  /* 0x00000001d4cf7824 */ /* 0x000fe200078e02cf */
[----:B------:R-:W-:-:S02]  /*276c0*/  SEL R211, R211, RZ, P6 ;  /* 0x000000ffd3d37207 */ /* 0x000fc40003000000 */
[----:B------:R-:W-:Y:S01]  /*276d0*/  FSETP.GT.AND P6, PT, R45, R252, !P6 ;  /* 0x000000fc2d00720b */ /* 0x000fe200077c4000 */
[----:B------:R-:W-:Y:S01]  /*276e0*/  IMAD.IADD R152, R226, 0x1, R152 ;  /* 0x00000001e2987824 */ /* 0x000fe200078e0298 */
[----:B------:R-:W-:Y:S01]  /*276f0*/  I2FP.F32.S32 R252, UR6 ;  /* 0x0000000600fc7c45 */ /* 0x000fe20008201400 */
[----:B0-----:R-:W-:Y:S01]  /*27700*/  UIADD3 UR72, UPT, UPT, UR72, 0x36a, URZ ;  /* 0x0000036a48487890 */ /* 0x001fe2000fffe0ff */
[----:B------:R-:W-:Y:S01]  /*27710*/  LOP3.LUT P3, RZ, R7, 0x800000, RZ, 0xc0, !PT ;  /* 0x0080000007ff7812 */ /* 0x000fe2000786c0ff */
[----:B--2---:R-:W-:Y:S01]  /*27720*/  UIADD3 UR6, UPT, UPT, UR28, 0xc4, URZ ;  /* 0x000000c41c067890 */ /* 0x004fe2000fffe0ff */
[----:B------:R-:W0:Y:S07]  /*27730*/  LDCU UR28, c[0x0][0x390] ;  /* 0x00007200ff1c77ac */ /* 0x000e2e0008000800 */
[----:B------:R-:W-:-:S04]  /*27740*/  @P6 LOP3.LUT R6, R6, 0x8, RZ, 0xfc, !PT ;  /* 0x0000000806066812 */ /* 0x000fc800078efcff */
[C---:B------:R-:W-:Y:S02]  /*27750*/  LOP3.LUT P6, RZ, R6.reuse, 0x80, RZ, 0xc0, !PT ;  /* 0x0000008006ff7812 */ /* 0x040fe400078cc0ff */
        /* <DEDUP_REMOVED lines=10> */
[C---:B------:R-:W-:Y:S01]  /*27800*/  LOP3.LUT P5, RZ, R7.reuse, 0x400000, RZ, 0xc0, !PT ;  /* 0x0040000007ff7812 */ /* 0x040fe200078ac0ff */
[----:B------:R-:W0:Y:S01]  /*27810*/  LDCU UR28, c[0x0][0x390] ;  /* 0x00007200ff1c77ac */ /* 0x000e220008000800 */
[----:B------:R-:W-:-:S07]  /*27820*/  LOP3.LUT R7, R7, 0xffdfffff, RZ, 0xc0, !PT ;  /* 0xffdfffff07077812 */ /* 0x000fce00078ec0ff */
[----:B------:R-:W-:-:S04]  /*27830*/  @P6 LOP3.LUT R6, R6, 0x4, RZ, 0xfc, !PT ;  /* 0x0000000406066812 */ /* 0x000fc800078efcff */
[C---:B------:R-:W-:Y:S02]  /*27840*/  LOP3.LUT P6, RZ, R6.reuse, 0x40, RZ, 0xc0, !PT ;  /* 0x0000004006ff7812 */ /* 0x040fe400078cc0ff */
[----:B------:R-:W-:Y:S02]  /*27850*/  LOP3.LUT P0, RZ, R6, 0x2, RZ, 0xc0, !PT ;  /* 0x0000000206ff7812 */ /* 0x000fe4000780c0ff */
[----:B------:R-:W-:Y:S02]  /*27860*/  SEL R209, RZ, 0x1, !P6 ;  /* 0x00000001ffd17807 */ /* 0x000fe40007000000 */
[----:B------:R-:W-:Y:S02]  /*27870*/  FSETP.GT.AND P6, PT, R45, R156, PT ;  /* 0x0000009c2d00720b */ /* 0x000fe40003fc4000 */
[----:B------:R-:W-:Y:S01]  /*27880*/  SEL R156, RZ, 0x1, !P5 ;  /* 0x00000001ff9c7807 */ /* 0x000fe20006800000 */
[----:B------:R-:W-:Y:S01]  /*27890*/  IMAD.IADD R209, R227, 0x1, R209 ;  /* 0x00000001e3d17824 */ /* 0x000fe200078e02d1 */
[----:B------:R-:W-:-:S02]  /*278a0*/  SEL R210, R120, 0x4, P6 ;  /* 0x0000000478d27807 */ /* 0x000fc40003000000 */
[C---:B------:R-:W-:Y:S01]  /*278b0*/  FSETP.GT.AND P6, PT, R45.reuse, R252, !P6 ;  /* 0x000000fc2d00720b */ /* 0x040fe200077c4000 */
[----:B------:R-:W-:Y:S01]  /*278c0*/  IMAD.IADD R156, R228, 0x1, R156 ;  /* 0x00000001e49c7824 */ /* 0x000fe200078e029c */
[----:B------:R-:W-:Y:S02]  /*278d0*/  SEL R120, RZ, 0x1, !P3 ;  /* 0x00000001ff787807 */ /* 0x000fe40005800000 */
[----:B------:R-:W-:Y:S01]  /*278e0*/  I2FP.F32.S32 R252, UR6 ;  /* 0x0000000600fc7c45 */ /* 0x000fe20008201400 */
[----:B0-----:R-:W-:Y:S01]  /*278f0*/  UIADD3 UR6, UPT, UPT, UR28, 0x32c, URZ ;  /* 0x0000032c1c067890 */ /* 0x001fe2000fffe0ff */
[----:B------:R-:W-:Y:S01]  /*27900*/  FSETP.GT.AND P3, PT, R45, R103, PT ;  /* 0x000000672d00720b */ /* 0x000fe20003f64000 */
[----:B------:R-:W0:Y:S01]  /*27910*/  LDCU UR28, c[0x0][0x390] ;  /* 0x00007200ff1c77ac */ /* 0x000e220008000800 */
[----:B------:R-:W-:Y:S01]  /*27920*/  SEL R103, RZ, 0x1, !P4 ;  /* 0x00000001ff677807 */ /* 0x000fe20006000000 */
[----:B------:R-:W-:Y:S01]  /*27930*/  IMAD.IADD R120, R229, 0x1, R120 ;  /* 0x00000001e5787824 */ /* 0x000fe200078e0278 */
[----:B------:R-:W-:-:S02]  /*27940*/  SEL R237, R174, 0x4, P3 ;  /* 0x00000004aeed7807 */ /* 0x000fc40001800000 */
[----:B------:R-:W-:Y:S01]  /*27950*/  SEL R174, RZ, 0x1, !P2 ;  /* 0x00000001ffae7807 */ /* 0x000fe20005000000 */
[----:B------:R-:W-:Y:S01]  /*27960*/  IMAD.IADD R103, R230, 0x1, R103 ;  /* 0x00000001e6677824 */ /* 0x000fe200078e0267 */
[----:B------:R-:W-:Y:S02]  /*27970*/  FSETP.GT.AND P2, PT, R45, R110, PT ;  /* 0x0000006e2d00720b */ /* 0x000fe40003f44000 */
[----:B------:R-:W-:Y:S01]  /*27980*/  @P6 LOP3.LUT R7, R7, 0x200000, RZ, 0xfc, !PT ;  /* 0x0020000007076812 */ /* 0x000fe200078efcff */
[----:B------:R-:W-:Y:S01]  /*27990*/  IMAD.IADD R174, R231, 0x1, R174 ;  /* 0x00000001e7ae7824 */ /* 0x000fe200078e02ae */
[----:B------:R-:W-:Y:S02]  /*279a0*/  FSETP.GT.AND P4, PT, R45, R119, !P2 ;  /* 0x000000772d00720b */ /* 0x000fe40005784000 */
[----:B------:R-:W-:Y:S02]  /*279b0*/  LOP3.LUT P5, RZ, R6, 0x1, RZ, 0xc0, !PT ;  /* 0x0000000106ff7812 */ /* 0x000fe400078ac0ff */
[----:B------:R-:W-:-:S02]  /*279c0*/  SEL R119, RZ, 0x1, !P0 ;  /* 0x00000001ff777807 */ /* 0x000fc40004000000 */
[----:B------:R-:W-:Y:S02]  /*279d0*/  SEL R110, RZ, 0x1, !P1 ;  /* 0x00000001ff6e7807 */ /* 0x000fe40004800000 */
[----:B------:R-:W-:Y:S01]  /*279e0*/  LOP3.LUT R7, R7, 0xffefffff, RZ, 0xc0, !PT ;  /* 0xffefffff07077812 */ /* 0x000fe200078ec0ff */
[----:B------:R-:W-:Y:S01]  /*279f0*/  IMAD.IADD R119, R234, 0x1, R119 ;  /* 0x00000001ea777824 */ /* 0x000fe200078e0277 */
[----:B------:R-:W-:Y:S01]  /*27a00*/  FSETP.GT.AND P0, PT, R45, R142, PT ;  /* 0x0000008e2d00720b */ /* 0x000fe20003f04000 */
[----:B------:R-:W-:Y:S01]  /*27a10*/  IMAD.IADD R110, R233, 0x1, R110 ;  /* 0x00000001e96e7824 */ /* 0x000fe200078e026e */
[----:B------:R-:W-:Y:S02]  /*27a20*/  LOP3.LUT P1, RZ, R6, 0x10, RZ, 0xc0, !PT ;  /* 0x0000001006ff7812 */ /* 0x000fe4000782c0ff */
[----:B------:R-:W-:Y:S02]  /*27a30*/  FSETP.GT.AND P3, PT, R45, R252, !P3 ;  /* 0x000000fc2d00720b */ /* 0x000fe40005f64000 */
[----:B------:R-:W-:-:S02]  /*27a40*/  SEL R142, RZ, 0x1, !P5 ;  /* 0x00000001ff8e7807 */ /* 0x000fc40006800000 */
[----:B------:R-:W-:Y:S02]  /*27a50*/  @P2 LOP3.LUT R7, R7, 0x100000, RZ, 0xfc, !PT ;  /* 0x0010000007072812 */ /* 0x000fe400078efcff */
[----:B------:R-:W-:Y:S01]  /*27a60*/  FSETP.GT.AND P5, PT, R45, R108, !P0 ;  /* 0x0000006c2d00720b */ /* 0x000fe200047a4000 */
[----:B------:R-:W-:Y:S01]  /*27a70*/  IMAD.IADD R142, R235, 0x1, R142 ;  /* 0x00000001eb8e7824 */ /* 0x000fe200078e028e */
[----:B------:R-:W-:Y:S01]  /*27a80*/  I2FP.F32.S32 R252, UR6 ;  /* 0x0000000600fc7c45 */ /* 0x000fe20008201400 */
[----:B0-----:R-:W-:Y:S01]  /*27a90*/  UIADD3 UR6, UPT, UPT, UR28, 0x335, URZ ;  /* 0x000003351c067890 */ /* 0x001fe2000fffe0ff */
[C---:B------:R-:W-:Y:S01]  /*27aa0*/  LOP3.LUT P6, RZ, R6.reuse, 0x4, RZ, 0xc0, !PT ;  /* 0x0000000406ff7812 */ /* 0x040fe200078cc0ff */
[----:B------:R-:W0:Y:S01]  /*27ab0*/  LDCU UR28, c[0x0][0x390] ;  /* 0x00007200ff1c77ac */ /* 0x000e220008000800 */
[----:B------:R-:W-:Y:S01]  /*27ac0*/  LOP3.LUT P2, RZ, R6, 0x8, RZ, 0xc0, !PT ;  /* 0x0000000806ff7812 */ /* 0x000fe2000784c0ff */
[----:B------:R2:W-:Y:S01]  /*27ad0*/  STL [R1+0x190], R7 ;  /* 0x0001900701007387 */ /* 0x0005e20000100800 */
[----:B------:R-:W-:-:S02]  /*27ae0*/  SEL R108, RZ, 0x1, !P1 ;  /* 0x00000001ff6c7807 */ /* 0x000fc40004800000 */
[C---:B------:R-:W-:Y:S02]  /*27af0*/  FSETP.GT.AND P1, PT, R45.reuse, R116, PT ;  /* 0x000000742d00720b */ /* 0x040fe40003f24000 */
[----:B------:R-:W-:Y:S01]  /*27b00*/  SEL R116, RZ, 0x1, !P2 ;  /* 0x00000001ff747807 */ /* 0x000fe20005000000 */
[----:B------:R-:W-:Y:S01]  /*27b10*/  IMAD.IADD R236, R236, 0x1, R108 ;  /* 0x00000001ecec7824 */ /* 0x000fe200078e026c */
[----:B------:R-:W-:Y:S02]  /*27b20*/  SEL R239, RZ, 0x1, !P6 ;  /* 0x00000001ffef7807 */ /* 0x000fe40007000000 */
[----:B------:R-:W-:Y:S01]  /*27b30*/  FSETP.GT.AND P2, PT, R45, R252, !P1 ;  /* 0x000000fc2d00720b */ /* 0x000fe20004f44000 */
[----:B------:R-:W-:Y:S01]  /*27b40*/  IMAD.IADD R116, R211, 0x1, R116 ;  /* 0x00000001d3747824 */ /* 0x000fe200078e0274 */
[----:B------:R-:W-:Y:S01]  /*27b50*/  LOP3.LUT P6, RZ, R7, 0x200000, RZ, 0xc0, !PT ;  /* 0x0020000007ff7812 */ /* 0x000fe200078cc0ff */
[----:B------:R-:W-:Y:S01]  /*27b60*/  IMAD.IADD R165, R165, 0x1, R239 ;  /* 0x00000001a5a57824 */ /* 0x000fe200078e02ef */
[----:B------:R-:W-:-:S02]  /*27b70*/  I2FP.F32.S32 R252, UR6 ;  /* 0x0000000600fc7c45 */ /* 0x000fc40008201400 */
[----:B------:R-:W-:Y:S01]  /*27b80*/  SEL R240, RZ, 0x1, !P6 ;  /* 0x00000001fff07807 */ /* 0x000fe20007000000 */
[----:B0-----:R-:W-:Y:S01]  /*27b90*/  UIADD3 UR6, UPT, UPT, UR28, 0x36d, URZ ;  /* 0x0000036d1c067890 */ /* 0x001fe2000fffe0ff */
[C---:B------:R-:W-:Y:S01]  /*27ba0*/  FSETP.GT.AND P6, PT, R45.reuse, R252, PT ;  /* 0x000000fc2d00720b */ /* 0x040fe20003fc4000 */
[----:B------:R-:W0:Y:S01]  /*27bb0*/  LDCU UR28, c[0x0][0x390] ;  /* 0x00007200ff1c77ac */ /* 0x000e220008000800 */
[----:B------:R-:W-:Y:S02]  /*27bc0*/  SEL R241, RZ, 0x1, !P3 ;  /* 0x00000001fff17807 */ /* 0x000fe40005800000 */
[C---:B------:R-:W-:Y:S02]  /*27bd0*/  FSETP.GT.AND P3, PT, R45.reuse, R117, PT ;  /* 0x000000752d00720b */ /* 0x040fe40003f64000 */
[----:B------:R-:W-:Y:S02]  /*27be0*/  FSETP.GT.AND P6, PT, R45, R251, !P6 ;  /* 0x000000fb2d00720b */ /* 0x000fe400077c4000 */
[----:B------:R-:W-:-:S02]  /*27bf0*/  SEL R117, RZ, 0x1, !P4 ;  /* 0x00000001ff757807 */ /* 0x000fc40006000000 */
[C---:B------:R-:W-:Y:S02]  /*27c00*/  FSETP.GT.AND P4, PT, R45.reuse, R193, !P3 ;  /* 0x000000c12d00720b */ /* 0x040fe40005f84000 */
[----:B------:R-:W-:Y:S02]  /*27c10*/  SEL R193, RZ, 0x1, !P5 ;  /* 0x00000001ffc17807 */ /* 0x000fe40006800000 */
[----:B------:R-:W-:Y:S01]  /*27c20*/  I2FP.F32.S32 R251, UR29 ;  /* 0x0000001d00fb7c45 */ /* 0x000fe20008201400 */
[----:B-1----:R-:W-:Y:S01]  /*27c30*/  UIADD3 UR29, UPT, UPT, UR30, 0x31e, URZ ;  /* 0x0000031e1e1d7890 */ /* 0x002fe2000fffe0ff */
[C---:B------:R-:W-:Y:S01]  /*27c40*/  FSETP.GT.AND P5, PT, R45.reuse, R200, PT ;  /* 0x000000c82d00720b */ /* 0x040fe20003fa4000 */
[----:B------:R-:W1:Y:S01]  /*27c50*/  LDCU UR30, c[0x0][0x390] ;  /* 0x00007200ff1e77ac */ /* 0x000e620008000800 */
[----:B------:R-:W-:Y:S02]  /*27c60*/  SEL R200, RZ, 0x1, !P6 ;  /* 0x00000001ffc87807 */ /* 0x000fe40007000000 */
[----:B------:R-:W-:-:S02]  /*27c70*/  FSETP.GT.AND P6, PT, R45, R197, PT ;  /* 0x000000c52d00720b */ /* 0x000fc40003fc4000 */
[----:B------:R-:W-:Y:S02]  /*27c80*/  SEL R242, RZ, 0x1, !P2 ;  /* 0x00000001fff27807 */ /* 0x000fe40005000000 */
[----:B------:R-:W-:Y:S02]  /*27c90*/  SEL R197, RZ, 0x1, !P4 ;  /* 0x00000001ffc57807 */ /* 0x000fe40006000000 */
[C---:B------:R-:W-:Y:S02]  /*27ca0*/  FSETP.GT.AND P2, PT, R45.reuse, R251, !P5 ;  /* 0x000000fb2d00720b */ /* 0x040fe40006f44000 */
[----:B------:R-:W-:Y:S02]  /*27cb0*/  FSETP.GT.AND P4, PT, R45, R196, !P6 ;  /* 0x000000c42d00720b */ /* 0x000fe40007784000 */
[----:B------:R-:W-:Y:S02]  /*27cc0*/  I2FP.F32.S32 R251, UR29 ;  /* 0x0000001d00fb7c45 */ /* 0x000fe40008201400 */
[----:B------:R-:W-:-:S02]  /*27cd0*/  SEL R243, RZ, 0x1, !P4 ;  /* 0x00000001fff37807 */ /* 0x000fc40006000000 */
[----:B------:R-:W-:Y:S01]  /*27ce0*/  FSETP.GT.AND P4, PT, R45, R251, PT ;  /* 0x000000fb2d00720b */ /* 0x000fe20003f84000 */
[----:B-1----:R-:W-:Y:S01]  /*27cf0*/  UIADD3 UR29, UPT, UPT, UR30, 0x326, URZ ;  /* 0x000003261e1d7890 */ /* 0x002fe2000fffe0ff */
[----:B------:R-:W-:Y:S01]  /*27d00*/  SEL R196, RZ, 0x1, !P2 ;  /* 0x00000001ffc47807 */ /* 0x000fe20005000000 */
[----:B------:R-:W1:Y:S01]  /*27d10*/  LDCU UR30, c[0x0][0x390] ;  /* 0x00007200ff1e77ac */ /* 0x000e620008000800 */
[----:B------:R-:W-:Y:S02]  /*27d20*/  LOP3.LUT P2, RZ, R7, 0x100000, RZ, 0xc0, !PT ;  /* 0x0010000007ff7812 */ /* 0x000fe4000784c0ff */
[----:B------:R-:W-:Y:S02]  /*27d30*/  SEL R244, R47, 0x6, P4 ;  /* 0x000000062ff47807 */ /* 0x000fe40002000000 */
[----:B------:R-:W-:Y:S02]  /*27d40*/  I2FP.F32.S32 R251, UR29 ;  /* 0x0000001d00fb7c45 */ /* 0x000fe40008201400 */
[----:B------:R-:W-:-:S02]  /*27d50*/  SEL R244, R244, 0x4, P2 ;  /* 0x00000004f4f47807 */ /* 0x000fc40001000000 */
[----:B------:R-:W-:Y:S02]  /*27d60*/  FSETP.GT.AND P2, PT, R45, R245, PT ;  /* 0x000000f52d00720b */ /* 0x000fe40003f44000 */
[----:B------:R-:W-:Y:S01]  /*27d70*/  I2FP.F32.S32 R235, UR9 ;  /* 0x0000000900eb7c45 */ /* 0x000fe20008201400 */
[----:B------:R-:W3:Y:S01]  /*27d80*/  LDCU UR9, c[0x0][0x394] ;  /* 0x00007280ff0977ac */ /* 0x000ee20008000800 */
[----:B-1----:R-:W-:Y:S01]  /*27d90*/  UIADD3 UR29, UPT, UPT, UR30, 0x32e, URZ ;  /* 0x0000032e1e1d7890 */ /* 0x002fe2000fffe0ff */
[----:B------:R-:W1:Y:S08]  /*27da0*/  LDCU UR30, c[0x0][0x390] ;  /* 0x00007200ff1e77ac */ /* 0x000e700008000800 */
[----:B------:R-:W-:Y:S01]  /*27db0*/  @P2 IMAD.IADD R58, R117, 0x1, R244 ;  /* 0x00000001753a2824 */ /* 0x000fe200078e02f4 */
[----:B------:R-:W-:-:S02]  /*27dc0*/  FSETP.GT.AND P2, PT, R45, R251, PT ;  /* 0x000000fb2d00720b */ /* 0x000fc40003f44000 */
[----:B------:R-:W-:Y:S02]  /*27dd0*/  I2FP.F32.S32 R251, UR29 ;  /* 0x0000001d00fb7c45 */ /* 0x000fe40008201400 */
[----:B------:R-:W-:Y:S02]  /*27de0*/  SEL R117, R47, 0x6, P2 ;  /* 0x000000062f757807 */ /* 0x000fe40001000000 */
[----:B------:R-:W-:Y:S01]  /*27df0*/  FSETP.GT.AND P2, PT, R45, R106, PT ;  /* 0x0000006a2d00720b */ /* 0x000fe20003f44000 */
[----:B---3--:R-:W-:Y:S01]  /*27e00*/  UIADD3 UR9, UPT, UPT, UR9, 0x31a, URZ ;  /* 0x0000031a09097890 */ /* 0x008fe2000fffe0ff */
[----:B------:R-:W-:Y:S01]  /*27e10*/  I2FP.F32.S32 R106, UR4 ;  /* 0x00000004006a7c45 */ /* 0x000fe20008201400 */
[----:B------:R-:W-:Y:S01]  /*27e20*/  UIADD3 UR4, UPT, UPT, UR20, 0x32b, URZ ;  /* 0x0000032b14047890 */ /* 0x000fe2000fffe0ff */
[----:B------:R-:W-:Y:S02]  /*27e30*/  SEL R117, R117, 0x4, P0 ;  /* 0x0000000475757807 */ /* 0x000fe40000000000 */
[----:B------:R-:W-:-:S02]  /*27e40*/  FSETP.GT.AND P0, PT, R45, R106, PT ;  /* 0x0000006a2d00720b */ /* 0x000fc40003f04000 */
[----:B------:R-:W-:Y:S01]  /*27e50*/  FSETP.GT.AND P4, PT, R45, R101, !P2 ;  /* 0x000000652d00720b */ /* 0x000fe20005784000 */
[----:B-1----:R-:W-:Y:S01]  /*27e60*/  UIADD3 UR29, UPT, UPT, UR30, 0x336, URZ ;  /* 0x000003361e1d7890 */ /* 0x002fe2000fffe0ff */
[----:B------:R-:W1:Y:S02]  /*27e70*/  LDCU UR30, c[0x0][0x390] ;  /* 0x00007200ff1e77ac */ /* 0x000e640008000800 */
[----:B------:R-:W-:-:S07]  /*27e80*/  SEL R101, RZ, 0x1, !P4 ;  /* 0x00000001ff657807 */ /* 0x000fce0006000000 */
[----:B------:R-:W-:Y:S01]  /*27e90*/  @P0 IMAD.IADD R99, R193, 0x1, R117 ;  /* 0x00000001c1630824 */ /* 0x000fe200078e0275 */
[----:B------:R-:W-:Y:S02]  /*27ea0*/  FSETP.GT.AND P0, PT, R45, R251, PT ;  /* 0x000000fb2d00720b */ /* 0x000fe40003f04000 */
[----:B------:R-:W-:Y:S01]  /*27eb0*/  I2FP.F32.S32 R117, UR4 ;  /* 0x0000000400757c45 */ /* 0x000fe20008201400 */
[----:B------:R-:W-:Y:S01]  /*27ec0*/  UIADD3 UR4, UPT, UPT, UR20, 0x333, URZ ;  /* 0x0000033314047890 */ /* 0x000fe2000fffe0ff */
[----:B------:R-:W-:Y:S02]  /*27ed0*/  SEL R106, R47, 0x6, P0 ;  /* 0x000000062f6a7807 */ /* 0x000fe40000000000 */
[----:B------:R-:W-:Y:S02]  /*27ee0*/  I2FP.F32.S32 R251, UR29 ;  /* 0x0000001d00fb7c45 */ /* 0x000fe40008201400 */
[----:B------:R-:W-:Y:S01]  /*27ef0*/  SEL R106, R106, 0x4, P1 ;  /* 0x000000046a6a7807 */ /* 0x000fe20000800000 */
[----:B-1----:R-:W-:Y:S01]  /*27f00*/  UIADD3 UR29, UPT, UPT, UR30, 0x36c, URZ ;  /* 0x0000036c1e1d7890 */ /* 0x002fe2000fffe0ff */
[C---:B------:R-:W-:Y:S01]  /*27f10*/  FSETP.GT.AND P1, PT, R45.reuse, R117, PT ;  /* 0x000000752d00720b */ /* 0x040fe20003f24000 */
[----:B------:R-:W1:Y:S01]  /*27f20*/  LDCU UR30, c[0x0][0x390] ;  /* 0x00007200ff1e77ac */ /* 0x000e620008000800 */
[----:B------:R-:W-:-:S02]  /*27f30*/  FSETP.GT.AND P0, PT, R45, R115, PT ;  /* 0x000000732d00720b */ /* 0x000fc40003f04000 */
[----:B------:R-:W-:Y:S01]  /*27f40*/  I2FP.F32.S32 R117, UR4 ;  /* 0x0000000400757c45 */ /* 0x000fe20008201400 */
[----:B------:R-:W-:Y:S01]  /*27f50*/  UIADD3 UR4, UPT, UPT, UR20, 0x33b, URZ ;  /* 0x0000033b14047890 */ /* 0x000fe2000fffe0ff */
[----:B------:R-:W-:-:S04]  /*27f60*/  FSETP.GT.AND P4, PT, R45, R199, !P0 ;  /* 0x000000c72d00720b */ /* 0x000fc80004784000 */
[----:B------:R-:W-:Y:S02]  /*27f70*/  SEL R115, RZ, 0x1, !P4 ;  /* 0x00000001ff737807 */ /* 0x000fe40006000000 */
[----:B------:R-:W-:Y:S01]  /*27f80*/  I2FP.F32.S32 R128, UR4 ;  /* 0x0000000400807c45 */ /* 0x000fe20008201400 */
[----:B------:R-:W-:Y:S01]  /*27f90*/  @P1 IMAD.IADD R100, R242, 0x1, R106 ;  /* 0x00000001f2641824 */ /* 0x000fe200078e026a */
[----:B------:R-:W-:Y:S01]  /*27fa0*/  FSETP.GT.AND P1, PT, R45, R251, PT ;  /* 0x000000fb2d00720b */ /* 0x000fe20003f24000 */
[----:B------:R-:W-:Y:S01]  /*27fb0*/  UIADD3 UR4, UPT, UPT, UR20, 0x343, URZ ;  /* 0x0000034314047890 */ /* 0x000fe2000fffe0ff */
[----:B------:R-:W-:Y:S02]  /*27fc0*/  I2FP.F32.S32 R251, UR29 ;  /* 0x0000001d00fb7c45 */ /* 0x000fe40008201400 */
[----:B------:R-:W-:Y:S01]  /*27fd0*/  SEL R106, R47, 0x6, P1 ;  /* 0x000000062f6a7807 */ /* 0x000fe20000800000 */
[----:B-1----:R-:W-:Y:S01]  /*27fe0*/  UIADD3 UR29, UPT, UPT, UR30, 0x346, URZ ;  /* 0x000003461e1d7890 */ /* 0x002fe2000fffe0ff */
[C---:B------:R-:W-:Y:S01]  /*27ff0*/  FSETP.GT.AND P1, PT, R45.reuse, R112, PT ;  /* 0x000000702d00720b */ /* 0x040fe20003f24000 */
[----:B------:R-:W1:Y:S03]  /*28000*/  LDCU UR30, c[0x0][0x390] ;  /* 0x00007200ff1e77ac */ /* 0x000e660008000800 */
[----:B------:R-:W-:-:S04]  /*28010*/  FSETP.GT.AND P4, PT, R45, R198, !P1 ;  /* 0x000000c62d00720b */ /* 0x000fc80004f84000 */
[----:B------:R-:W-:Y:S02]  /*28020*/  SEL R112, RZ, 0x1, !P4 ;  /* 0x00000001ff707807 */ /* 0x000fe40006000000 */
[C---:B------:R-:W-:Y:S02]  /*28030*/  FSETP.GT.AND P4, PT, R45.reuse, R252, PT ;  /* 0x000000fc2d00720b */ /* 0x040fe40003f84000 */
[----:B------:R-:W-:Y:S01]  /*28040*/  I2FP.F32.S32 R252, UR6 ;  /* 0x0000000600fc7c45 */ /* 0x000fe20008201400 */
[----:B0-----:R-:W-:Y:S01]  /*28050*/  UIADD3 UR6, UPT, UPT, UR28, 0x3a4, URZ ;  /* 0x000003a41c067890 */ /* 0x001fe2000fffe0ff */
[----:B------:R-:W-:Y:S01]  /*28060*/  SEL R106, R106, 0x4, P4 ;  /* 0x000000046a6a7807 */ /* 0x000fe20002000000 */
[----:B------:R-:W0:Y:S01]  /*28070*/  LDCU UR28, c[0x0][0x390] ;  /* 0x00007200ff1c77ac */ /* 0x000e220008000800 */
[----:B------:R-:W-:-:S13]  /*28080*/  FSETP.GT.AND P4, PT, R45, R117, PT ;  /* 0x000000752d00720b */ /* 0x000fda0003f84000 */
        /* <DEDUP_REMOVED lines=8> */
[----:B------:R-:W-:Y:S02]  /*28110*/  FSETP.GT.AND P4, PT, R45, R251, !P4 ;  /* 0x000000fb2d00720b */ /* 0x000fe40006784000 */
[----:B------:R-:W-:Y:S01]  /*28120*/  I2FP.F32.S32 R251, UR29 ;  /* 0x0000001d00fb7c45 */ /* 0x000fe20008201400 */
[----:B-1----:R-:W-:Y:S01]  /*28130*/  UIADD3 UR29, UPT, UPT, UR30, 0x34e, URZ ;  /* 0x0000034e1e1d7890 */ /* 0x002fe2000fffe0ff */
[----:B------:R-:W-:Y:S01]  /*28140*/  SEL R106, RZ, 0x1, !P4 ;  /* 0x00000001ff6a7807 */ /* 0x000fe20006000000 */
[----:B------:R-:W1:Y:S01]  /*28150*/  LDCU UR30, c[0x0][0x390] ;  /* 0x00007200ff1e77ac */ /* 0x000e620008000800 */
[----:B------:R-:W-:Y:S01]  /*28160*/  I2FP.F32.S32 R128, UR4 ;  /* 0x0000000400807c45 */ /* 0x000fe20008201400 */
[----:B------:R-:W-:-:S04]  /*28170*/  UIADD3 UR4, UPT, UPT, UR20, 0x34b, URZ ;  /* 0x0000034b14047890 */ /* 0x000fc8000fffe0ff */
[----:B------:R-:W-:Y:S01]  /*28180*/  @P3 IMAD.IADD R201, R197, 0x1, R194 ;  /* 0x00000001c5c93824 */ /* 0x000fe200078e02c2 */
[----:B------:R-:W-:Y:S02]  /*28190*/  FSETP.GT.AND P3, PT, R45, R251, PT ;  /* 0x000000fb2d00720b */ /* 0x000fe40003f64000 */
[----:B------:R-:W-:Y:S02]  /*281a0*/  I2FP.F32.S32 R251, UR29 ;  /* 0x0000001d00fb7c45 */ /* 0x000fe40008201400 */
[----:B------:R-:W-:Y:S02]  /*281b0*/  SEL R117, R47, 0x6, P3 ;  /* 0x000000062f757807 */ /* 0x000fe40001800000 */
[----:B------:R-:W-:Y:S02]  /*281c0*/  FSETP.GT.AND P3, PT, R45, R104, PT ;  /* 0x000000682d00720b */ /* 0x000fe40003f64000 */
[----:B------:R-:W-:Y:S02]  /*281d0*/  SEL R117, R117, 0x4, P5 ;  /* 0x0000000475757807 */ /* 0x000fe40002800000 */
[----:B------:R-:W-:Y:S01]  /*281e0*/  FSETP.GT.AND P4, PT, R45, R195, !P3 ;  /* 0x000000c32d00720b */ /* 0x000fe20005f84000 */
[----:B-1----:R-:W-:Y:S01]  /*281f0*/  UIADD3 UR29, UPT, UPT, UR30, 0x356, URZ ;  /* 0x000003561e1d7890 */ /* 0x002fe2000fffe0ff */
[----:B------:R-:W1:Y:S02]  /*28200*/  LDCU UR30, c[0x0][0x390] ;  /* 0x00007200ff1e77ac */ /* 0x000e640008000800 */
[----:B------:R-:W-:-:S02]  /*28210*/  SEL R104, RZ, 0x1, !P4 ;  /* 0x00000001ff687807 */ /* 0x000fc40006000000 */
[----:B------:R-:W-:Y:S02]  /*28220*/  FSETP.GT.AND P4, PT, R45, R128, PT ;  /* 0x000000802d00720b */ /* 0x000fe40003f84000 */
[----:B------:R-:W-:Y:S01]  /*28230*/  I2FP.F32.S32 R128, UR4 ;  /* 0x0000000400807c45 */ /* 0x000fe20008201400 */
[----:B------:R-:W-:-:S10]  /*28240*/  UIADD3 UR4, UPT, UPT, UR20, 0x353, URZ ;  /* 0x0000035314047890 */ /* 0x000fd4000fffe0ff */
[----:B------:R-:W-:Y:S01]  /*28250*/  @P4 IMAD.IADD R182, R196, 0x1, R117 ;  /* 0x00000001c4b64824 */ /* 0x000fe200078e0275 */
[----:B------:R-:W-:Y:S02]  /*28260*/  FSETP.GT.AND P4, PT, R45, R251, PT ;  /* 0x000000fb2d00720b */ /* 0x000fe40003f84000 */
[----:B------:R-:W-:Y:S01]  /*28270*/  I2FP.F32.S32 R251, UR29 ;  /* 0x0000001d00fb7c45 */ /* 0x000fe20008201400 */
[----:B-1----:R-:W-:Y:S01]  /*28280*/  UIADD3 UR29, UPT, UPT, UR30, 0x35e, URZ ;  /* 0x0000035e1e1d7890 */ /* 0x002fe2000fffe0ff */
[----:B------:R-:W-:Y:S01]  /*28290*/  SEL R193, R47, 0x6, P4 ;  /* 0x000000062fc17807 */ /* 0x000fe20002000000 */
[----:B------:R-:W1:Y:S01]  /*282a0*/  LDCU UR30, c[0x0][0x390] ;  /* 0x00007200ff1e77ac */ /* 0x000e620008000800 */
[----:B------:R-:W-:-:S04]  /*282b0*/  FSETP.GT.AND P4, PT, R45, R127, PT ;  /* 0x0000007f2d00720b */ /* 0x000fc80003f84000 */
[----:B------:R-:W-:Y:S02]  /*282c0*/  FSETP.GT.AND P5, PT, R45, R192, !P4 ;  /* 0x000000c02d00720b */ /* 0x000fe400067a4000 */
[----:B------:R-:W-:Y:S02]  /*282d0*/  SEL R192, R193, 0x4, P6 ;  /* 0x00000004c1c07807 */ /* 0x000fe40003000000 */
[----:B------:R-:W-:Y:S02]  /*282e0*/  SEL R117, RZ, 0x1, !P5 ;  /* 0x00000001ff757807 */ /* 0x000fe40006800000 */
        /* <DEDUP_REMOVED lines=8> */
[----:B------:R-:W-:Y:S01]  /*28370*/  UIADD3 UR30, UPT, UPT, UR20, 0x2f, URZ ;  /* 0x0000002f141e7890 */ /* 0x000fe2000fffe0ff */
[----:B------:R-:W-:Y:S02]  /*28380*/  FSETP.GT.AND P5, PT, R45, R113, PT ;  /* 0x000000712d00720b */ /* 0x000fe40003fa4000 */
[----:B------:R-:W-:Y:S02]  /*28390*/  SEL R192, R127, 0x4, P2 ;  /* 0x000000047fc07807 */ /* 0x000fe40001000000 */
[----:B------:R-:W-:-:S02]  /*283a0*/  FSETP.GT.AND P2, PT, R45, R128, PT ;  /* 0x000000802d00720b */ /* 0x000fc40003f44000 */
[----:B------:R-:W-:-:S04]  /*283b0*/  FSETP.GT.AND P6, PT, R45, R191, !P5 ;  /* 0x000000bf2d00720b */ /* 0x000fc80006fc4000 */
[----:B------:R-:W-:-:S07]  /*283c0*/  SEL R113, RZ, 0x1, !P6 ;  /* 0x00000001ff717807 */ /* 0x000fce0007000000 */
[----:B------:R-:W-:Y:S01]  /*283d0*/  @P2 IMAD.IADD R177, R101, 0x1, R192 ;  /* 0x0000000165b12824 */ /* 0x000fe200078e02c0 */
[----:B------:R-:W-:Y:S02]  /*283e0*/  FSETP.GT.AND P2, PT, R45, R251, PT ;  /* 0x000000fb2d00720b */ /* 0x000fe40003f44000 */
[----:B------:R-:W-:Y:S01]  /*283f0*/  I2FP.F32.S32 R251, UR29 ;  /* 0x0000001d00fb7c45 */ /* 0x000fe20008201400 */
[----:B------:R-:W1:Y:S01]  /*28400*/  LDCU UR29, c[0x0][0x390] ;  /* 0x00007200ff1d77ac */ /* 0x000e620008000800 */
[----:B------:R-:W-:Y:S02]  /*28410*/  SEL R127, R47, 0x6, P2 ;  /* 0x000000062f7f7807 */ /* 0x000fe40001000000 */
[----:B------:R-:W-:Y:S02]  /*28420*/  FSETP.GT.AND P2, PT, R45, R126, PT ;  /* 0x0000007e2d00720b */ /* 0x000fe40003f44000 */
[----:B------:R-:W-:Y:S01]  /*28430*/  I2FP.F32.S32 R126, UR4 ;  /* 0x00000004007e7c45 */ /* 0x000fe20008201400 */
[----:B------:R-:W-:Y:S01]  /*28440*/  UIADD3 UR4, UPT, UPT, UR20, 0x363, URZ ;  /* 0x0000036314047890 */ /* 0x000fe2000fffe0ff */
[----:B------:R-:W-:-:S02]  /*28450*/  SEL R128, R127, 0x4, P0 ;  /* 0x000000047f807807 */ /* 0x000fc40000000000 */
[C---:B------:R-:W-:Y:S02]  /*28460*/  FSETP.GT.AND P0, PT, R45.reuse, R126, PT ;  /* 0x0000007e2d00720b */ /* 0x040fe40003f04000 */
[----:B------:R-:W-:Y:S02]  /*28470*/  FSETP.GT.AND P6, PT, R45, R190, !P2 ;  /* 0x000000be2d00720b */ /* 0x000fe400057c4000 */
[----:B------:R-:W-:Y:S01]  /*28480*/  I2FP.F32.S32 R126, UR4 ;  /* 0x00000004007e7c45 */ /* 0x000fe20008201400 */
[----:B------:R-:W-:Y:S01]  /*28490*/  UIADD3 UR4, UPT, UPT, UR20, 0x36b, URZ ;  /* 0x0000036b14047890 */ /* 0x000fe2000fffe0ff */
[----:B------:R-:W-:-:S07]  /*284a0*/  SEL R101, RZ, 0x1, !P6 ;  /* 0x00000001ff657807 */ /* 0x000fce0007000000 */
        /* <DEDUP_REMOVED lines=13> */
[----:B------:R-:W-:-:S04]  /*28580*/  FSETP.GT.AND P1, PT, R45, R125, PT ;  /* 0x0000007d2d00720b */ /* 0x000fc80003f24000 */
[C---:B------:R-:W-:Y:S02]  /*28590*/  FSETP.GT.AND P6, PT, R45.reuse, R184, !P1 ;  /* 0x000000b82d00720b */ /* 0x040fe40004fc4000 */
[----:B------:R-:W-:Y:S01]  /*285a0*/  I2FP.F32.S32 R184, UR10 ;  /* 0x0000000a00b87c45 */ /* 0x000fe20008201400 */
[----:B------:R-:W3:Y:S01]  /*285b0*/  LDCU UR10, c[0x0][0x394] ;  /* 0x00007280ff0a77ac */ /* 0x000ee20008000800 */
[----:B------:R-:W-:Y:S02]  /*285c0*/  SEL R112, RZ, 0x1, !P6 ;  /* 0x00000001ff707807 */ /* 0x000fe40007000000 */
[----:B------:R-:W-:Y:S02]  /*285d0*/  FSETP.GT.AND P6, PT, R45, R252, PT ;  /* 0x000000fc2d00720b */ /* 0x000fe40003fc4000 */
[----:B------:R-:W-:Y:S01]  /*285e0*/  I2FP.F32.S32 R252, UR6 ;  /* 0x0000000600fc7c45 */ /* 0x000fe20008201400 */
[----:B0-----:R-:W-:Y:S01]  /*285f0*/  UIADD3 UR6, UPT, UPT, UR28, 0x3bd, URZ ;  /* 0x000003bd1c067890 */ /* 0x001fe2000fffe0ff */
[----:B------:R-:W-:Y:S01]  /*28600*/  SEL R115, R115, 0x4, P6 ;  /* 0x0000000473737807 */ /* 0x000fe20003000000 */
[----:B------:R-:W0:Y:S01]  /*28610*/  LDCU UR28, c[0x0][0x38c] ;  /* 0x00007180ff1c77ac */ /* 0x000e220008000800 */
[----:B------:R-:W-:-:S02]  /*28620*/  FSETP.GT.AND P6, PT, R45, R126, PT ;  /* 0x0000007e2d00720b */ /* 0x000fc40003fc4000 */
[----:B------:R-:W-:Y:S01]  /*28630*/  I2FP.F32.S32 R126, UR4 ;  /* 0x00000004007e7c45 */ /* 0x000fe20008201400 */
[----:B------:R-:W-:Y:S01]  /*28640*/  UIADD3 UR4, UPT, UPT, UR20, 0x37b, URZ ;  /* 0x0000037b14047890 */ /* 0x000fe2000fffe0ff */
[----:B------:R-:W-:Y:S02]  /*28650*/  LOP3.LUT R8, R8, 0xfffffffe, RZ, 0xc0, !PT ;  /* 0xfffffffe08087812 */ /* 0x000fe400078ec0ff */
[----:B------:R-:W-:Y:S01]  /*28660*/  LOP3.LUT R6, R6, 0xfffffffd, RZ, 0xc0, !PT ;  /* 0xfffffffd06067812 */ /* 0x000fe200078ec0ff */
[----:B---3--:R-:W-:-:S06]  /*28670*/  UIADD3 UR10, UPT, UPT, UR10, 0x319, URZ ;  /* 0x000003190a0a7890 */ /* 0x008fcc000fffe0ff */
[----:B------:R-:W-:Y:S01]  /*28680*/  @P6 IMAD.IADD R204, R106, 0x1, R115 ;  /* 0x000000016acc6824 */ /* 0x000fe200078e0273 */
[----:B------:R-:W-:-:S04]  /*28690*/  FSETP.GT.AND P6, PT, R45, R181, PT ;  /* 0x000000b52d00720b */ /* 0x000fc80003fc4000 */
[----:B------:R-:W-:Y:S02]  /*286a0*/  SEL R115, R47, 0x6, P6 ;  /* 0x000000062f737807 */ /* 0x000fe40003000000 */
[----:B------:R-:W-:Y:S02]  /*286b0*/  FSETP.GT.AND P6, PT, R45, R251, PT ;  /* 0x000000fb2d00720b */ /* 0x000fe40003fc4000 */
[----:B------:R-:W-:Y:S02]  /*286c0*/  SEL R115, R115, 0x4, P3 ;  /* 0x0000000473737807 */ /* 0x000fe40001800000 */
[C---:B------:R-:W-:Y:S02]  /*286d0*/  FSETP.GT.AND P3, PT, R45.reuse, R126, PT ;  /* 0x0000007e2d00720b */ /* 0x040fe40003f64000 */
[C---:B------:R-:W-:Y:S02]  /*286e0*/  FSETP.GT.AND P6, PT, R45.reuse, R252, !P6 ;  /* 0x000000fc2d00720b */ /* 0x040fe400077c4000 */
[----:B------:R-:W-:Y:S01]  /*286f0*/  I2FP.F32.S32 R252, UR6 ;  /* 0x0000000600fc7c45 */ /* 0x000fe20008201400 */
[----:B0-----:R-:W-:Y:S01]  /*28700*/  UIADD3 UR6, UPT, UPT, UR28, 0x1ff, URZ ;  /* 0x000001ff1c067890 */ /* 0x001fe2000fffe0ff */
[----:B------:R-:W-:Y:S01]  /*28710*/  SEL R106, RZ, 0x1, !P6 ;  /* 0x00000001ff6a7807 */ /* 0x000fe20007000000 */
[----:B------:R-:W0:Y:S06]  /*28720*/  LDCU UR28, c[0x0][0x390] ;  /* 0x00007200ff1c77ac */ /* 0x000e2c0008000800 */
[----:B------:R-:W-:Y:S01]  /*28730*/  @P3 IMAD.IADD R183, R104, 0x1, R115 ;  /* 0x0000000168b73824 */ /* 0x000fe200078e0273 */
[----:B------:R-:W-:-:S04]  /*28740*/  FSETP.GT.AND P3, PT, R45, R179, PT ;  /* 0x000000b32d00720b */ /* 0x000fc80003f64000 */
[----:B------:R-:W-:Y:S02]  /*28750*/  SEL R115, R47, 0x6, P3 ;  /* 0x000000062f737807 */ /* 0x000fe40001800000 */
[----:B------:R-:W-:Y:S02]  /*28760*/  FSETP.GT.AND P3, PT, R45, R124, PT ;  /* 0x0000007c2d00720b */ /* 0x000fe40003f64000 */
[----:B------:R-:W-:Y:S01]  /*28770*/  I2FP.F32.S32 R124, UR4 ;  /* 0x00000004007c7c45 */ /* 0x000fe20008201400 */
[----:B------:R-:W-:Y:S01]  /*28780*/  UIADD3 UR4, UPT, UPT, UR20, 0x383, URZ ;  /* 0x0000038314047890 */ /* 0x000fe2000fffe0ff */
[----:B------:R-:W-:Y:S02]  /*28790*/  SEL R126, R115, 0x4, P4 ;  /* 0x00000004737e7807 */ /* 0x000fe40002000000 */
[C---:B------:R-:W-:Y:S02]  /*287a0*/  FSETP.GT.AND P4, PT, R45.reuse, R124, PT ;  /* 0x0000007c2d00720b */ /* 0x040fe40003f84000 */
[----:B------:R-:W-:-:S02]  /*287b0*/  FSETP.GT.AND P6, PT, R45, R178, !P3 ;  /* 0x000000b22d00720b */ /* 0x000fc40005fc4000 */
        /* <DEDUP_REMOVED lines=12> */
[----:B------:R-:W-:Y:S02]  /*28880*/  SEL R102, RZ, 0x1, !P6 ;  /* 0x00000001ff667807 */ /* 0x000fe40007000000 */
[----:B------:R-:W-:-:S03]  /*28890*/  FSETP.GT.AND P6, PT, R45, R252, PT ;  /* 0x000000fc2d00720b */ /* 0x000fc60003fc4000 */
[----:B------:R-:W-:Y:S01]  /*288a0*/  @P5 IMAD.IADD R161, R113, 0x1, R126 ;  /* 0x0000000171a15824 */ /* 0x000fe200078e027e */
[----:B------:R-:W-:-:S04]  /*288b0*/  FSETP.GT.AND P5, PT, R45, R173, PT ;  /* 0x000000ad2d00720b */ /* 0x000fc80003fa4000 */
[----:B------:R-:W-:Y:S02]  /*288c0*/  SEL R115, R47, 0x6, P5 ;  /* 0x000000062f737807 */ /* 0x000fe40002800000 */
[----:B------:R-:W-:Y:S02]  /*288d0*/  FSETP.GT.AND P5, PT, R45, R250, !P6 ;  /* 0x000000fa2d00720b */ /* 0x000fe400077a4000 */
[----:B------:R-:W-:Y:S02]  /*288e0*/  SEL R126, R115, 0x4, P2 ;  /* 0x00000004737e7807 */ /* 0x000fe40001000000 */
[----:B------:R-:W-:Y:S02]  /*288f0*/  FSETP.GT.AND P2, PT, R45, R124, PT ;  /* 0x0000007c2d00720b */ /* 0x000fe40003f44000 */
[----:B------:R-:W-:Y:S01]  /*28900*/  I2FP.F32.S32 R124, UR4 ;  /* 0x00000004007c7c45 */ /* 0x000fe20008201400 */
[----:B------:R-:W-:Y:S01]  /*28910*/  UIADD3 UR4, UPT, UPT, UR20, 0x39b, URZ ;  /* 0x0000039b14047890 */ /* 0x000fe2000fffe0ff */
[----:B------:R-:W-:-:S02]  /*28920*/  SEL R113, RZ, 0x1, !P5 ;  /* 0x00000001ff717807 */ /* 0x000fc40006800000 */
[----:B------:R-:W-:-:S07]  /*28930*/  FSETP.GT.AND P6, PT, R45, R251, PT ;  /* 0x000000fb2d00720b */ /* 0x000fce0003fc4000 */
        /* <DEDUP_REMOVED lines=16> */
[----:B------:R-:W-:-:S04]  /*28a40*/  FSETP.GT.AND P5, PT, R45, R168, !P0 ;  /* 0x000000a82d00720b */ /* 0x000fc800047a4000 */
        /* <DEDUP_REMOVED lines=8> */
[----:B------:R-:W-:-:S04]  /*28ad0*/  FSETP.GT.AND P5, PT, R45, R166, !P1 ;  /* 0x000000a62d00720b */ /* 0x000fc80004fa4000 */
[----:B------:R-:W-:Y:S02]  /*28ae0*/  SEL R105, RZ, 0x1, !P5 ;  /* 0x00000001ff697807 */ /* 0x000fe40006800000 */
[----:B------:R-:W-:Y:S02]  /*28af0*/  FSETP.GT.AND P5, PT, R45, R112, PT ;  /* 0x000000702d00720b */ /* 0x000fe40003fa4000 */
[----:B------:R-:W-:Y:S01]  /*28b00*/  I2FP.F32.S32 R112, UR4 ;  /* 0x0000000400707c45 */ /* 0x000fe20008201400 */
[----:B------:R-:W-:-:S10]  /*28b10*/  UIADD3 UR4, UPT, UPT, UR20, 0x3b3, URZ ;  /* 0x000003b314047890 */ /* 0x000fd4000fffe0ff */
        /* <DEDUP_REMOVED lines=24> */
[----:B------:R-:W-:-:S04]  /*28ca0*/  FSETP.GT.AND P6, PT, R45, R157, !P4 ;  /* 0x0000009d2d00720b */ /* 0x000fc800067c4000 */
[----:B------:R-:W-:Y:S02]  /*28cb0*/  SEL R102, RZ, 0x1, !P6 ;  /* 0x00000001ff667807 */ /* 0x000fe40007000000 */
[----:B------:R-:W-:Y:S02]  /*28cc0*/  FSETP.GT.AND P6, PT, R45, R252, PT ;  /* 0x000000fc2d00720b */ /* 0x000fe40003fc4000 */
[----:B------:R-:W-:Y:S01]  /*28cd0*/  I2FP.F32.S32 R252, UR6 ;  /* 0x0000000600fc7c45 */ /* 0x000fe20008201400 */
[----:B0-----:R-:W-:Y:S01]  /*28ce0*/  UIADD3 UR6, UPT, UPT, UR28, 0x1a5, URZ ;  /* 0x000001a51c067890 */ /* 0x001fe2000fffe0ff */
[----:B------:R-:W-:Y:S01]  /*28cf0*/  SEL R122, R109, 0x4, P6 ;  /* 0x000000046d7a7807 */ /* 0x000fe20003000000 */
[----:B-1----:R-:W-:Y:S01]  /*28d00*/  UIADD3 UR28, UPT, UPT, UR29, 0x1a6, URZ ;  /* 0x000001a61d1c7890 */ /* 0x002fe2000fffe0ff */
[----:B------:R-:W-:Y:S01]  /*28d10*/  FSETP.GT.AND P6, PT, R45, R112, PT ;  /* 0x000000702d00720b */ /* 0x000fe20003fc4000 */
[----:B------:R-:W0:Y:S01]  /*28d20*/  LDCU UR29, c[0x0][0x390] ;  /* 0x00007200ff1d77ac */ /* 0x000e220008000800 */
[----:B------:R-:W-:Y:S01]  /*28d30*/  I2FP.F32.S32 R112, UR4 ;  /* 0x0000000400707c45 */ /* 0x000fe20008201400 */
[----:B------:R-:W-:-:S10]  /*28d40*/  UIADD3 UR4, UPT, UPT, UR20, 0x3cb, URZ ;  /* 0x000003cb14047890 */ /* 0x000fd4000fffe0ff */
[----:B------:R-:W-:Y:S01]  /*28d50*/  @P6 IMAD.IADD R209, R113, 0x1, R122 ;  /* 0x0000000171d16824 */ /* 0x000fe200078e027a */
[----:B------:R-:W-:-:S04]  /*28d60*/  FSETP.GT.AND P6, PT, R45, R154, PT ;  /* 0x0000009a2d00720b */ /* 0x000fc80003fc4000 */
[----:B------:R-:W-:Y:S02]  /*28d70*/  SEL R109, R47, 0x6, P6 ;  /* 0x000000062f6d7807 */ /* 0x000fe40003000000 */
[----:B------:R-:W-:Y:S02]  /*28d80*/  FSETP.GT.AND P6, PT, R45, R252, PT ;  /* 0x000000fc2d00720b */ /* 0x000fe40003fc4000 */
[----:B------:R-:W-:Y:S02]  /*28d90*/  SEL R122, R109, 0x4, P2 ;  /* 0x000000046d7a7807 */ /* 0x000fe40001000000 */
[----:B------:R-:W-:Y:S02]  /*28da0*/  FSETP.GT.AND P2, PT, R45, R112, PT ;  /* 0x000000702d00720b */ /* 0x000fe40003f44000 */
[----:B------:R-:W-:Y:S01]  /*28db0*/  I2FP.F32.S32 R112, UR4 ;  /* 0x0000000400707c45 */ /* 0x000fe20008201400 */
[----:B------:R-:W-:Y:S01]  /*28dc0*/  UIADD3 UR4, UPT, UPT, UR20, 0x3d3, URZ ;  /* 0x000003d314047890 */ /* 0x000fe2000fffe0ff */
[----:B------:R-:W-:Y:S01]  /*28dd0*/  I2FP.F32.S32 R252, UR6 ;  /* 0x0000000600fc7c45 */ /* 0x000fe20008201400 */
[----:B------:R-:W-:-:S04]  /*28de0*/  UIADD3 UR6, UPT, UPT, UR20, 0x7, URZ ;  /* 0x0000000714067890 */ /* 0x000fc8000fffe0ff */
[----:B------:R-:W-:-:S04]  /*28df0*/  @P6 VIADD R46, R114, 0x200 ;  /* 0x00000200722e6836 */ /* 0x000fc80000000000 */
[----:B------:R-:W-:Y:S01]  /*28e00*/  @P2 IMAD.IADD R156, R101, 0x1, R122 ;  /* 0x00000001659c2824 */ /* 0x000fe200078e027a */
[----:B------:R-:W-:Y:S01]  /*28e10*/  FSETP.GT.AND P2, PT, R45, R153, PT ;  /* 0x000000992d00720b */ /* 0x000fe20003f44000 */
[----:B------:R-:W-:Y:S03]  /*28e20*/  STL [R1+0x5c], R46 ;  /* 0x00005c2e01007387 */ /* 0x000fe60000100800 */
[----:B------:R-:W-:Y:S02]  /*28e30*/  SEL R101, R47, 0x6, P2 ;  /* 0x000000062f657807 */ /* 0x000fe40001000000 */
[----:B------:R-:W-:Y:S02]  /*28e40*/  FSETP.GT.AND P2, PT, R45, R252, PT ;  /* 0x000000fc2d00720b */ /* 0x000fe40003f44000 */
[----:B------:R-:W-:Y:S02]  /*28e50*/  SEL R122, R101, 0x4, P0 ;  /* 0x00000004657a7807 */ /* 0x000fe40000000000 */
[----:B------:R-:W-:-:S02]  /*28e60*/  FSETP.GT.AND P0, PT, R45, R112, PT ;  /* 0x000000702d00720b */ /* 0x000fc40003f04000 */
[----:B------:R-:W-:Y:S01]  /*28e70*/  I2FP.F32.S32 R112, UR4 ;  /* 0x0000000400707c45 */ /* 0x000fe20008201400 */
[----:B------:R-:W-:Y:S01]  /*28e80*/  UIADD3 UR4, UPT, UPT, UR20, 0x3db, URZ ;  /* 0x000003db14047890 */ /* 0x000fe2000fffe0ff */
[----:B------:R-:W-:Y:S01]  /*28e90*/  I2FP.F32.S32 R252, UR28 ;  /* 0x0000001c00fc7c45 */ /* 0x000fe20008201400 */
[----:B0-----:R-:W-:Y:S02]  /*28ea0*/  UIADD3 UR28, UPT, UPT, UR29, 0x1ad, URZ ;  /* 0x000001ad1d1c7890 */ /* 0x001fe4000fffe0ff */
[----:B------:R-:W-:-:S06]  /*28eb0*/  UIADD3 UR29, UPT, UPT, UR20, 0xf, URZ ;  /* 0x0000000f141d7890 */ /* 0x000fcc000fffe0ff */
[----:B------:R-:W-:Y:S01]  /*28ec0*/  @P0 IMAD.IADD R120, R107, 0x1, R122 ;  /* 0x000000016b780824 */ /* 0x000fe200078e027a */
[----:B------:R-:W-:-:S04]  /*28ed0*/  FSETP.GT.AND P0, PT, R45, R151, PT ;  /* 0x000000972d00720b */ /* 0x000fc80003f04000 */
[----:B------:R-:W-:Y:S02]  /*28ee0*/  SEL R101, R47, 0x6, P0 ;  /* 0x000000062f657807 */ /* 0x000fe40000000000 */
[----:B------:R-:W-:Y:S02]  /*28ef0*/  FSETP.GT.AND P0, PT, R45, R150, PT ;  /* 0x000000962d00720b */ /* 0x000fe40003f04000 */
[----:B------:R-:W-:Y:S02]  /*28f00*/  SEL R122, R101, 0x4, P1 ;  /* 0x00000004657a7807 */ /* 0x000fe40000800000 */
[----:B------:R-:W-:Y:S02]  /*28f10*/  FSETP.GT.AND P1, PT, R45, R112, PT ;  /* 0x000000702d00720b */ /* 0x000fe40003f24000 */
[----:B------:R-:W-:Y:S02]  /*28f20*/  SEL R101, R47, 0x6, P0 ;  /* 0x000000062f657807 */ /* 0x000fe40000000000 */
[----:B------:R-:W-:Y:S01]  /*28f30*/  I2FP.F32.S32 R112, UR4 ;  /* 0x0000000400707c45 */ /* 0x000fe20008201400 */
[----:B------:R-:W-:Y:S01]  /*28f40*/  UIADD3 UR4, UPT, UPT, UR20, 0x3e3, URZ ;  /* 0x000003e314047890 */ /* 0x000fe2000fffe0ff */
[----:B------:R-:W-:-:S02]  /*28f50*/  SEL R101, R101, 0x4, P5 ;  /* 0x0000000465657807 */ /* 0x000fc40002800000 */
[C---:B------:R-:W-:Y:S02]  /*28f60*/  FSETP.GT.AND P5, PT, R45.reuse, R112, PT ;  /* 0x000000702d00720b */ /* 0x040fe40003fa4000 */
[----:B------:R-:W-:-:S03]  /*28f70*/  FSETP.GT.AND P0, PT, R45, R148, PT ;  /* 0x000000942d00720b */ /* 0x000fc60003f04000 */
[----:B------:R-:W-:Y:S01]  /*28f80*/  @P1 IMAD.IADD R103, R105, 0x1, R122 ;  /* 0x0000000169671824 */ /* 0x000fe200078e027a */
[----:B------:R-:W-:-:S07]  /*28f90*/  FSETP.GT.AND P1, PT, R45, R149, PT ;  /* 0x000000952d00720b */ /* 0x000fce0003f24000 */
[----:B------:R-:W-:Y:S01]  /*28fa0*/  @P5 IMAD.IADD R174, R106, 0x1, R101 ;  /* 0x000000016aae5824 */ /* 0x000fe200078e0265 */
[----:B------:R-:W-:Y:S02]  /*28fb0*/  SEL R101, R47, 0x6, P1 ;  /* 0x000000062f657807 */ /* 0x000fe40000800000 */
[----:B------:R-:W-:Y:S01]  /*28fc0*/  I2FP.F32.S32 R106, UR4 ;  /* 0x00000004006a7c45 */ /* 0x000fe20008201400 */
[----:B------:R-:W-:Y:S01]  /*28fd0*/  UIADD3 UR4, UPT, UPT, UR20, 0x3eb, URZ ;  /* 0x000003eb14047890 */ /* 0x000fe2000fffe0ff */
[----:B------:R-:W-:Y:S02]  /*28fe0*/  SEL R101, R101, 0x4, P3 ;  /* 0x0000000465657807 */ /* 0x000fe40001800000 */
[C---:B------:R-:W-:Y:S02]  /*28ff0*/  FSETP.GT.AND P3, PT, R45.reuse, R106, PT ;  /* 0x0000006a2d00720b */ /* 0x040fe40003f64000 */
[C---:B------:R-:W-:Y:S02]  /*29000*/  FSETP.GT.AND P5, PT, R45.reuse, R146, PT ;  /* 0x000000922d00720b */ /* 0x040fe40003fa4000 */
[----:B------:R-:W-:-:S02]  /*29010*/  FSETP.GT.AND P1, PT, R45, R145, PT ;  /* 0x000000912d00720b */ /* 0x000fc40003f24000 */
[----:B------:R-:W-:Y:S01]  /*29020*/  I2FP.F32.S32 R106, UR6 ;  /* 0x00000006006a7c45 */ /* 0x000fe20008201400 */
[----:B------:R-:W-:-:S06]  /*29030*/  UIADD3 UR6, UPT, UPT, UR20, 0x27, URZ ;  /* 0x0000002714067890 */ /* 0x000fcc000fffe0ff */
[----:B------:R-:W-:Y:S01]  /*29040*/  @P3 IMAD.IADD R232, R104, 0x1, R101 ;  /* 0x0000000168e83824 */ /* 0x000fe200078e0265 */
[----:B------:R-:W-:Y:S01]  /*29050*/  I2FP.F32.S32 R104, UR4 ;  /* 0x0000000400687c45 */ /* 0x000fe20008201400 */
[----:B------:R-:W-:Y:S01]  /*29060*/  UIADD3 UR4, UPT, UPT, UR20, 0x3f3, URZ ;  /* 0x000003f314047890 */ /* 0x000fe2000fffe0ff */
[----:B------:R-:W-:Y:S02]  /*29070*/  SEL R101, R47, 0x6, P0 ;  /* 0x000000062f657807 */ /* 0x000fe40000000000 */
[----:B------:R-:W-:Y:S02]  /*29080*/  FSETP.GT.AND P0, PT, R45, R104, PT ;  /* 0x000000682d00720b */ /* 0x000fe40003f04000 */
[----:B------:R-:W-:Y:S02]  /*29090*/  SEL R105, R101, 0x4, P4 ;  /* 0x0000000465697807 */ /* 0x000fe40002000000 */
[----:B------:R-:W-:Y:S01]  /*290a0*/  I2FP.F32.S32 R104, UR4 ;  /* 0x0000000400687c45 */ /* 0x000fe20008201400 */
[----:B------:R-:W-:Y:S01]  /*290b0*/  UIADD3 UR4, UPT, UPT, UR20, 0x3fb, URZ ;  /* 0x000003fb14047890 */ /* 0x000fe2000fffe0ff */
[----:B------:R-:W-:-:S02]  /*290c0*/  FSETP.GT.AND P3, PT, R45, R144, !P5 ;  /* 0x000000902d00720b */ /* 0x000fc40006f64000 */
[C---:B------:R-:W-:Y:S02]  /*290d0*/  FSETP.GT.AND P4, PT, R45.reuse, R118, PT ;  /* 0x000000762d00720b */ /* 0x040fe40003f84000 */
[----:B------:R-:W-:Y:S02]  /*290e0*/  SEL R101, RZ, 0x1, !P3 ;  /* 0x00000001ff657807 */ /* 0x000fe40005800000 */
[C---:B------:R-:W-:Y:S01]  /*290f0*/  FSETP.GT.AND P3, PT, R45.reuse, R143, PT ;  /* 0x0000008f2d00720b */ /* 0x040fe20003f64000 */
[----:B------:R-:W-:Y:S01]  /*29100*/  @P0 IMAD.IADD R110, R102, 0x1, R105 ;  /* 0x00000001666e0824 */ /* 0x000fe200078e0269 */
[----:B------:R-:W-:Y:S02]  /*29110*/  FSETP.GT.AND P0, PT, R45, R104, PT ;  /* 0x000000682d00720b */ /* 0x000fe40003f04000 */
[----:B------:R-:W-:Y:S02]  /*29120*/  SEL R102, R47, 0x6, P1 ;  /* 0x000000062f667807 */ /* 0x000fe40000800000 */
[----:B------:R-:W-:Y:S01]  /*29130*/  I2FP.F32.S32 R104, UR4 ;  /* 0x0000000400687c45 */ /* 0x000fe20008201400 */
[----:B------:R-:W-:Y:S01]  /*29140*/  UIADD3 UR4, UPT, UPT, UR20, 0x17, URZ ;  /* 0x0000001714047890 */ /* 0x000fe2000fffe0ff */
[----:B------:R-:W-:-:S02]  /*29150*/  SEL R102, R102, 0x4, P5 ;  /* 0x0000000466667807 */ /* 0x000fc40002800000 */
[C---:B------:R-:W-:Y:S02]  /*29160*/  FSETP.GT.AND P5, PT, R45.reuse, R104, PT ;  /* 0x000000682d00720b */ /* 0x040fe40003fa4000 */
[----:B------:R-:W-:Y:S02]  /*29170*/  FSETP.GT.AND P1, PT, R45, R141, !P3 ;  /* 0x0000008d2d00720b */ /* 0x000fe40005f24000 */
[----:B------:R-:W-:Y:S01]  /*29180*/  I2FP.F32.S32 R104, UR4 ;  /* 0x0000000400687c45 */ /* 0x000fe20008201400 */
[----:B------:R-:W-:Y:S01]  /*29190*/  @P0 IMAD.IADD R119, R101, 0x1, R102 ;  /* 0x0000000165770824 */ /* 0x000fe200078e0266 */
[----:B------:R-:W-:Y:S01]  /*291a0*/  FSETP.GT.AND P0, PT, R45, R106, PT ;  /* 0x0000006a2d00720b */ /* 0x000fe20003f04000 */
[----:B------:R-:W-:Y:S01]  /*291b0*/  UIADD3 UR4, UPT, UPT, UR20, 0x47, URZ ;  /* 0x0000004714047890 */ /* 0x000fe2000fffe0ff */
[----:B------:R-:W-:Y:S01]  /*291c0*/  I2FP.F32.S32 R106, UR6 ;  /* 0x00000006006a7c45 */ /* 0x000fe20008201400 */
[----:B------:R-:W-:Y:S01]  /*291d0*/  UIADD3 UR6, UPT, UPT, UR20, 0x57, URZ ;  /* 0x0000005714067890 */ /* 0x000fe2000fffe0ff */
[----:B------:R-:W-:-:S02]  /*291e0*/  SEL R102, R47, 0x6, P4 ;  /* 0x000000062f667807 */ /* 0x000fc40002000000 */
[----:B------:R-:W-:Y:S02]  /*291f0*/  SEL R101, RZ, 0x1, !P1 ;  /* 0x00000001ff657807 */ /* 0x000fe40004800000 */
[C---:B------:R-:W-:Y:S02]  /*29200*/  FSETP.GT.AND P1, PT, R45.reuse, R104, PT ;  /* 0x000000682d00720b */ /* 0x040fe40003f24000 */
[----:B------:R-:W-:Y:S02]  /*29210*/  FSETP.GT.AND P4, PT, R45, R106, PT ;  /* 0x0000006a2d00720b */ /* 0x000fe40003f84000 */
[----:B------:R-:W-:Y:S01]  /*29220*/  I2FP.F32.S32 R106, UR4 ;  /* 0x00000004006a7c45 */ /* 0x000fe20008201400 */
[----:B------:R-:W-:Y:S01]  /*29230*/  UIADD3 UR4, UPT, UPT, UR20, 0x67, URZ ;  /* 0x0000006714047890 */ /* 0x000fe2000fffe0ff */
[----:B------:R-:W-:Y:S01]  /*29240*/  SEL R102, R102, 0x4, P3 ;  /* 0x0000000466667807 */ /* 0x000fe20001800000 */
[----:B------:R-:W-:Y:S01]  /*29250*/  @P0 VIADD R48, R139, 0x8 ;  /* 0x000000088b300836 */ /* 0x000fe20000000000 */
[----:B------:R-:W-:Y:S01]  /*29260*/  I2FP.F32.S32 R104, UR8 ;  /* 0x0000000800687c45 */ /* 0x000fe20008201400 */
[----:B------:R-:W-:-:S02]  /*29270*/  UIADD3 UR8, UPT, UPT, UR23, 0x225, URZ ;  /* 0x0000022517087890 */ /* 0x000fc4000fffe0ff */
[----:B------:R-:W-:Y:S01]  /*29280*/  @P5 IMAD.IADD R142, R101, 0x1, R102 ;  /* 0x00000001658e5824 */ /* 0x000fe200078e0266 */
        /* <DEDUP_REMOVED lines=8> */
[C---:B------:R-:W-:Y:S01]  /*29310*/  FSETP.GT.AND P0, PT, R45.reuse, R102, PT ;  /* 0x000000662d00720b */ /* 0x040fe20003f04000 */
[----:B------:R-:W0:Y:S01]  /*29320*/  LDCU UR23, c[0x0][0x390] ;  /* 0x00007200ff1777ac */ /* 0x000e220008000800 */
[----:B------:R-:W-:-:S02]  /*29330*/  FSETP.GT.AND P1, PT, R45, R104, PT ;  /* 0x000000682d00720b */ /* 0x000fc40003f24000 */
[----:B------:R-:W-:Y:S01]  /*29340*/  I2FP.F32.S32 R102, UR6 ;  /* 0x0000000600667c45 */ /* 0x000fe20008201400 */
[----:B------:R-:W-:Y:S01]  /*29350*/  UIADD3 UR6, UPT, UPT, UR20, 0x97, URZ ;  /* 0x0000009714067890 */ /* 0x000fe2000fffe0ff */
[----:B------:R-:W-:Y:S01]  /*29360*/  I2FP.F32.S32 R104, UR4 ;  /* 0x0000000400687c45 */ /* 0x000fe20008201400 */
[----:B------:R-:W-:Y:S01]  /*29370*/  UIADD3 UR4, UPT, UPT, UR20, 0xa7, URZ ;  /* 0x000000a714047890 */ /* 0x000fe2000fffe0ff */
[----:B------:R-:W-:Y:S01]  /*29380*/  @P3 VIADD R94, R138, 0x8 ;  /* 0x000000088a5e3836 */ /* 0x000fe20000000000 */
[C---:B------:R-:W-:Y:S02]  /*29390*/  FSETP.GT.AND P4, PT, R45.reuse, R102, PT ;  /* 0x000000662d00720b */ /* 0x040fe40003f84000 */
[----:B------:R-:W-:Y:S01]  /*293a0*/  FSETP.GT.AND P3, PT, R45, R104, PT ;  /* 0x000000682d00720b */ /* 0x000fe20003f64000 */
[----:B------:R-:W-:Y:S01]  /*293b0*/  @P5 VIADD R93, R135, 0x8 ;  /* 0x00000008875d5836 */ /* 0x000fe20000000000 */
[----:B------:R-:W-:Y:S01]  /*293c0*/  I2FP.F32.S32 R102, UR6 ;  /* 0x0000000600667c45 */ /* 0x000fe20008201400 */
[----:B------:R-:W-:Y:S01]  /*293d0*/  UIADD3 UR6, UPT, UPT, UR20, 0xb7, URZ ;  /* 0x000000b714067890 */ /* 0x000fe2000fffe0ff */
[----:B------:R-:W-:Y:S01]  /*293e0*/  I2FP.F32.S32 R104, UR4 ;  /* 0x0000000400687c45 */ /* 0x000fe20008201400 */
[----:B------:R-:W-:Y:S01]  /*293f0*/  UIADD3 UR4, UPT, UPT, UR20, 0xd7, URZ ;  /* 0x000000d714047890 */ /* 0x000fe2000fffe0ff */
[----:B------:R-:W-:Y:S01]  /*29400*/  @P0 VIADD R92, R136, 0x8 ;  /* 0x00000008885c0836 */ /* 0x000fe20000000000 */
[----:B------:R-:W-:Y:S01]  /*29410*/  FSETP.GT.AND P5, PT, R45, R102, PT ;  /* 0x000000662d00720b */ /* 0x000fe20003fa4000 */
[----:B------:R-:W-:Y:S01]  /*29420*/  @P1 VIADD R91, R133, 0x8 ;  /* 0x00000008855b1836 */ /* 0x000fe20000000000 */
[C---:B------:R-:W-:Y:S01]  /*29430*/  FSETP.GT.AND P0, PT, R45.reuse, R104, PT ;  /* 0x000000682d00720b */ /* 0x040fe20003f04000 */
[----:B0-----:R-:W-:Y:S01]  /*29440*/  UIADD3 UR23, UPT, UPT, UR23, 0x1ab, URZ ;  /* 0x000001ab17177890 */ /* 0x001fe2000fffe0ff */
[----:B------:R-:W-:Y:S01]  /*29450*/  I2FP.F32.S32 R102, UR6 ;  /* 0x0000000600667c45 */ /* 0x000fe20008201400 */
[----:B------:R-:W-:Y:S01]  /*29460*/  UIADD3 UR6, UPT, UPT, UR20, 0xe7, URZ ;  /* 0x000000e714067890 */ /* 0x000fe2000fffe0ff */
[----:B------:R-:W-:Y:S01]  /*29470*/  I2FP.F32.S32 R104, UR4 ;  /* 0x0000000400687c45 */ /* 0x000fe20008201400 */
[----:B------:R-:W-:Y:S01]  /*29480*/  UIADD3 UR4, UPT, UPT, UR20, 0xf7, URZ ;  /* 0x000000f714047890 */ /* 0x000fe2000fffe0ff */
[----:B------:R-:W-:Y:S01]  /*29490*/  @P4 VIADD R90, R134, 0x8 ;  /* 0x00000008865a4836 */ /* 0x000fe20000000000 */
[----:B------:R-:W-:Y:S01]  /*294a0*/  FSETP.GT.AND P1, PT, R45, R102, PT ;  /* 0x000000662d00720b */ /* 0x000fe20003f24000 */
[----:B------:R-:W-:Y:S01]  /*294b0*/  @P3 VIADD R16, R131, 0x8 ;  /* 0x0000000883103836 */ /* 0x000fe20000000000 */
[----:B------:R-:W-:-:S02]  /*294c0*/  FSETP.GT.AND P4, PT, R45, R104, PT ;  /* 0x000000682d00720b */ /* 0x000fc40003f84000 */
[----:B------:R-:W-:Y:S01]  /*294d0*/  I2FP.F32.S32 R102, UR6 ;  /* 0x0000000600667c45 */ /* 0x000fe20008201400 */
[----:B------:R-:W-:Y:S01]  /*294e0*/  UIADD3 UR6, UPT, UPT, UR20, 0x107, URZ ;  /* 0x0000010714067890 */ /* 0x000fe2000fffe0ff */
[----:B------:R-:W-:Y:S01]  /*294f0*/  I2FP.F32.S32 R104, UR4 ;  /* 0x0000000400687c45 */ /* 0x000fe20008201400 */
[----:B------:R-:W-:Y:S01]  /*29500*/  UIADD3 UR4, UPT, UPT, UR20, 0x117, URZ ;  /* 0x0000011714047890 */ /* 0x000fe2000fffe0ff */
[----:B------:R-:W-:Y:S01]  /*29510*/  @P5 VIADD R89, R132, 0x8 ;  /* 0x0000000884595836 */ /* 0x000fe20000000000 */
[----:B------:R-:W-:Y:S01]  /*29520*/  FSETP.GT.AND P3, PT, R45, R102, PT ;  /* 0x000000662d00720b */ /* 0x000fe20003f64000 */
[----:B------:R-:W-:Y:S01]  /*29530*/  @P0 VIADD R88, R129, 0x8 ;  /* 0x0000000881580836 */ /* 0x000fe20000000000 */
[C---:B------:R-:W-:Y:S02]  /*29540*/  FSETP.GT.AND P5, PT, R45.reuse, R104, PT ;  /* 0x000000682d00720b */ /* 0x040fe40003fa4000 */
        /* <DEDUP_REMOVED lines=12> */
[C---:B------:R-:W-:Y:S01]  /*29610*/  FSETP.GT.AND P4, PT, R45.reuse, R102, PT ;  /* 0x000000662d00720b */ /* 0x040fe20003f84000 */
[----:B------:R-:W-:Y:S01]  /*29620*/  @P3 VIADD R13, R56, 0x8 ;  /* 0x00000008380d3836 */ /* 0x000fe20000000000 */
        /* <DEDUP_REMOVED lines=9> */
[----:B------:R-:W-:Y:S01]  /*296c0*/  FSETP.GT.AND P0, PT, R45, R54, PT ;  /* 0x000000362d00720b */ /* 0x000fe20003f04000 */
[----:B------:R-:W-:Y:S01]  /*296d0*/  IMAD.MOV.U32 R51, RZ, RZ, 0x3 ;  /* 0x00000003ff337424 */ /* 0x000fe200078e00ff */
        /* <DEDUP_REMOVED lines=15> */
[----:B------:R-:W-:Y:S02]  /*297d0*/  FSETP.GT.AND P5, PT, R45, R56, PT ;  /* 0x000000382d00720b */ /* 0x000fe40003fa4000 */
        /* <DEDUP_REMOVED lines=29> */
[----:B------:R-:W-:-:S02]  /*299b0*/  FSETP.GT.AND P4, PT, R45, R32, PT ;  /* 0x000000202d00720b */ /* 0x000fc40003f84000 */
[----:B------:R-:W-:Y:S01]  /*299c0*/  FSETP.GT.AND P3, PT, R45, R56, PT ;  /* 0x000000382d00720b */ /* 0x000fe20003f64000 */
[----:B------:R-:W-:Y:S01]  /*299d0*/  @P5 VIADD R24, R23, 0x8 ;  /* 0x0000000817185836 */ /* 0x000fe20000000000 */
[----:B------:R-:W-:Y:S01]  /*299e0*/  I2FP.F32.S32 R30, UR4 ;  /* 0x00000004001e7c45 */ /* 0x000fe20008201400 */
[----:B------:R-:W-:Y:S01]  /*299f0*/  UIADD3 UR4, UPT, UPT, UR20, 0x267, URZ ;  /* 0x0000026714047890 */ /* 0x000fe2000fffe0ff */
[----:B------:R-:W-:Y:S01]  /*29a00*/  @P0 VIADD R11, R22, 0x8 ;  /* 0x00000008160b0836 */ /* 0x000fe20000000000 */
[----:B------:R-:W-:Y:S01]  /*29a10*/  I2FP.F32.S32 R32, UR70 ;  /* 0x0000004600207c45 */ /* 0x000fe20008201400 */
[----:B------:R-:W-:Y:S01]  /*29a20*/  UIADD3 UR70, UPT, UPT, UR20, 0x7f, URZ ;  /* 0x0000007f14467890 */ /* 0x000fe2000fffe0ff */
[----:B------:R-:W-:Y:S02]  /*29a30*/  FSETP.GT.AND P5, PT, R45, R30, PT ;  /* 0x0000001e2d00720b */ /* 0x000fe40003fa4000 */
[----:B------:R-:W-:Y:S01]  /*29a40*/  I2FP.F32.S32 R30, UR6 ;  /* 0x00000006001e7c45 */ /* 0x000fe20008201400 */
[----:B------:R-:W-:Y:S01]  /*29a50*/  UIADD3 UR6, UPT, UPT, UR20, 0x277, URZ ;  /* 0x0000027714067890 */ /* 0x000fe2000fffe0ff */
[----:B------:R-:W-:Y:S01]  /*29a60*/  I2FP.F32.S32 R22, UR4 ;  /* 0x0000000400167c45 */ /* 0x000fe20008201400 */
[----:B------:R-:W-:Y:S01]  /*29a70*/  @P1 VIADD R21, R97, 0x8 ;  /* 0x0000000861151836 */ /* 0x000fe20000000000 */
[C---:B------:R-:W-:Y:S01]  /*29a80*/  FSETP.GT.AND P0, PT, R45.reuse, R30, PT ;  /* 0x0000001e2d00720b */ /* 0x040fe20003f04000 */
[----:B------:R-:W-:Y:S01]  /*29a90*/  UIADD3 UR4, UPT, UPT, UR20, 0x287, URZ ;  /* 0x0000028714047890 */ /* 0x000fe2000fffe0ff */
[----:B------:R-:W-:Y:S01]  /*29aa0*/  FSETP.GT.AND P1, PT, R45, R22, PT ;  /* 0x000000162d00720b */ /* 0x000fe20003f24000 */
[----:B------:R-:W-:Y:S01]  /*29ab0*/  @P4 VIADD R85, R84, 0x8 ;  /* 0x0000000854554836 */ /* 0x000fe20000000000 */
[----:B------:R-:W-:Y:S01]  /*29ac0*/  I2FP.F32.S32 R22, UR6 ;  /* 0x0000000600167c45 */ /* 0x000fe20008201400 */
[----:B------:R-:W-:Y:S01]  /*29ad0*/  UIADD3 UR6, UPT, UPT, UR20, 0x297, URZ ;  /* 0x0000029714067890 */ /* 0x000fe2000fffe0ff */
[----:B------:R-:W-:Y:S01]  /*29ae0*/  @P3 VIADD R26, R25, 0x8 ;  /* 0x00000008191a3836 */ /* 0x000fe20000000000 */
[----:B------:R-:W-:Y:S01]  /*29af0*/  I2FP.F32.S32 R30, UR4 ;  /* 0x00000004001e7c45 */ /* 0x000fe20008201400 */
[----:B------:R-:W-:Y:S01]  /*29b00*/  UIADD3 UR4, UPT, UPT, UR20, 0x2a7, URZ ;  /* 0x000002a714047890 */ /* 0x000fe2000fffe0ff */
[C---:B------:R-:W-:Y:S01]  /*29b10*/  FSETP.GT.AND P4, PT, R45.reuse, R22, PT ;  /* 0x000000162d00720b */ /* 0x040fe20003f84000 */
        /* <DEDUP_REMOVED lines=13> */
[----:B------:R-:W-:-:S02]  /*29bf0*/  FSETP.GT.AND P4, PT, R45, R22, PT ;  /* 0x000000162d00720b */ /* 0x000fc40003f84000 */
[----:B------:R-:W-:Y:S01]  /*29c00*/  I2FP.F32.S32 R22, UR4 ;  /* 0x0000000400167c45 */ /* 0x000fe20008201400 */
[----:B------:R-:W-:Y:S01]  /*29c10*/  @P5 VIADD R20, R75, 0x8 ;  /* 0x000000084b145836 */ /* 0x000fe20000000000 */
[----:B------:R-:W-:Y:S01]  /*29c20*/  UIADD3 UR4, UPT, UPT, UR20, 0x2e7, URZ ;  /* 0x000002e714047890 */ /* 0x000fe2000fffe0ff */
[----:B------:R-:W-:Y:S01]  /*29c30*/  I2FP.F32.S32 R30, UR5 ;  /* 0x00000005001e7c45 */ /* 0x000fe20008201400 */
[----:B------:R-:W-:Y:S01]  /*29c40*/  UIADD3 UR5, UPT, UPT, UR20, 0x337, URZ ;  /* 0x0000033714057890 */ /* 0x000fe2000fffe0ff */
[----:B------:R-:W-:Y:S01]  /*29c50*/  FSETP.GT.AND P5, PT, R45, R22, PT ;  /* 0x000000162d00720b */ /* 0x000fe20003fa4000 */
[----:B------:R-:W-:Y:S01]  /*29c60*/  @P0 VIADD R74, R73, 0x8 ;  /* 0x00000008494a0836 */ /* 0x000fe20000000000 */
[----:B------:R-:W-:Y:S01]  /*29c70*/  I2FP.F32.S32 R22, UR6 ;  /* 0x0000000600167c45 */ /* 0x000fe20008201400 */
[----:B------:R-:W-:Y:S01]  /*29c80*/  UIADD3 UR6, UPT, UPT, UR13, 0x226, URZ ;  /* 0x000002260d067890 */ /* 0x000fe2000fffe0ff */
[----:B------:R-:W-:Y:S01]  /*29c90*/  @P1 VIADD R72, R71, 0x8 ;  /* 0x0000000847481836 */ /* 0x000fe20000000000 */
[----:B------:R-:W-:Y:S01]  /*29ca0*/  FSETP.GT.AND P3, PT, R45, R252, PT ;  /* 0x000000fc2d00720b */ /* 0x000fe20003f64000 */
[----:B------:R-:W-:Y:S01]  /*29cb0*/  @P4 VIADD R70, R69, 0x8 ;  /* 0x0000000845464836 */ /* 0x000fe20000000000 */
[----:B------:R-:W-:Y:S01]  /*29cc0*/  FSETP.GT.AND P0, PT, R45, R22, PT ;  /* 0x000000162d00720b */ /* 0x000fe20003f04000 */
[----:B------:R-:W0:Y:S01]  /*29cd0*/  LDCU UR13, c[0x0][0x390] ;  /* 0x00007200ff0d77ac */ /* 0x000e220008000800 */
[----:B------:R-:W-:-:S02]  /*29ce0*/  I2FP.F32.S32 R22, UR4 ;  /* 0x0000000400167c45 */ /* 0x000fc40008201400 */
[----:B------:R-:W-:Y:S01]  /*29cf0*/  I2FP.F32.S32 R252, UR28 ;  /* 0x0000001c00fc7c45 */ /* 0x000fe20008201400 */
[----:B------:R-:W-:Y:S01]  /*29d00*/  UIADD3 UR4, UPT, UPT, UR20, 0x2f7, URZ ;  /* 0x000002f714047890 */ /* 0x000fe2000fffe0ff */
[----:B------:R-:W-:Y:S01]  /*29d10*/  FSETP.GT.AND P1, PT, R45, R22, PT ;  /* 0x000000162d00720b */ /* 0x000fe20003f24000 */
[----:B------:R-:W-:Y:S01]  /*29d20*/  @P5 VIADD R68, R67, 0x8 ;  /* 0x0000000843445836 */ /* 0x000fe20000000000 */
[----:B------:R-:W-:Y:S01]  /*29d30*/  FSETP.GT.AND P5, PT, R45, R30, PT ;  /* 0x0000001e2d00720b */ /* 0x000fe20003fa4000 */
[----:B------:R-:W-:Y:S01]  /*29d40*/  UIADD3 UR28, UPT, UPT, UR20, 0x3f7, URZ ;  /* 0x000003f7141c7890 */ /* 0x000fe2000fffe0ff */
[----:B------:R-:W-:Y:S01]  /*29d50*/  I2FP.F32.S32 R30, UR5 ;  /* 0x00000005001e7c45 */ /* 0x000fe20008201400 */
[----:B------:R-:W-:Y:S01]  /*29d60*/  UIADD3 UR5, UPT, UPT, UR20, 0x357, URZ ;  /* 0x0000035714057890 */ /* 0x000fe2000fffe0ff */
[----:B------:R-:W-:Y:S01]  /*29d70*/  I2FP.F32.S32 R22, UR4 ;  /* 0x0000000400167c45 */ /* 0x000fe20008201400 */
[----:B------:R-:W-:Y:S01]  /*29d80*/  UIADD3 UR4, UPT, UPT, UR20, 0x317, URZ ;  /* 0x0000031714047890 */ /* 0x000fe2000fffe0ff */
[----:B------:R-:W-:Y:S01]  /*29d90*/  @P0 VIADD R66, R65, 0x8 ;  /* 0x0000000841420836 */ /* 0x000fe20000000000 */
[----:B------:R-:W-:-:S02]  /*29da0*/  SEL R23, R47, 0x6, P3 ;  /* 0x000000062f177807 */ /* 0x000fc40001800000 */
[C---:B------:R-:W-:Y:S02]  /*29db0*/  FSETP.GT.AND P4, PT, R45.reuse, R22, PT ;  /* 0x000000162d00720b */ /* 0x040fe40003f84000 */
[----:B------:R-:W-:Y:S01]  /*29dc0*/  I2FP.F32.S32 R22, UR4 ;  /* 0x0000000400167c45 */ /* 0x000fe20008201400 */
[----:B------:R-:W-:Y:S01]  /*29dd0*/  UIADD3 UR4, UPT, UPT, UR20, 0x327, URZ ;  /* 0x0000032714047890 */ /* 0x000fe2000fffe0ff */
[----:B------:R-:W-:Y:S01]  /*29de0*/  @P5 VIADD R19, R60, 0x8 ;  /* 0x000000083c135836 */ /* 0x000fe20000000000 */
[C---:B------:R-:W-:Y:S01]  /*29df0*/  FSETP.GT.AND P5, PT, R45.reuse, R30, PT ;  /* 0x0000001e2d00720b */ /* 0x040fe20003fa4000 */
[----:B0-----:R-:W-:Y:S01]  /*29e00*/  UIADD3 UR13, UPT, UPT, UR13, 0x1a3, URZ ;  /* 0x000001a30d0d7890 */ /* 0x001fe2000fffe0ff */
[----:B------:R-:W-:Y:S01]  /*29e10*/  FSETP.GT.AND P0, PT, R45, R22, PT ;  /* 0x000000162d00720b */ /* 0x000fe20003f04000 */
[----:B------:R-:W-:Y:S01]  /*29e20*/  @P1 VIADD R64, R63, 0x8 ;  /* 0x000000083f401836 */ /* 0x000fe20000000000 */
[----:B------:R-:W-:Y:S01]  /*29e30*/  I2FP.F32.S32 R22, UR4 ;  /* 0x0000000400167c45 */ /* 0x000fe20008201400 */
[----:B------:R-:W-:Y:S01]  /*29e40*/  UIADD3 UR4, UPT, UPT, UR20, 0x347, URZ ;  /* 0x0000034714047890 */ /* 0x000fe2000fffe0ff */
[----:B------:R-:W-:Y:S01]  /*29e50*/  I2FP.F32.S32 R30, UR24 ;  /* 0x00000018001e7c45 */ /* 0x000fe20008201400 */
[----:B------:R-:W-:Y:S01]  /*29e60*/  UIADD3 UR24, UPT, UPT, UR20, 0x17f, URZ ;  /* 0x0000017f14187890 */ /* 0x000fe2000fffe0ff */
[----:B------:R-:W-:Y:S01]  /*29e70*/  @P4 VIADD R62, R61, 0x8 ;  /* 0x000000083d3e4836 */ /* 0x000fe20000000000 */
[----:B------:R-:W-:-:S02]  /*29e80*/  FSETP.GT.AND P4, PT, R45, R22, PT ;  /* 0x000000162d00720b */ /* 0x000fc40003f84000 */
[----:B------:R-:W-:Y:S01]  /*29e90*/  I2FP.F32.S32 R22, UR4 ;  /* 0x0000000400167c45 */ /* 0x000fe20008201400 */
[----:B------:R-:W-:Y:S01]  /*29ea0*/  UIADD3 UR4, UPT, UPT, UR20, 0x367, URZ ;  /* 0x0000036714047890 */ /* 0x000fe2000fffe0ff */
[----:B------:R-:W-:Y:S01]  /*29eb0*/  @P5 VIADD R189, R201, 0x8 ;  /* 0x00000008c9bd5836 */ /* 0x000fe20000000000 */
[C---:B------:R-:W-:Y:S01]  /*29ec0*/  FSETP.GT.AND P1, PT, R45.reuse, R252, PT ;  /* 0x000000fc2d00720b */ /* 0x040fe20003f24000 */
[----:B------:R-:W-:Y:S01]  /*29ed0*/  @P0 VIADD R59, R58, 0x8 ;  /* 0x000000083a3b0836 */ /* 0x000fe20000000000 */
[C---:B------:R-:W-:Y:S02]  /*29ee0*/  FSETP.GT.AND P0, PT, R45.reuse, R22, PT ;  /* 0x000000162d00720b */ /* 0x040fe40003f04000 */
[----:B------:R-:W-:Y:S02]  /*29ef0*/  I2FP.F32.S32 R22, UR5 ;  /* 0x0000000500167c45 */ /* 0x000fe40008201400 */
[----:B------:R-:W-:Y:S01]  /*29f00*/  I2FP.F32.S32 R252, UR35 ;  /* 0x0000002300fc7c45 */ /* 0x000fe20008201400 */
[----:B------:R-:W-:Y:S01]  /*29f10*/  UIADD3 UR35, UPT, UPT, UR20, 0x3df, URZ ;  /* 0x000003df14237890 */ /* 0x000fe2000fffe0ff */
[----:B------:R-:W-:Y:S01]  /*29f20*/  @P4 VIADD R99, R100, 0x8 ;  /* 0x0000000864634836 */ /* 0x000fe20000000000 */
[----:B------:R-:W-:-:S02]  /*29f30*/  FSETP.GT.AND P4, PT, R45, R22, PT ;  /* 0x000000162d00720b */ /* 0x000fc40003f84000 */
[----:B------:R-:W-:Y:S01]  /*29f40*/  I2FP.F32.S32 R22, UR4 ;  /* 0x0000000400167c45 */ /* 0x000fe20008201400 */
[----:B------:R-:W0:Y:S01]  /*29f50*/  LDCU.64 UR4, c[0x0][0x390] ;  /* 0x00007200ff0477ac */ /* 0x000e220008000a00 */
[----:B------:R-:W-:Y:S02]  /*29f60*/  SEL R23, R23, 0x4, P2 ;  /* 0x0000000417177807 */ /* 0x000fe40001000000 */
[C---:B------:R-:W-:Y:S01]  /*29f70*/  FSETP.GT.AND P5, PT, R45.reuse, R22, PT ;  /* 0x000000162d00720b */ /* 0x040fe20003fa4000 */
[----:B------:R-:W-:Y:S01]  /*29f80*/  @P0 VIADD R182, R202, 0x8 ;  /* 0x00000008cab60836 */ /* 0x000fe20000000000 */
[----:B------:R-:W-:Y:S01]  /*29f90*/  I2FP.F32.S32 R22, UR7 ;  /* 0x0000000700167c45 */ /* 0x000fe20008201400 */
[----:B------:R-:W-:Y:S01]  /*29fa0*/  UIADD3 UR7, UPT, UPT, UR20, 0x397, URZ ;  /* 0x0000039714077890 */ /* 0x000fe2000fffe0ff */
[----:B------:R-:W-:Y:S01]  /*29fb0*/  I2FP.F32.S32 R49, UR17 ;  /* 0x0000001100317c45 */ /* 0x000fe20008201400 */
[----:B------:R-:W1:Y:S01]  /*29fc0*/  LDCU UR17, c[0x0][0x394] ;  /* 0x00007280ff1177ac */ /* 0x000e620008000800 */
[----:B------:R-:W-:Y:S01]  /*29fd0*/  FSETP.GT.AND P0, PT, R45, R22, PT ;  /* 0x000000162d00720b */ /* 0x000fe20003f04000 */
[----:B------:R-:W-:Y:S01]  /*29fe0*/  @P4 VIADD R177, R203, 0x8 ;  /* 0x00000008cbb14836 */ /* 0x000fe20000000000 */
[----:B------:R-:W-:Y:S01]  /*29ff0*/  I2FP.F32.S32 R22, UR15 ;  /* 0x0000000f00167c45 */ /* 0x000fe20008201400 */
[----:B------:R-:W-:Y:S01]  /*2a000*/  UIADD3 UR15, UPT, UPT, UR20, 0x3a7, URZ ;  /* 0x000003a7140f7890 */ /* 0x000fe2000fffe0ff */
[----:B------:R-:W-:Y:S01]  /*2a010*/  STL [R1+0x170], R49 ;  /* 0x0001703101007387 */ /* 0x000fe20000100800 */
[----:B------:R-:W-:Y:S01]  /*2a020*/  I2FP.F32.S32 R53, UR6 ;  /* 0x0000000600357c45 */ /* 0x000fe20008201400 */
[----:B------:R-:W3:Y:S01]  /*2a030*/  LDCU UR6, c[0x0][0x394] ;  /* 0x00007280ff0677ac */ /* 0x000ee20008000800 */
[----:B------:R-:W-:Y:S01]  /*2a040*/  FSETP.GT.AND P4, PT, R45, R22, PT ;  /* 0x000000162d00720b */ /* 0x000fe20003f84000 */
[----:B------:R-:W-:Y:S01]  /*2a050*/  @P5 VIADD R172, R204, 0x8 ;  /* 0x00000008ccac5836 */ /* 0x000fe20000000000 */
[----:B------:R-:W-:Y:S01]  /*2a060*/  I2FP.F32.S32 R22, UR7 ;  /* 0x0000000700167c45 */ /* 0x000fe20008201400 */
[----:B------:R-:W-:-:S02]  /*2a070*/  UIADD3 UR7, UPT, UPT, UR20, 0x3b7, URZ ;  /* 0x000003b714077890 */ /* 0x000fc4000fffe0ff */
[----:B0-----:R-:W-:Y:S01]  /*2a080*/  UIADD3 UR4, UPT, UPT, UR4, 0x22b, URZ ;  /* 0x0000022b04047890 */ /* 0x001fe2000fffe0ff */
[----:B------:R-:W-:Y:S01]  /*2a090*/  FSETP.GT.AND P5, PT, R45, R22, PT ;  /* 0x000000162d00720b */ /* 0x000fe20003fa4000 */
[----:B------:R-:W-:Y:S01]  /*2a0a0*/  @P0 VIADD R183, R205, 0x8 ;  /* 0x00000008cdb70836 */ /* 0x000fe20000000000 */
[----:B------:R-:W-:Y:S01]  /*2a0b0*/  I2FP.F32.S32 R22, UR15 ;  /* 0x0000000f00167c45 */ /* 0x000fe20008201400 */
[----:B------:R-:W-:Y:S02]  /*2a0c0*/  UIADD3 UR15, UPT, UPT, UR20, 0x3c7, URZ ;  /* 0x000003c7140f7890 */ /* 0x000fe4000fffe0ff */
[----:B------:R-:W-:Y:S01]  /*2a0d0*/  UIADD3 UR75, UPT, UPT, UR5, 0x122, URZ ;  /* 0x00000122054b7890 */ /* 0x000fe2000fffe0ff */
[----:B------:R-:W-:Y:S01]  /*2a0e0*/  FSETP.GT.AND P0, PT, R45, R22, PT ;  /* 0x000000162d00720b */ /* 0x000fe20003f04000 */
[----:B------:R-:W-:Y:S01]  /*2a0f0*/  @P4 VIADD R161, R206, 0x8 ;  /* 0x00000008cea14836 */ /* 0x000fe20000000000 */
[----:B------:R-:W-:Y:S01]  /*2a100*/  I2FP.F32.S32 R22, UR7 ;  /* 0x0000000700167c45 */ /* 0x000fe20008201400 */
[----:B------:R-:W-:-:S02]  /*2a110*/  UIADD3 UR7, UPT, UPT, UR20, 0x10f, URZ ;  /* 0x0000010f14077890 */ /* 0x000fc4000fffe0ff */
[----:B------:R-:W-:Y:S01]  /*2a120*/  UIADD3 UR76, UPT, UPT, UR5, 0x132, URZ ;  /* 0x00000132054c7890 */ /* 0x000fe2000fffe0ff */
[----:B------:R-:W-:Y:S01]  /*2a130*/  FSETP.GT.AND P4, PT, R45, R22, PT ;  /* 0x000000162d00720b */ /* 0x000fe20003f84000 */
[----:B------:R-:W-:Y:S01]  /*2a140*/  @P5 VIADD R155, R207, 0x8 ;  /* 0x00000008cf9b5836 */ /* 0x000fe20000000000 */
[----:B------:R-:W-:Y:S01]  /*2a150*/  I2FP.F32.S32 R22, UR15 ;  /* 0x0000000f00167c45 */ /* 0x000fe20008201400 */
[----:B------:R-:W-:Y:S02]  /*2a160*/  UIADD3 UR15, UPT, UPT, UR20, 0x4f, URZ ;  /* 0x0000004f140f7890 */ /* 0x000fe4000fffe0ff */
[----:B-1----:R-:W-:Y:S01]  /*2a170*/  UIADD3 UR17, UPT, UPT, UR17, 0x2b0, URZ ;  /* 0x000002b011117890 */ /* 0x002fe2000fffe0ff */
[----:B------:R-:W-:Y:S01]  /*2a180*/  FSETP.GT.AND P5, PT, R45, R22, PT ;  /* 0x000000162d00720b */ /* 0x000fe20003fa4000 */
[----:B------:R-:W-:Y:S01]  /*2a190*/  @P0 VIADD R152, R208, 0x8 ;  /* 0x00000008d0980836 */ /* 0x000fe20000000000 */
[----:B------:R-:W-:Y:S01]  /*2a1a0*/  I2FP.F32.S32 R22, UR16 ;  /* 0x0000001000167c45 */ /* 0x000fe20008201400 */
[----:B------:R-:W-:-:S02]  /*2a1b0*/  UIADD3 UR16, UPT, UPT, UR20, 0x20f, URZ ;  /* 0x0000020f14107890 */ /* 0x000fc4000fffe0ff */
[----:B---3--:R-:W-:Y:S01]  /*2a1c0*/  UIADD3 UR6, UPT, UPT, UR6, 0x321, URZ ;  /* 0x0000032106067890 */ /* 0x008fe2000fffe0ff */
[----:B------:R-:W-:Y:S01]  /*2a1d0*/  FSETP.GT.AND P0, PT, R45, R22, PT ;  /* 0x000000162d00720b */ /* 0x000fe20003f04000 */
[----:B------:R-:W-:Y:S01]  /*2a1e0*/  @P4 VIADD R147, R209, 0x8 ;  /* 0x00000008d1934836 */ /* 0x000fe20000000000 */
[----:B------:R-:W-:Y:S01]  /*2a1f0*/  I2FP.F32.S32 R22, UR26 ;  /* 0x0000001a00167c45 */ /* 0x000fe20008201400 */
[----:B------:R-:W-:-:S03]  /*2a200*/  UIADD3 UR26, UPT, UPT, UR20, 0x3bf, URZ ;  /* 0x000003bf141a7890 */ /* 0x000fc6000fffe0ff */
        /* <DEDUP_REMOVED lines=41> */
[----:B------:R-:W-:Y:S01]  /*2a4a0*/  @P0 IMAD.IADD R98, R241, 0x1, R237 ;  /* 0x00000001f1620824 */ /* 0x000fe200078e02ed */
[----:B------:R-:W-:Y:S01]  /*2a4b0*/  I2FP.F32.S32 R22, UR25 ;  /* 0x0000001900167c45 */ /* 0x000fe20008201400 */
[----:B------:R-:W-:Y:S01]  /*2a4c0*/  UIADD3 UR25, UPT, UPT, UR20, 0x37f, URZ ;  /* 0x0000037f14197890 */ /* 0x000fe2000fffe0ff */
[----:B------:R-:W-:-:S03]  /*2a4d0*/  FSETP.GT.AND P0, PT, R45, R252, PT ;  /* 0x000000fc2d00720b */ /* 0x000fc60003f04000 */
[----:B------:R-:W-:Y:S01]  /*2a4e0*/  @P4 IMAD.IADD R236, R240, 0x1, R210 ;  /* 0x00000001f0ec4824 */ /* 0x000fe200078e02d2 */
[C---:B------:R-:W-:Y:S02]  /*2a4f0*/  FSETP.GT.AND P4, PT, R45.reuse, R22, PT ;  /* 0x000000162d00720b */ /* 0x040fe40003f84000 */
[----:B------:R-:W-:Y:S01]  /*2a500*/  I2FP.F32.S32 R22, UR13 ;  /* 0x0000000d00167c45 */ /* 0x000fe20008201400 */
[----:B------:R-:W-:Y:S01]  /*2a510*/  UIADD3 UR13, UPT, UPT, UR21, 0x224, URZ ;  /* 0x00000224150d7890 */ /* 0x000fe2000fffe0ff */
[C---:B------:R-:W-:Y:S01]  /*2a520*/  FSETP.GT.AND P3, PT, R45.reuse, R30, !P4 ;  /* 0x0000001e2d00720b */ /* 0x040fe20006764000 */
[----:B------:R-:W-:Y:S01]  /*2a530*/  @P5 VIADD R86, R98, 0x8 ;  /* 0x0000000862565836 */ /* 0x000fe20000000000 */
[C---:B------:R-:W-:Y:S01]  /*2a540*/  FSETP.GT.AND P5, PT, R45.reuse, R22, PT ;  /* 0x000000162d00720b */ /* 0x040fe20003fa4000 */
[----:B------:R-:W-:Y:S01]  /*2a550*/  UIADD3 UR21, UPT, UPT, UR20, 0x2ff, URZ ;  /* 0x000002ff14157890 */ /* 0x000fe2000fffe0ff */
[----:B------:R-:W-:Y:S01]  /*2a560*/  I2FP.F32.S32 R30, UR33 ;  /* 0x00000021001e7c45 */ /* 0x000fe20008201400 */
[----:B------:R-:W-:Y:S01]  /*2a570*/  UIADD3 UR33, UPT, UPT, UR20, 0x21f, URZ ;  /* 0x0000021f14217890 */ /* 0x000fe2000fffe0ff */
[----:B------:R-:W-:Y:S01]  /*2a580*/  I2FP.F32.S32 R22, UR23 ;  /* 0x0000001700167c45 */ /* 0x000fe20008201400 */
[----:B------:R-:W-:Y:S01]  /*2a590*/  UIADD3 UR23, UPT, UPT, UR20, 0x27f, URZ ;  /* 0x0000027f14177890 */ /* 0x000fe2000fffe0ff */
[----:B------:R-:W-:-:S02]  /*2a5a0*/  FSETP.GT.AND P4, PT, R45, R30, PT ;  /* 0x0000001e2d00720b */ /* 0x000fc40003f84000 */
[----:B------:R-:W-:Y:S02]  /*2a5b0*/  SEL R30, RZ, 0x1, !P3 ;  /* 0x00000001ff1e7807 */ /* 0x000fe40005800000 */
[C---:B------:R-:W-:Y:S02]  /*2a5c0*/  FSETP.GT.AND P3, PT, R45.reuse, R22, PT ;  /* 0x000000162d00720b */ /* 0x040fe40003f64000 */
[----:B------:R-:W-:Y:S01]  /*2a5d0*/  I2FP.F32.S32 R22, UR27 ;  /* 0x0000001b00167c45 */ /* 0x000fe20008201400 */
[----:B------:R-:W-:Y:S01]  /*2a5e0*/  @P5 IMAD.IADD R116, R30, 0x1, R23 ;  /* 0x000000011e745824 */ /* 0x000fe200078e0217 */
[----:B------:R-:W-:Y:S01]  /*2a5f0*/  I2FP.F32.S32 R30, UR71 ;  /* 0x00000047001e7c45 */ /* 0x000fe20008201400 */
[----:B------:R-:W-:Y:S01]  /*2a600*/  UIADD3 UR27, UPT, UPT, UR20, 0x23f, URZ ;  /* 0x0000023f141b7890 */ /* 0x000fe2000fffe0ff */
[----:B------:R-:W-:Y:S01]  /*2a610*/  FSETP.GT.AND P2, PT, R45, R22, PT ;  /* 0x000000162d00720b */ /* 0x000fe20003f44000 */
[----:B------:R-:W-:Y:S01]  /*2a620*/  UIADD3 UR71, UPT, UPT, UR20, 0xdf, URZ ;  /* 0x000000df14477890 */ /* 0x000fe2000fffe0ff */
[----:B------:R-:W-:-:S02]  /*2a630*/  SEL R22, R47, 0x6, P0 ;  /* 0x000000062f167807 */ /* 0x000fc40000000000 */
[C---:B------:R-:W-:Y:S02]  /*2a640*/  FSETP.GT.AND P5, PT, R45.reuse, R32, !P4 ;  /* 0x000000202d00720b */ /* 0x040fe400067a4000 */
[----:B------:R-:W-:Y:S02]  /*2a650*/  FSETP.GT.AND P0, PT, R45, R30, PT ;  /* 0x0000001e2d00720b */ /* 0x000fe40003f04000 */
[----:B------:R-:W-:Y:S02]  /*2a660*/  SEL R22, R22, 0x4, P1 ;  /* 0x0000000416167807 */ /* 0x000fe40000800000 */
[----:B------:R-:W-:Y:S02]  /*2a670*/  SEL R23, RZ, 0x1, !P5 ;  /* 0x00000001ff177807 */ /* 0x000fe40006800000 */
[----:B------:R-:W-:Y:S01]  /*2a680*/  I2FP.F32.S32 R30, UR7 ;  /* 0x00000007001e7c45 */ /* 0x000fe20008201400 */
[----:B------:R-:W-:Y:S01]  /*2a690*/  UIADD3 UR7, UPT, UPT, UR20, 0xff, URZ ;  /* 0x000000ff14077890 */ /* 0x000fe2000fffe0ff */
[----:B------:R-:W-:Y:S01]  /*2a6a0*/  I2FP.F32.S32 R32, UR59 ;  /* 0x0000003b00207c45 */ /* 0x000fe20008201400 */
[----:B------:R-:W-:Y:S01]  /*2a6b0*/  @P3 IMAD.IADD R165, R23, 0x1, R22 ;  /* 0x0000000117a53824 */ /* 0x000fe200078e0216 */
[C---:B------:R-:W-:Y:S01]  /*2a6c0*/  FSETP.GT.AND P4, PT, R45.reuse, R30, PT ;  /* 0x0000001e2d00720b */ /* 0x040fe20003f84000 */
[----:B------:R-:W0:Y:S01]  /*2a6d0*/  LDCU UR59, c[0x0][0x394] ;  /* 0x00007280ff3b77ac */ /* 0x000e220008000800 */
[----:B------:R-:W-:Y:S01]  /*2a6e0*/  FSETP.GT.AND P1, PT, R45, R32, PT ;  /* 0x000000202d00720b */ /* 0x000fe20003f24000 */
[----:B------:R-:W-:Y:S01]  /*2a6f0*/  @P0 VIADD R13, R55, 0x10 ;  /* 0x00000010370d0836 */ /* 0x000fe20000000000 */
[----:B------:R-:W-:Y:S01]  /*2a700*/  I2FP.F32.S32 R30, UR58 ;  /* 0x0000003a001e7c45 */ /* 0x000fe20008201400 */
[----:B------:R-:W-:Y:S01]  /*2a710*/  @P2 VIADD R116, R165, 0x8 ;  /* 0x00000008a5742836 */ /* 0x000fe20000000000 */
[----:B------:R-:W-:Y:S01]  /*2a720*/  I2FP.F32.S32 R22, UR61 ;  /* 0x0000003d00167c45 */ /* 0x000fe20008201400 */
[----:B------:R-:W1:Y:S01]  /*2a730*/  LDCU UR61, c[0x0][0x394] ;  /* 0x00007280ff3d77ac */ /* 0x000e620008000800 */
[----:B------:R-:W-:-:S02]  /*2a740*/  FSETP.GT.AND P3, PT, R45, R30, PT ;  /* 0x0000001e2d00720b */ /* 0x000fc40003f64000 */
[C---:B------:R-:W-:Y:S01]  /*2a750*/  FSETP.GT.AND P5, PT, R45.reuse, R22, PT ;  /* 0x000000162d00720b */ /* 0x040fe20003fa4000 */
[----:B------:R-:W3:Y:S01]  /*2a760*/  LDCU UR58, c[0x0][0x394] ;  /* 0x00007280ff3a77ac */ /* 0x000ee20008000800 */
[----:B------:R-:W-:Y:S01]  /*2a770*/  I2FP.F32.S32 R22, UR57 ;  /* 0x0000003900167c45 */ /* 0x000fe20008201400 */
[----:B------:R-:W-:Y:S01]  /*2a780*/  @P4 VIADD R12, R52, 0x10 ;  /* 0x00000010340c4836 */ /* 0x000fe20000000000 */
[----:B------:R-:W-:Y:S01]  /*2a790*/  I2FP.F32.S32 R30, UR62 ;  /* 0x0000003e001e7c45 */ /* 0x000fe20008201400 */
[----:B------:R-:W-:Y:S01]  /*2a7a0*/  @P1 VIADD R50, R44, 0x10 ;  /* 0x000000102c321836 */ /* 0x000fe20000000000 */
[C---:B------:R-:W-:Y:S01]  /*2a7b0*/  FSETP.GT.AND P0, PT, R45.reuse, R22, PT ;  /* 0x000000162d00720b */ /* 0x040fe20003f04000 */
[----:B------:R-:W4:Y:S01]  /*2a7c0*/  LDCU UR62, c[0x0][0x394] ;  /* 0x00007280ff3e77ac */ /* 0x000f220008000800 */
[----:B------:R-:W-:Y:S02]  /*2a7d0*/  I2FP.F32.S32 R22, UR55 ;  /* 0x0000003700167c45 */ /* 0x000fe40008201400 */
[C---:B------:R-:W-:Y:S01]  /*2a7e0*/  FSETP.GT.AND P4, PT, R45.reuse, R30, PT ;  /* 0x0000001e2d00720b */ /* 0x040fe20003f84000 */
[----:B------:R-:W-:Y:S01]  /*2a7f0*/  @P3 VIADD R42, R40, 0x10 ;  /* 0x00000010282a3836 */ /* 0x000fe20000000000 */
[----:B------:R-:W-:Y:S01]  /*2a800*/  I2FP.F32.S32 R30, UR56 ;  /* 0x00000038001e7c45 */ /* 0x000fe20008201400 */
[----:B------:R-:W-:Y:S01]  /*2a810*/  @P5 VIADD R38, R36, 0x10 ;  /* 0x0000001024265836 */ /* 0x000fe20000000000 */
[C---:B------:R-:W-:Y:S01]  /*2a820*/  FSETP.GT.AND P1, PT, R45.reuse, R22, PT ;  /* 0x000000162d00720b */ /* 0x040fe20003f24000 */
[----:B-1----:R-:W-:Y:S01]  /*2a830*/  UIADD3 UR61, UPT, UPT, UR61, 0x22a, URZ ;  /* 0x0000022a3d3d7890 */ /* 0x002fe2000fffe0ff */
[----:B------:R-:W-:Y:S01]  /*2a840*/  FSETP.GT.AND P3, PT, R45, R30, PT ;  /* 0x0000001e2d00720b */ /* 0x000fe20003f64000 */
[----:B------:R-:W1:Y:S01]  /*2a850*/  LDCU UR55, c[0x0][0x394] ;  /* 0x00007280ff3777ac */ /* 0x000e620008000800 */
[----:B------:R-:W-:Y:S01]  /*2a860*/  I2FP.F32.S32 R22, UR16 ;  /* 0x0000001000167c45 */ /* 0x000fe20008201400 */
[----:B------:R-:W-:Y:S01]  /*2a870*/  @P0 VIADD R18, R33, 0x10 ;  /* 0x0000001021120836 */ /* 0x000fe20000000000 */
[----:B------:R-:W-:Y:S01]  /*2a880*/  I2FP.F32.S32 R30, UR54 ;  /* 0x00000036001e7c45 */ /* 0x000fe20008201400 */
[----:B------:R-:W5:Y:S01]  /*2a890*/  LDCU UR16, c[0x0][0x394] ;  /* 0x00007280ff1077ac */ /* 0x000f620008000800 */
[----:B------:R-:W-:Y:S01]  /*2a8a0*/  FSETP.GT.AND P5, PT, R45, R22, PT ;  /* 0x000000162d00720b */ /* 0x000fe20003fa4000 */
[----:B------:R-:W-:Y:S01]  /*2a8b0*/  @P4 VIADD R116, R31, 0x10 ;  /* 0x000000101f744836 */ /* 0x000fe20000000000 */
[C---:B------:R-:W-:Y:S01]  /*2a8c0*/  FSETP.GT.AND P0, PT, R45.reuse, R30, PT ;  /* 0x0000001e2d00720b */ /* 0x040fe20003f04000 */
[----:B----4-:R-:W-:Y:S01]  /*2a8d0*/  UIADD3 UR62, UPT, UPT, UR62, 0x232, URZ ;  /* 0x000002323e3e7890 */ /* 0x010fe2000fffe0ff */
[----:B------:R-:W-:Y:S01]  /*2a8e0*/  I2FP.F32.S32 R22, UR43 ;  /* 0x0000002b00167c45 */ /* 0x000fe20008201400 */
[----:B------:R-:W-:Y:S01]  /*2a8f0*/  @P1 VIADD R17, R28, 0x10 ;  /* 0x000000101c111836 */ /* 0x000fe20000000000 */
[----:B------:R-:W-:Y:S01]  /*2a900*/  I2FP.F32.S32 R28, UR53 ;  /* 0x00000035001c7c45 */ /* 0x000fe20008201400 */
[----:B------:R-:W-:Y:S01]  /*2a910*/  @P3 VIADD R26, R24, 0x10 ;  /* 0x00000010181a3836 */ /* 0x000fe20000000000 */
[C---:B------:R-:W-:Y:S01]  /*2a920*/  FSETP.GT.AND P1, PT, R45.reuse, R22, PT ;  /* 0x000000162d00720b */ /* 0x040fe20003f24000 */
[----:B------:R-:W4:Y:S01]  /*2a930*/  LDCU UR43, c[0x0][0x394] ;  /* 0x00007280ff2b77ac */ /* 0x000f220008000800 */
[----:B------:R-:W-:-:S02]  /*2a940*/  FSETP.GT.AND P3, PT, R45, R28, PT ;  /* 0x0000001c2d00720b */ /* 0x000fc40003f64000 */
[----:B------:R-:W-:Y:S01]  /*2a950*/  I2FP.F32.S32 R22, UR51 ;  /* 0x0000003300167c45 */ /* 0x000fe20008201400 */
[----:B------:R-:W-:Y:S01]  /*2a960*/  @P5 VIADD R11, R21, 0x10 ;  /* 0x00000010150b5836 */ /* 0x000fe20000000000 */
[----:B------:R-:W-:Y:S01]  /*2a970*/  I2FP.F32.S32 R24, UR52 ;  /* 0x0000003400187c45 */ /* 0x000fe20008201400 */
[----:B------:R-:W-:Y:S01]  /*2a980*/  @P0 VIADD R83, R81, 0x10 ;  /* 0x0000001051530836 */ /* 0x000fe20000000000 */
[C---:B------:R-:W-:Y:S01]  /*2a990*/  FSETP.GT.AND P5, PT, R45.reuse, R22, PT ;  /* 0x000000162d00720b */ /* 0x040fe20003fa4000 */
[----:B-----5:R-:W-:Y:S01]  /*2a9a0*/  UIADD3 UR16, UPT, UPT, UR16, 0x23a, URZ ;  /* 0x0000023a10107890 */ /* 0x020fe2000fffe0ff */
[----:B------:R-:W-:Y:S01]  /*2a9b0*/  FSETP.GT.AND P0, PT, R45, R24, PT ;  /* 0x000000182d00720b */ /* 0x000fe20003f04000 */
[----:B-1----:R-:W-:Y:S01]  /*2a9c0*/  UIADD3 UR55, UPT, UPT, UR55, 0x239, URZ ;  /* 0x0000023937377890 */ /* 0x002fe2000fffe0ff */
[----:B------:R-:W-:Y:S01]  /*2a9d0*/  I2FP.F32.S32 R22, UR45 ;  /* 0x0000002d00167c45 */ /* 0x000fe20008201400 */
[----:B------:R-:W-:Y:S01]  /*2a9e0*/  @P1 VIADD R79, R77, 0x10 ;  /* 0x000000104d4f1836 */ /* 0x000fe20000000000 */
[----:B------:R-:W-:Y:S01]  /*2a9f0*/  I2FP.F32.S32 R24, UR49 ;  /* 0x0000003100187c45 */ /* 0x000fe20008201400 */
[----:B------:R-:W-:Y:S01]  /*2aa00*/  @P3 VIADD R20, R74, 0x10 ;  /* 0x000000104a143836 */ /* 0x000fe20000000000 */
[C---:B------:R-:W-:Y:S01]  /*2aa10*/  FSETP.GT.AND P1, PT, R45.reuse, R22, PT ;  /* 0x000000162d00720b */ /* 0x040fe20003f24000 */
[----:B------:R-:W1:Y:S01]  /*2aa20*/  LDCU UR45, c[0x0][0x394] ;  /* 0x00007280ff2d77ac */ /* 0x000e620008000800 */
[----:B------:R-:W-:-:S02]  /*2aa30*/  FSETP.GT.AND P3, PT, R45, R24, PT ;  /* 0x000000182d00720b */ /* 0x000fc40003f64000 */
[----:B------:R-:W-:Y:S01]  /*2aa40*/  I2FP.F32.S32 R22, UR50 ;  /* 0x0000003200167c45 */ /* 0x000fe20008201400 */
[----:B------:R-:W-:Y:S01]  /*2aa50*/  @P5 VIADD R72, R70, 0x10 ;  /* 0x0000001046485836 */ /* 0x000fe20000000000 */
[----:B------:R-:W-:Y:S01]  /*2aa60*/  I2FP.F32.S32 R24, UR60 ;  /* 0x0000003c00187c45 */ /* 0x000fe20008201400 */
[----:B------:R-:W-:Y:S01]  /*2aa70*/  @P0 VIADD R68, R66, 0x10 ;  /* 0x0000001042440836 */ /* 0x000fe20000000000 */
[C---:B------:R-:W-:Y:S01]  /*2aa80*/  FSETP.GT.AND P5, PT, R45.reuse, R22, PT ;  /* 0x000000162d00720b */ /* 0x040fe20003fa4000 */
[----:B------:R-:W5:Y:S01]  /*2aa90*/  LDCU UR60, c[0x0][0x394] ;  /* 0x00007280ff3c77ac */ /* 0x000f620008000800 */
[----:B------:R-:W-:Y:S02]  /*2aaa0*/  FSETP.GT.AND P0, PT, R45, R24, PT ;  /* 0x000000182d00720b */ /* 0x000fe40003f04000 */
[----:B------:R-:W-:Y:S01]  /*2aab0*/  I2FP.F32.S32 R22, UR48 ;  /* 0x0000003000167c45 */ /* 0x000fe20008201400 */
[----:B------:R-:W-:Y:S01]  /*2aac0*/  @P1 VIADD R64, R62, 0x10 ;  /* 0x000000103e401836 */ /* 0x000fe20000000000 */
[----:B------:R-:W-:Y:S01]  /*2aad0*/  I2FP.F32.S32 R24, UR69 ;  /* 0x0000004500187c45 */ /* 0x000fe20008201400 */
[----:B------:R-:W-:Y:S01]  /*2aae0*/  @P3 VIADD R19, R59, 0x10 ;  /* 0x000000103b133836 */ /* 0x000fe20000000000 */
[C---:B------:R-:W-:Y:S01]  /*2aaf0*/  FSETP.GT.AND P1, PT, R45.reuse, R22, PT ;  /* 0x000000162d00720b */ /* 0x040fe20003f24000 */
[----:B----4-:R-:W-:Y:S01]  /*2ab00*/  UIADD3 UR43, UPT, UPT, UR43, 0x242, URZ ;  /* 0x000002422b2b7890 */ /* 0x010fe2000fffe0ff */
        /* <DEDUP_REMOVED lines=14> */
[----:B------:R-:W4:Y:S01]  /*2abf0*/  LDCU UR38, c[0x0][0x394] ;  /* 0x00007280ff2677ac */ /* 0x000f220008000800 */
[----:B------:R-:W-:Y:S02]  /*2ac00*/  FSETP.GT.AND P3, PT, R45, R24, PT ;  /* 0x000000182d00720b */ /* 0x000fe40003f64000 */
        /* <DEDUP_REMOVED lines=28> */
[C---:B------:R-:W-:Y:S01]  /*2add0*/  FSETP.GT.AND P1, PT, R45.reuse, R22, PT ;  /* 0x000000162d00720b */ /* 0x040fe20003f24000 */
        /* <DEDUP_REMOVED lines=13> */
[----:B-----5:R-:W-:Y:S01]  /*2aeb0*/  UIADD3 UR42, UPT, UPT, UR42, 0x272, URZ ;  /* 0x000002722a2a7890 */ /* 0x020fe2000fffe0ff */
[C---:B------:R-:W-:Y:S01]  /*2aec0*/  FSETP.GT.AND P1, PT, R45.reuse, R22, PT ;  /* 0x000000162d00720b */ /* 0x040fe20003f24000 */
[----:B------:R-:W4:Y:S01]  /*2aed0*/  LDCU UR57, c[0x0][0x394] ;  /* 0x00007280ff3977ac */ /* 0x000f220008000800 */
[----:B------:R-:W-:Y:S01]  /*2aee0*/  I2FP.F32.S32 R22, UR34 ;  /* 0x0000002200167c45 */ /* 0x000fe20008201400 */
[----:B------:R-:W-:Y:S01]  /*2aef0*/  @P3 VIADD R20, R72, 0x20 ;  /* 0x0000002048143836 */ /* 0x000fe20000000000 */
[----:B------:R-:W-:Y:S01]  /*2af00*/  I2FP.F32.S32 R24, UR35 ;  /* 0x0000002300187c45 */ /* 0x000fe20008201400 */
[----:B------:R-:W-:Y:S01]  /*2af10*/  @P5 VIADD R68, R64, 0x20 ;  /* 0x0000002040445836 */ /* 0x000fe20000000000 */
[----:B------:R-:W-:Y:S01]  /*2af20*/  FSETP.GT.AND P3, PT, R45, R22, PT ;  /* 0x000000162d00720b */ /* 0x000fe20003f64000 */
[----:B------:R-:W5:Y:S01]  /*2af30*/  LDCU UR56, c[0x0][0x394] ;  /* 0x00007280ff3877ac */ /* 0x000f620008000800 */
[----:B------:R-:W-:-:S02]  /*2af40*/  I2FP.F32.S32 R22, UR33 ;  /* 0x0000002100167c45 */ /* 0x000fc40008201400 */
[----:B------:R-:W-:Y:S01]  /*2af50*/  FSETP.GT.AND P5, PT, R45, R24, PT ;  /* 0x000000182d00720b */ /* 0x000fe20003fa4000 */
[----:B------:R-:W-:Y:S01]  /*2af60*/  @P2 VIADD R182, R172, 0x20 ;  /* 0x00000020acb62836 */ /* 0x000fe20000000000 */
[----:B------:R-:W-:Y:S01]  /*2af70*/  I2FP.F32.S32 R24, UR32 ;  /* 0x0000002000187c45 */ /* 0x000fe20008201400 */
[----:B------:R-:W-:Y:S01]  /*2af80*/  @P1 VIADD R19, R99, 0x20 ;  /* 0x0000002063131836 */ /* 0x000fe20000000000 */
[C---:B------:R-:W-:Y:S01]  /*2af90*/  FSETP.GT.AND P2, PT, R45.reuse, R22, PT ;  /* 0x000000162d00720b */ /* 0x040fe20003f44000 */
[----:B-1----:R-:W-:Y:S01]  /*2afa0*/  UIADD3 UR4, UPT, UPT, UR4, 0x27a, URZ ;  /* 0x0000027a04047890 */ /* 0x002fe2000fffe0ff */
        /* <DEDUP_REMOVED lines=8> */
[----:B------:R-:W-:Y:S01]  /*2b030*/  FSETP.GT.AND P3, PT, R45, R24, PT ;  /* 0x000000182d00720b */ /* 0x000fe20003f64000 */
[----:B------:R-:W2:Y:S01]  /*2b040*/  LDCU UR52, c[0x0][0x394] ;  /* 0x00007280ff3477ac */ /* 0x000ea20008000800 */
[----:B------:R-:W-:Y:S01]  /*2b050*/  I2FP.F32.S32 R24, UR29 ;  /* 0x0000001d00187c45 */ /* 0x000fe20008201400 */
[----:B------:R-:W-:Y:S01]  /*2b060*/  @P2 VIADD R11, R86, 0x20 ;  /* 0x00000020560b2836 */ /* 0x000fe20000000000 */
        /* <DEDUP_REMOVED lines=9> */
[C---:B------:R-:W-:Y:S01]  /*2b100*/  FSETP.GT.AND P4, PT, R45.reuse, R24, PT ;  /* 0x000000182d00720b */ /* 0x040fe20003f84000 */
[----:B------:R-:W2:Y:S01]  /*2b110*/  LDCU UR50, c[0x0][0x394] ;  /* 0x00007280ff3277ac */ /* 0x000ea20008000800 */
[C---:B------:R-:W-:Y:S02]  /*2b120*/  FSETP.GT.AND P6, PT, R45.reuse, R22, PT ;  /* 0x000000162d00720b */ /* 0x040fe40003fc4000 */
[----:B------:R-:W-:Y:S01]  /*2b130*/  I2FP.F32.S32 R22, UR24 ;  /* 0x0000001800167c45 */ /* 0x000fe20008201400 */
[----:B------:R-:W-:Y:S01]  /*2b140*/  @P2 VIADD R19, R182, 0x40 ;  /* 0x00000040b6132836 */ /* 0x000fe20000000000 */
[----:B------:R-:W-:Y:S01]  /*2b150*/  I2FP.F32.S32 R24, UR25 ;  /* 0x0000001900187c45 */ /* 0x000fe20008201400 */
[----:B------:R-:W2:Y:S01]  /*2b160*/  LDCU UR48, c[0x0][0x394] ;  /* 0x00007280ff3077ac */ /* 0x000ea20008000800 */
[C---:B------:R-:W-:Y:S01]  /*2b170*/  FSETP.GT.AND P5, PT, R45.reuse, R22, PT ;  /* 0x000000162d00720b */ /* 0x040fe20003fa4000 */
[----:B------:R-:W-:Y:S01]  /*2b180*/  @P1 VIADD R20, R68, 0x40 ;  /* 0x0000004044141836 */ /* 0x000fe20000000000 */
[----:B------:R-:W-:Y:S01]  /*2b190*/  I2FP.F32.S32 R22, UR23 ;  /* 0x0000001700167c45 */ /* 0x000fe20008201400 */
[----:B------:R-:W2:Y:S01]  /*2b1a0*/  LDCU UR49, c[0x0][0x394] ;  /* 0x00007280ff3177ac */ /* 0x000ea20008000800 */
[----:B------:R-:W-:Y:S01]  /*2b1b0*/  I2FP.F32.S32 R50, UR18 ;  /* 0x0000001200327c45 */ /* 0x000fe20008201400 */
[----:B------:R-:W-:Y:S01]  /*2b1c0*/  @P4 VIADD R161, R156, 0x40 ;  /* 0x000000409ca14836 */ /* 0x000fe20000000000 */
[----:B------:R-:W-:Y:S01]  /*2b1d0*/  FSETP.GT.AND P4, PT, R45, R22, PT ;  /* 0x000000162d00720b */ /* 0x000fe20003f84000 */
[----:B------:R-:W-:Y:S01]  /*2b1e0*/  @P6 VIADD R11, R83, 0x40 ;  /* 0x00000040530b6836 */ /* 0x000fe20000000000 */
[C---:B------:R-:W-:Y:S01]  /*2b1f0*/  FSETP.GT.AND P2, PT, R45.reuse, R24, PT ;  /* 0x000000182d00720b */ /* 0x040fe20003f44000 */
[----:B------:R-:W2:Y:S01]  /*2b200*/  LDCU UR69, c[0x0][0x394] ;  /* 0x00007280ff4577ac */ /* 0x000ea20008000800 */
[----:B------:R-:W-:Y:S01]  /*2b210*/  I2FP.F32.S32 R22, UR21 ;  /* 0x0000001500167c45 */ /* 0x000fe20008201400 */
[----:B------:R-:W-:Y:S01]  /*2b220*/  STL [R1+0x60], R50 ;  /* 0x0000603201007387 */ /* 0x000fe20000100800 */
[C---:B------:R-:W-:Y:S01]  /*2b230*/  FSETP.GT.AND P3, PT, R45.reuse, R50, PT ;  /* 0x000000322d00720b */ /* 0x040fe20003f64000 */
[----:B------:R-:W-:Y:S01]  /*2b240*/  @P5 VIADD R12, R18, 0x80 ;  /* 0x00000080120c5836 */ /* 0x000fe20000000000 */
[C---:B------:R-:W-:Y:S01]  /*2b250*/  FSETP.GT.AND P0, PT, R45.reuse, R22, PT ;  /* 0x000000162d00720b */ /* 0x040fe20003f04000 */
[----:B0-----:R-:W-:Y:S01]  /*2b260*/  UIADD3 UR59, UPT, UPT, UR59, 0x229, URZ ;  /* 0x000002293b3b7890 */ /* 0x001fe2000fffe0ff */
[----:B------:R-:W-:Y:S01]  /*2b270*/  I2FP.F32.S32 R24, UR22 ;  /* 0x0000001600187c45 */ /* 0x000fe20008201400 */
[----:B----4-:R-:W-:Y:S01]  /*2b280*/  UIADD3 UR57, UPT, UPT, UR57, 0x231, URZ ;  /* 0x0000023139397890 */ /* 0x010fe2000fffe0ff */
[----:B------:R-:W-:Y:S01]  /*2b290*/  I2FP.F32.S32 R22, UR12 ;  /* 0x0000000c00167c45 */ /* 0x000fe20008201400 */
[----:B------:R-:W-:Y:S01]  /*2b2a0*/  @P4 VIADD R11, R20, 0x80 ;  /* 0x00000080140b4836 */ /* 0x000fe20000000000 */
[----:B------:R-:W-:Y:S01]  /*2b2b0*/  FSETP.GT.AND P1, PT, R45, R24, PT ;  /* 0x000000182d00720b */ /* 0x000fe20003f24000 */
[----:B------:R-:W-:Y:S01]  /*2b2c0*/  @P2 VIADD R19, R161, 0x80 ;  /* 0x00000080a1132836 */ /* 0x000fe20000000000 */
[----:B------:R-:W-:Y:S01]  /*2b2d0*/  I2FP.F32.S32 R24, UR19 ;  /* 0x0000001300187c45 */ /* 0x000fe20008201400 */
[----:B------:R-:W-:Y:S01]  /*2b2e0*/  UIADD3 UR12, UPT, UPT, UR5, 0x2, URZ ;  /* 0x00000002050c7890 */ /* 0x000fe2000fffe0ff */
[----:B------:R-:W-:Y:S01]  /*2b2f0*/  I2FP.F32.S32 R20, UR14 ;  /* 0x0000000e00147c45 */ /* 0x000fe20008201400 */
[----:B------:R-:W0:Y:S01]  /*2b300*/  LDCU UR47, c[0x0][0x394] ;  /* 0x00007280ff2f77ac */ /* 0x000e220008000800 */
[----:B------:R-:W-:Y:S01]  /*2b310*/  @P3 LOP3.LUT R10, R10, 0x40, RZ, 0xfc, !PT ;  /* 0x000000400a0a3812 */ /* 0x000fe200078efcff */
[----:B------:R-:W-:Y:S01]  /*2b320*/  @P0 VIADD R11, R19, 0x100 ;  /* 0x00000100130b0836 */ /* 0x000fe20000000000 */
[C---:B------:R-:W-:Y:S01]  /*2b330*/  FSETP.GT.AND P2, PT, R45.reuse, R24, PT ;  /* 0x000000182d00720b */ /* 0x040fe20003f44000 */
[----:B------:R-:W4:Y:S01]  /*2b340*/  LDCU UR68, c[0x0][0x394] ;  /* 0x00007280ff4477ac */ /* 0x000f220008000800 */
[C---:B------:R-:W-:Y:S01]  /*2b350*/  FSETP.GT.AND P3, PT, R45.reuse, R20, PT ;  /* 0x000000142d00720b */ /* 0x040fe20003f64000 */
[----:B------:R-:W-:Y:S01]  /*2b360*/  STL [R1+0x174], R235 ;  /* 0x000174eb01007387 */ /* 0x000fe20000100800 */
[----:B------:R-:W-:Y:S01]  /*2b370*/  FSETP.GT.AND P0, PT, R45, R22, PT ;  /* 0x000000162d00720b */ /* 0x000fe20003f04000 */
[----:B-----5:R-:W-:Y:S01]  /*2b380*/  UIADD3 UR56, UPT, UPT, UR56, 0x230, URZ ;  /* 0x0000023038387890 */ /* 0x020fe2000fffe0ff */
[----:B------:R-:W-:Y:S01]  /*2b390*/  I2FP.F32.S32 R20, UR62 ;  /* 0x0000003e00147c45 */ /* 0x000fe20008201400 */
[----:B---3--:R-:W-:Y:S01]  /*2b3a0*/  UIADD3 UR58, UPT, UPT, UR58, 0x228, URZ ;  /* 0x000002283a3a7890 */ /* 0x008fe2000fffe0ff */
[----:B------:R-:W-:Y:S01]  /*2b3b0*/  I2FP.F32.S32 R18, UR61 ;  /* 0x0000003d00127c45 */ /* 0x000fe20008201400 */
[----:B------:R-:W-:Y:S01]  /*2b3c0*/  UIADD3 UR61, UPT, UPT, UR5, 0x10a, URZ ;  /* 0x0000010a053d7890 */ /* 0x000fe2000fffe0ff */
[C---:B------:R-:W-:Y:S01]  /*2b3d0*/  SEL R133, R51.reuse, 0x2, P2 ;  /* 0x0000000233857807 */ /* 0x040fe20001000000 */
[----:B-1----:R-:W-:Y:S01]  /*2b3e0*/  UIADD3 UR54, UPT, UPT, UR54, 0x238, URZ ;  /* 0x0000023836367890 */ /* 0x002fe2000fffe0ff */
[----:B------:R-:W-:Y:S01]  /*2b3f0*/  SEL R54, R51, 0x2, P0 ;  /* 0x0000000233367807 */ /* 0x000fe20000000000 */
[----:B--2---:R-:W-:Y:S01]  /*2b400*/  UIADD3 UR53, UPT, UPT, UR53, 0x241, URZ ;  /* 0x0000024135357890 */ /* 0x004fe2000fffe0ff */
[C---:B------:R-:W-:Y:S01]  /*2b410*/  FSETP.GT.AND P2, PT, R45.reuse, R20, PT ;  /* 0x000000142d00720b */ /* 0x040fe20003f44000 */
[----:B------:R-:W1:Y:S01]  /*2b420*/  LDCU UR67, c[0x0][0x394] ;  /* 0x00007280ff4377ac */ /* 0x000e620008000800 */
[----:B------:R-:W-:-:S02]  /*2b430*/  FSETP.GT.AND P0, PT, R45, R18, PT ;  /* 0x000000122d00720b */ /* 0x000fc40003f04000 */
[----:B------:R-:W-:Y:S01]  /*2b440*/  I2FP.F32.S32 R20, UR43 ;  /* 0x0000002b00147c45 */ /* 0x000fe20008201400 */
[----:B------:R-:W-:Y:S01]  /*2b450*/  UIADD3 UR43, UPT, UPT, UR5, 0x72, URZ ;  /* 0x00000072052b7890 */ /* 0x000fe2000fffe0ff */
[----:B------:R-:W-:Y:S01]  /*2b460*/  I2FP.F32.S32 R18, UR16 ;  /* 0x0000001000127c45 */ /* 0x000fe20008201400 */
[----:B------:R-:W2:Y:S01]  /*2b470*/  LDCU UR66, c[0x0][0x394] ;  /* 0x00007280ff4277ac */ /* 0x000ea20008000800 */
[C---:B------:R-:W-:Y:S02]  /*2b480*/  SEL R56, R51.reuse, 0x2, P2 ;  /* 0x0000000233387807 */ /* 0x040fe40001000000 */
        /* <DEDUP_REMOVED lines=8> */
[----:B------:R-:W-:Y:S01]  /*2b510*/  I2FP.F32.S32 R18, UR45 ;  /* 0x0000002d00127c45 */ /* 0x000fe20008201400 */
[----:B------:R-:W-:Y:S01]  /*2b520*/  UIADD3 UR45, UPT, UPT, UR5, 0x92, URZ ;  /* 0x00000092052d7890 */ /* 0x000fe2000fffe0ff */
[C---:B------:R-:W-:Y:S01]  /*2b530*/  SEL R58, R51.reuse, 0x2, P2 ;  /* 0x00000002333a7807 */ /* 0x040fe20001000000 */
[----:B------:R-:W3:Y:S01]  /*2b540*/  LDCU UR46, c[0x0][0x394] ;  /* 0x00007280ff2e77ac */ /* 0x000ee20008000800 */
[----:B------:R-:W-:-:S02]  /*2b550*/  SEL R57, R51, 0x2, P0 ;  /* 0x0000000233397807 */ /* 0x000fc40000000000 */
[C---:B------:R-:W-:Y:S01]  /*2b560*/  FSETP.GT.AND P2, PT, R45.reuse, R20, PT ;  /* 0x000000142d00720b */ /* 0x040fe20003f44000 */
[----:B------:R-:W-:Y:S01]  /*2b570*/  UIADD3 UR48, UPT, UPT, UR48, 0x259, URZ ;  /* 0x0000025930307890 */ /* 0x000fe2000fffe0ff */
[C---:B------:R-:W-:Y:S01]  /*2b580*/  FSETP.GT.AND P0, PT, R45.reuse, R18, PT ;  /* 0x000000122d00720b */ /* 0x040fe20003f04000 */
[----:B------:R-:W5:Y:S01]  /*2b590*/  LDCU UR65, c[0x0][0x394] ;  /* 0x00007280ff4177ac */ /* 0x000f620008000800 */
[----:B------:R-:W-:Y:S02]  /*2b5a0*/  I2FP.F32.S32 R20, UR38 ;  /* 0x0000002600147c45 */ /* 0x000fe40008201400 */
[----:B------:R-:W-:Y:S01]  /*2b5b0*/  I2FP.F32.S32 R18, UR15 ;  /* 0x0000000f00127c45 */ /* 0x000fe20008201400 */
[----:B------:R-:W-:Y:S01]  /*2b5c0*/  UIADD3 UR38, UPT, UPT, UR5, 0xa, URZ ;  /* 0x0000000a05267890 */ /* 0x000fe2000fffe0ff */
[----:B------:R-:W-:Y:S01]  /*2b5d0*/  FSETP.GT.AND P4, PT, R45, R49, PT ;  /* 0x000000312d00720b */ /* 0x000fe20003f84000 */
[----:B------:R-:W-:Y:S01]  /*2b5e0*/  UIADD3 UR49, UPT, UPT, UR49, 0x248, URZ ;  /* 0x0000024831317890 */ /* 0x000fe2000fffe0ff */
[C---:B------:R-:W-:Y:S01]  /*2b5f0*/  SEL R60, R51.reuse, 0x2, P2 ;  /* 0x00000002333c7807 */ /* 0x040fe20001000000 */
[----:B------:R-:W0:Y:S01]  /*2b600*/  LDCU UR64, c[0x0][0x394] ;  /* 0x00007280ff4077ac */ /* 0x000e220008000800 */
[----:B------:R-:W-:-:S02]  /*2b610*/  SEL R59, R51, 0x2, P0 ;  /* 0x00000002333b7807 */ /* 0x000fc40000000000 */
[C---:B------:R-:W-:Y:S01]  /*2b620*/  FSETP.GT.AND P2, PT, R45.reuse, R20, PT ;  /* 0x000000142d00720b */ /* 0x040fe20003f44000 */
[----:B------:R-:W-:Y:S01]  /*2b630*/  UIADD3 UR69, UPT, UPT, UR69, 0x250, URZ ;  /* 0x0000025045457890 */ /* 0x000fe2000fffe0ff */
[----:B------:R-:W-:Y:S01]  /*2b640*/  FSETP.GT.AND P0, PT, R45, R18, PT ;  /* 0x000000122d00720b */ /* 0x000fe20003f04000 */
[----:B------:R-:W3:Y:S01]  /*2b650*/  LDCU UR63, c[0x0][0x394] ;  /* 0x00007280ff3f77ac */ /* 0x000ee20008000800 */
[----:B------:R-:W-:Y:S02]  /*2b660*/  I2FP.F32.S32 R20, UR42 ;  /* 0x0000002a00147c45 */ /* 0x000fe40008201400 */
[----:B------:R-:W-:Y:S01]  /*2b670*/  I2FP.F32.S32 R18, UR39 ;  /* 0x0000002700127c45 */ /* 0x000fe20008201400 */
[----:B------:R-:W-:Y:S01]  /*2b680*/  UIADD3 UR39, UPT, UPT, UR5, 0x32, URZ ;  /* 0x0000003205277890 */ /* 0x000fe2000fffe0ff */
[C---:B------:R-:W-:Y:S01]  /*2b690*/  SEL R62, R51.reuse, 0x2, P2 ;  /* 0x00000002333e7807 */ /* 0x040fe20001000000 */
[----:B------:R-:W-:Y:S01]  /*2b6a0*/  UIADD3 UR42, UPT, UPT, UR5, 0x52, URZ ;  /* 0x00000052052a7890 */ /* 0x000fe2000fffe0ff */
[----:B------:R-:W-:Y:S01]  /*2b6b0*/  SEL R61, R51, 0x2, P0 ;  /* 0x00000002333d7807 */ /* 0x000fe20000000000 */
[----:B----4-:R-:W-:Y:S01]  /*2b6c0*/  UIADD3 UR68, UPT, UPT, UR68, 0x269, URZ ;  /* 0x0000026944447890 */ /* 0x010fe2000fffe0ff */
[C---:B------:R-:W-:Y:S01]  /*2b6d0*/  FSETP.GT.AND P2, PT, R45.reuse, R20, PT ;  /* 0x000000142d00720b */ /* 0x040fe20003f44000 */
[----:B-1----:R-:W-:Y:S01]  /*2b6e0*/  UIADD3 UR67, UPT, UPT, UR67, 0x258, URZ ;  /* 0x0000025843437890 */ /* 0x002fe2000fffe0ff */
[----:B------:R-:W-:Y:S01]  /*2b6f0*/  FSETP.GT.AND P0, PT, R45, R18, PT ;  /* 0x000000122d00720b */ /* 0x000fe20003f04000 */
[----:B--2---:R-:W-:Y:S01]  /*2b700*/  UIADD3 UR66, UPT, UPT, UR66, 0x260, URZ ;  /* 0x0000026042427890 */ /* 0x004fe2000fffe0ff */
[----:B------:R-:W-:Y:S01]  /*2b710*/  I2FP.F32.S32 R20, UR4 ;  /* 0x0000000400147c45 */ /* 0x000fe20008201400 */
[----:B------:R-:W-:Y:S01]  /*2b720*/  UIADD3 UR4, UPT, UPT, UR5, 0x12, URZ ;  /* 0x0000001205047890 */ /* 0x000fe2000fffe0ff */
[----:B------:R-:W-:Y:S01]  /*2b730*/  I2FP.F32.S32 R18, UR12 ;  /* 0x0000000c00127c45 */ /* 0x000fe20008201400 */
[----:B------:R-:W-:Y:S01]  /*2b740*/  UIADD3 UR12, UPT, UPT, UR5, 0x1a, URZ ;  /* 0x0000001a050c7890 */ /* 0x000fe2000fffe0ff */
[----:B------:R-:W-:Y:S01]  /*2b750*/  SEL R63, R51, 0x2, P0 ;  /* 0x00000002333f7807 */ /* 0x000fe20000000000 */
[----:B------:R-:W1:Y:S01]  /*2b760*/  LDCU UR44, c[0x0][0x394] ;  /* 0x00007280ff2c77ac */ /* 0x000e620008000800 */
[----:B------:R-:W-:-:S02]  /*2b770*/  @P4 LOP3.LUT R4, R4, 0x4000000, RZ, 0xfc, !PT ;  /* 0x0400000004044812 */ /* 0x000fc400078efcff */
[C---:B------:R-:W-:Y:S01]  /*2b780*/  FSETP.GT.AND P0, PT, R45.reuse, R18, PT ;  /* 0x000000122d00720b */ /* 0x040fe20003f04000 */
[----:B-----5:R-:W-:Y:S01]  /*2b790*/  UIADD3 UR65, UPT, UPT, UR65, 0x279, URZ ;  /* 0x0000027941417890 */ /* 0x020fe2000fffe0ff */
[----:B------:R-:W-:Y:S01]  /*2b7a0*/  FSETP.GT.AND P4, PT, R45, R20, PT ;  /* 0x000000142d00720b */ /* 0x000fe20003f84000 */
[----:B0-----:R-:W-:Y:S01]  /*2b7b0*/  UIADD3 UR64, UPT, UPT, UR64, 0x268, URZ ;  /* 0x0000026840407890 */ /* 0x001fe2000fffe0ff */
[----:B------:R-:W-:Y:S01]  /*2b7c0*/  I2FP.F32.S32 R18, UR38 ;  /* 0x0000002600127c45 */ /* 0x000fe20008201400 */
[----:B------:R-:W-:Y:S01]  /*2b7d0*/  UIADD3 UR38, UPT, UPT, UR5, 0x2a, URZ ;  /* 0x0000002a05267890 */ /* 0x000fe2000fffe0ff */
[----:B------:R-:W-:Y:S01]  /*2b7e0*/  I2FP.F32.S32 R20, UR4 ;  /* 0x0000000400147c45 */ /* 0x000fe20008201400 */
[----:B------:R-:W-:Y:S01]  /*2b7f0*/  UIADD3 UR4, UPT, UPT, UR5, 0x22, URZ ;  /* 0x0000002205047890 */ /* 0x000fe2000fffe0ff */
[----:B------:R-:W-:Y:S01]  /*2b800*/  SEL R64, R51, 0x2, P2 ;  /* 0x0000000233407807 */ /* 0x000fe20001000000 */
[----:B---3--:R-:W-:Y:S01]  /*2b810*/  UIADD3 UR63, UPT, UPT, UR63, 0x270, URZ ;  /* 0x000002703f3f7890 */ /* 0x008fe2000fffe0ff */
[----:B------:R-:W-:Y:S01]  /*2b820*/  FSETP.GT.AND P2, PT, R45, R18, PT ;  /* 0x000000122d00720b */ /* 0x000fe20003f44000 */
[----:B------:R-:W0:Y:S01]  /*2b830*/  LDCU UR37, c[0x0][0x394] ;  /* 0x00007280ff2577ac */ /* 0x000e220008000800 */
[----:B------:R-:W-:-:S02]  /*2b840*/  I2FP.F32.S32 R18, UR12 ;  /* 0x0000000c00127c45 */ /* 0x000fc40008201400 */
[----:B------:R-:W-:Y:S01]  /*2b850*/  SEL R66, R51, 0x2, P0 ;  /* 0x0000000233427807 */ /* 0x000fe20000000000 */
[----:B-1----:R-:W-:Y:S01]  /*2b860*/  UIADD3 UR44, UPT, UPT, UR44, 0x278, URZ ;  /* 0x000002782c2c7890 */ /* 0x002fe2000fffe0ff */
[----:B------:R-:W-:Y:S01]  /*2b870*/  FSETP.GT.AND P0, PT, R45, R20, PT ;  /* 0x000000142d00720b */ /* 0x000fe20003f04000 */
[----:B------:R-:W1:Y:S01]  /*2b880*/  LDCU UR35, c[0x0][0x394] ;  /* 0x00007280ff2377ac */ /* 0x000e620008000800 */
[----:B------:R-:W-:Y:S02]  /*2b890*/  I2FP.F32.S32 R20, UR4 ;  /* 0x0000000400147c45 */ /* 0x000fe40008201400 */
[----:B------:R-:W-:Y:S01]  /*2b8a0*/  SEL R67, R51, 0x2, P2 ;  /* 0x0000000233437807 */ /* 0x000fe20001000000 */
[----:B------:R-:W-:Y:S01]  /*2b8b0*/  UIADD3 UR4, UPT, UPT, UR5, 0x3a, URZ ;  /* 0x0000003a05047890 */ /* 0x000fe2000fffe0ff */
[----:B------:R-:W-:Y:S01]  /*2b8c0*/  FSETP.GT.AND P2, PT, R45, R18, PT ;  /* 0x000000122d00720b */ /* 0x000fe20003f44000 */
[----:B------:R-:W2:Y:S01]  /*2b8d0*/  LDCU UR34, c[0x0][0x394] ;  /* 0x00007280ff2277ac */ /* 0x000ea20008000800 */
[----:B------:R-:W-:-:S02]  /*2b8e0*/  I2FP.F32.S32 R18, UR38 ;  /* 0x0000002600127c45 */ /* 0x000fc40008201400 */
[----:B------:R-:W-:Y:S01]  /*2b8f0*/  SEL R68, R51, 0x2, P0 ;  /* 0x0000000233447807 */ /* 0x000fe20000000000 */
[----:B------:R-:W-:Y:S01]  /*2b900*/  UIADD3 UR38, UPT, UPT, UR5, 0x42, URZ ;  /* 0x0000004205267890 */ /* 0x000fe2000fffe0ff */
[----:B------:R-:W-:Y:S01]  /*2b910*/  FSETP.GT.AND P0, PT, R45, R20, PT ;  /* 0x000000142d00720b */ /* 0x000fe20003f04000 */
[----:B------:R-:W3:Y:S01]  /*2b920*/  LDCU UR32, c[0x0][0x394] ;  /* 0x00007280ff2077ac */ /* 0x000ee20008000800 */
[----:B------:R-:W-:Y:S02]  /*2b930*/  I2FP.F32.S32 R20, UR39 ;  /* 0x0000002700147c45 */ /* 0x000fe40008201400 */
[----:B------:R-:W-:Y:S01]  /*2b940*/  SEL R69, R51, 0x2, P2 ;  /* 0x0000000233457807 */ /* 0x000fe20001000000 */
[----:B------:R-:W-:Y:S01]  /*2b950*/  UIADD3 UR39, UPT, UPT, UR5, 0x4a, URZ ;  /* 0x0000004a05277890 */ /* 0x000fe2000fffe0ff */
[----:B------:R-:W-:Y:S01]  /*2b960*/  FSETP.GT.AND P2, PT, R45, R18, PT ;  /* 0x000000122d00720b */ /* 0x000fe20003f44000 */
[----:B------:R-:W4:Y:S01]  /*2b970*/  LDCU UR31, c[0x0][0x394] ;  /* 0x00007280ff1f77ac */ /* 0x000f220008000800 */
[----:B------:R-:W-:-:S02]  /*2b980*/  I2FP.F32.S32 R18, UR4 ;  /* 0x0000000400127c45 */ /* 0x000fc40008201400 */
[----:B------:R-:W-:Y:S01]  /*2b990*/  SEL R70, R51, 0x2, P0 ;  /* 0x0000000233467807 */ /* 0x000fe20000000000 */
[----:B0-----:R-:W-:Y:S01]  /*2b9a0*/  UIADD3 UR37, UPT, UPT, UR37, 0x281, URZ ;  /* 0x0000028125257890 */ /* 0x001fe2000fffe0ff */
[----:B------:R-:W-:Y:S01]  /*2b9b0*/  FSETP.GT.AND P0, PT, R45, R20, PT ;  /* 0x000000142d00720b */ /* 0x000fe20003f04000 */
[----:B-1----:R-:W-:Y:S01]  /*2b9c0*/  UIADD3 UR35, UPT, UPT, UR35, 0x280, URZ ;  /* 0x0000028023237890 */ /* 0x002fe2000fffe0ff */
[----:B------:R-:W-:Y:S01]  /*2b9d0*/  I2FP.F32.S32 R20, UR38 ;  /* 0x0000002600147c45 */ /* 0x000fe20008201400 */
[----:B------:R-:W-:Y:S01]  /*2b9e0*/  UIADD3 UR38, UPT, UPT, UR5, 0x5a, URZ ;  /* 0x0000005a05267890 */ /* 0x000fe2000fffe0ff */
[----:B------:R-:W-:Y:S01]  /*2b9f0*/  SEL R71, R51, 0x2, P2 ;  /* 0x0000000233477807 */ /* 0x000fe20001000000 */
[----:B------:R-:W0:Y:S01]  /*2ba00*/  LDCU UR29, c[0x0][0x394] ;  /* 0x00007280ff1d77ac */ /* 0x000e220008000800 */
[----:B------:R-:W-:Y:S02]  /*2ba10*/  FSETP.GT.AND P2, PT, R45, R18, PT ;  /* 0x000000122d00720b */ /* 0x000fe40003f44000 */
[----:B------:R-:W-:Y:S01]  /*2ba20*/  I2FP.F32.S32 R18, UR39 ;  /* 0x0000002700127c45 */ /* 0x000fe20008201400 */
[----:B------:R-:W-:Y:S01]  /*2ba30*/  UIADD3 UR39, UPT, UPT, UR5, 0x62, URZ ;  /* 0x0000006205277890 */ /* 0x000fe2000fffe0ff */
[----:B------:R-:W-:Y:S01]  /*2ba40*/  SEL R72, R51, 0x2, P0 ;  /* 0x0000000233487807 */ /* 0x000fe20000000000 */
[----:B--2---:R-:W-:Y:S01]  /*2ba50*/  UIADD3 UR34, UPT, UPT, UR34, 0x289, URZ ;  /* 0x0000028922227890 */ /* 0x004fe2000fffe0ff */
[----:B------:R-:W-:Y:S01]  /*2ba60*/  FSETP.GT.AND P0, PT, R45, R20, PT ;  /* 0x000000142d00720b */ /* 0x000fe20003f04000 */
[----:B------:R-:W1:Y:S01]  /*2ba70*/  LDCU UR28, c[0x0][0x394] ;  /* 0x00007280ff1c77ac */ /* 0x000e620008000800 */
[----:B------:R-:W-:-:S02]  /*2ba80*/  I2FP.F32.S32 R20, UR42 ;  /* 0x0000002a00147c45 */ /* 0x000fc40008201400 */
[----:B------:R-:W-:Y:S01]  /*2ba90*/  SEL R73, R51, 0x2, P2 ;  /* 0x0000000233497807 */ /* 0x000fe20001000000 */
[----:B------:R-:W-:Y:S01]  /*2baa0*/  UIADD3 UR42, UPT, UPT, UR5, 0x6a, URZ ;  /* 0x0000006a052a7890 */ /* 0x000fe2000fffe0ff */
[----:B------:R-:W-:Y:S01]  /*2bab0*/  FSETP.GT.AND P2, PT, R45, R18, PT ;  /* 0x000000122d00720b */ /* 0x000fe20003f44000 */
[----:B---3--:R-:W-:Y:S01]  /*2bac0*/  UIADD3 UR32, UPT, UPT, UR32, 0x288, URZ ;  /* 0x0000028820207890 */ /* 0x008fe2000fffe0ff */
[----:B------:R-:W-:Y:S01]  /*2bad0*/  I2FP.F32.S32 R18, UR38 ;  /* 0x0000002600127c45 */ /* 0x000fe20008201400 */
[----:B------:R-:W2:Y:S01]  /*2bae0*/  LDCU UR26, c[0x0][0x394] ;  /* 0x00007280ff1a77ac */ /* 0x000ea20008000800 */
[----:B------:R-:W-:Y:S02]  /*2baf0*/  SEL R74, R51, 0x2, P0 ;  /* 0x00000002334a7807 */ /* 0x000fe40000000000 */
[----:B------:R-:W-:Y:S01]  /*2bb00*/  FSETP.GT.AND P0, PT, R45, R20, PT ;  /* 0x000000142d00720b */ /* 0x000fe20003f04000 */
[----:B----4-:R-:W-:Y:S01]  /*2bb10*/  UIADD3 UR31, UPT, UPT, UR31, 0x291, URZ ;  /* 0x000002911f1f7890 */ /* 0x010fe2000fffe0ff */
[----:B------:R-:W-:Y:S01]  /*2bb20*/  I2FP.F32.S32 R20, UR39 ;  /* 0x0000002700147c45 */ /* 0x000fe20008201400 */
[----:B------:R-:W-:Y:S01]  /*2bb30*/  UIADD3 UR39, UPT, UPT, UR5, 0x7a, URZ ;  /* 0x0000007a05277890 */ /* 0x000fe2000fffe0ff */
[----:B------:R-:W-:Y:S01]  /*2bb40*/  SEL R75, R51, 0x2, P2 ;  /* 0x00000002334b7807 */ /* 0x000fe20001000000 */
[----:B------:R-:W3:Y:S01]  /*2bb50*/  LDCU UR25, c[0x0][0x394] ;  /* 0x00007280ff1977ac */ /* 0x000ee20008000800 */
[----:B------:R-:W-:-:S02]  /*2bb60*/  FSETP.GT.AND P2, PT, R45, R18, PT ;  /* 0x000000122d00720b */ /* 0x000fc40003f44000 */
[----:B------:R-:W-:Y:S01]  /*2bb70*/  I2FP.F32.S32 R18, UR42 ;  /* 0x0000002a00127c45 */ /* 0x000fe20008201400 */
[----:B------:R-:W-:Y:S01]  /*2bb80*/  UIADD3 UR42, UPT, UPT, UR5, 0x82, URZ ;  /* 0x00000082052a7890 */ /* 0x000fe2000fffe0ff */
[----:B------:R-:W-:Y:S01]  /*2bb90*/  SEL R76, R51, 0x2, P0 ;  /* 0x00000002334c7807 */ /* 0x000fe20000000000 */
[----:B0-----:R-:W-:Y:S01]  /*2bba0*/  UIADD3 UR29, UPT, UPT, UR29, 0x290, URZ ;  /* 0x000002901d1d7890 */ /* 0x001fe2000fffe0ff */
[----:B------:R-:W-:Y:S01]  /*2bbb0*/  FSETP.GT.AND P0, PT, R45, R20, PT ;  /* 0x000000142d00720b */ /* 0x000fe20003f04000 */
[----:B------:R-:W0:Y:S01]  /*2bbc0*/  LDCU UR23, c[0x0][0x394] ;  /* 0x00007280ff1777ac */ /* 0x000e220008000800 */
[----:B------:R-:W-:Y:S02]  /*2bbd0*/  I2FP.F32.S32 R20, UR43 ;  /* 0x0000002b00147c45 */ /* 0x000fe40008201400 */
[----:B------:R-:W-:Y:S01]  /*2bbe0*/  SEL R77, R51, 0x2, P2 ;  /* 0x00000002334d7807 */ /* 0x000fe20001000000 */
[----:B------:R-:W-:Y:S01]  /*2bbf0*/  UIADD3 UR43, UPT, UPT, UR5, 0x8a, URZ ;  /* 0x0000008a052b7890 */ /* 0x000fe2000fffe0ff */
[----:B------:R-:W-:Y:S01]  /*2bc00*/  FSETP.GT.AND P2, PT, R45, R18, PT ;  /* 0x000000122d00720b */ /* 0x000fe20003f44000 */
[----:B-1----:R-:W-:Y:S01]  /*2bc10*/  UIADD3 UR28, UPT, UPT, UR28, 0x299, URZ ;  /* 0x000002991c1c7890 */ /* 0x002fe2000fffe0ff */
[----:B------:R-:W-:Y:S01]  /*2bc20*/  I2FP.F32.S32 R18, UR39 ;  /* 0x0000002700127c45 */ /* 0x000fe20008201400 */
[----:B------:R-:W1:Y:S01]  /*2bc30*/  LDCU UR22, c[0x0][0x394] ;  /* 0x00007280ff1677ac */ /* 0x000e620008000800 */
[----:B------:R-:W-:-:S02]  /*2bc40*/  SEL R78, R51, 0x2, P0 ;  /* 0x00000002334e7807 */ /* 0x000fc40000000000 */
[----:B------:R-:W-:Y:S01]  /*2bc50*/  FSETP.GT.AND P0, PT, R45, R20, PT ;  /* 0x000000142d00720b */ /* 0x000fe20003f04000 */
[----:B--2---:R-:W-:Y:S01]  /*2bc60*/  UIADD3 UR26, UPT, UPT, UR26, 0x298, URZ ;  /* 0x000002981a1a7890 */ /* 0x004fe2000fffe0ff */
[----:B------:R-:W-:Y:S01]  /*2bc70*/  I2FP.F32.S32 R20, UR42 ;  /* 0x0000002a00147c45 */ /* 0x000fe20008201400 */
[----:B------:R-:W-:Y:S01]  /*2bc80*/  UIADD3 UR42, UPT, UPT, UR5, 0x9a, URZ ;  /* 0x0000009a052a7890 */ /* 0x000fe2000fffe0ff */
[----:B------:R-:W-:Y:S01]  /*2bc90*/  SEL R79, R51, 0x2, P2 ;  /* 0x00000002334f7807 */ /* 0x000fe20001000000 */
[----:B------:R-:W2:Y:S01]  /*2bca0*/  LDCU UR20, c[0x0][0x394] ;  /* 0x00007280ff1477ac */ /* 0x000ea20008000800 */
[----:B------:R-:W-:Y:S02]  /*2bcb0*/  FSETP.GT.AND P2, PT, R45, R18, PT ;  /* 0x000000122d00720b */ /* 0x000fe40003f44000 */
[----:B------:R-:W-:Y:S01]  /*2bcc0*/  I2FP.F32.S32 R18, UR43 ;  /* 0x0000002b00127c45 */ /* 0x000fe20008201400 */
[----:B------:R-:W-:Y:S01]  /*2bcd0*/  UIADD3 UR43, UPT, UPT, UR5, 0xa2, URZ ;  /* 0x000000a2052b7890 */ /* 0x000fe2000fffe0ff */
[----:B------:R-:W-:Y:S01]  /*2bce0*/  SEL R80, R51, 0x2, P0 ;  /* 0x0000000233507807 */ /* 0x000fe20000000000 */
[----:B---3--:R-:W-:Y:S01]  /*2bcf0*/  UIADD3 UR25, UPT, UPT, UR25, 0x2a1, URZ ;  /* 0x000002a119197890 */ /* 0x008fe2000fffe0ff */
[----:B------:R-:W-:Y:S01]  /*2bd00*/  FSETP.GT.AND P0, PT, R45, R20, PT ;  /* 0x000000142d00720b */ /* 0x000fe20003f04000 */
[----:B------:R-:W3:Y:S01]  /*2bd10*/  LDCU UR19, c[0x0][0x394] ;  /* 0x00007280ff1377ac */ /* 0x000ee20008000800 */
[----:B------:R-:W-:-:S02]  /*2bd20*/  I2FP.F32.S32 R20, UR45 ;  /* 0x0000002d00147c45 */ /* 0x000fc40008201400 */
[----:B------:R-:W-:Y:S01]  /*2bd30*/  SEL R81, R51, 0x2, P2 ;  /* 0x0000000233517807 */ /* 0x000fe20001000000 */
[----:B------:R-:W-:Y:S01]  /*2bd40*/  UIADD3 UR45, UPT, UPT, UR5, 0xaa, URZ ;  /* 0x000000aa052d7890 */ /* 0x000fe2000fffe0ff */
[----:B------:R-:W-:Y:S01]  /*2bd50*/  FSETP.GT.AND P2, PT, R45, R18, PT ;  /* 0x000000122d00720b */ /* 0x000fe20003f44000 */
[----:B0-----:R-:W-:Y:S01]  /*2bd60*/  UIADD3 UR23, UPT, UPT, UR23, 0x2a0, URZ ;  /* 0x000002a017177890 */ /* 0x001fe2000fffe0ff */
[----:B------:R-:W-:Y:S01]  /*2bd70*/  I2FP.F32.S32 R18, UR42 ;  /* 0x0000002a00127c45 */ /* 0x000fe20008201400 */
[----:B------:R-:W-:Y:S01]  /*2bd80*/  UIADD3 UR42, UPT, UPT, UR5, 0xb2, URZ ;  /* 0x000000b2052a7890 */ /* 0x000fe2000fffe0ff */
[----:B------:R-:W-:Y:S01]  /*2bd90*/  SEL R82, R51, 0x2, P0 ;  /* 0x0000000233527807 */ /* 0x000fe20000000000 */
[----:B-1----:R-:W-:Y:S01]  /*2bda0*/  UIADD3 UR22, UPT, UPT, UR22, 0x2a9, URZ ;  /* 0x000002a916167890 */ /* 0x002fe2000fffe0ff */
[----:B------:R-:W-:Y:S01]  /*2bdb0*/  FSETP.GT.AND P0, PT, R45, R20, PT ;  /* 0x000000142d00720b */ /* 0x000fe20003f04000 */
[----:B------:R-:W0:Y:S01]  /*2bdc0*/  LDCU UR16, c[0x0][0x394] ;  /* 0x00007280ff1077ac */ /* 0x000e220008000800 */
[----:B------:R-:W-:-:S02]  /*2bdd0*/  I2FP.F32.S32 R20, UR43 ;  /* 0x0000002b00147c45 */ /* 0x000fc40008201400 */
[----:B------:R-:W-:Y:S01]  /*2bde0*/  SEL R83, R51, 0x2, P2 ;  /* 0x0000000233537807 */ /* 0x000fe20001000000 */
[----:B------:R-:W-:Y:S01]  /*2bdf0*/  UIADD3 UR43, UPT, UPT, UR5, 0xba, URZ ;  /* 0x000000ba052b7890 */ /* 0x000fe2000fffe0ff */
[----:B------:R-:W-:Y:S01]  /*2be00*/  FSETP.GT.AND P2, PT, R45, R18, PT ;  /* 0x000000122d00720b */ /* 0x000fe20003f44000 */
[----:B--2---:R-:W-:Y:S01]  /*2be10*/  UIADD3 UR20, UPT, UPT, UR20, 0x2a8, URZ ;  /* 0x000002a814147890 */ /* 0x004fe2000fffe0ff */
[----:B------:R-:W-:Y:S01]  /*2be20*/  I2FP.F32.S32 R18, UR45 ;  /* 0x0000002d00127c45 */ /* 0x000fe20008201400 */
[----:B------:R-:W-:Y:S01]  /*2be30*/  UIADD3 UR45, UPT, UPT, UR5, 0xca, URZ ;  /* 0x000000ca052d7890 */ /* 0x000fe2000fffe0ff */
[----:B------:R-:W-:Y:S01]  /*2be40*/  SEL R84, R51, 0x2, P0 ;  /* 0x0000000233547807 */ /* 0x000fe20000000000 */
[----:B------:R-:W1:Y:S01]  /*2be50*/  LDCU UR14, c[0x0][0x394] ;  /* 0x00007280ff0e77ac */ /* 0x000e620008000800 */
[----:B------:R-:W-:Y:S02]  /*2be60*/  FSETP.GT.AND P0, PT, R45, R20, PT ;  /* 0x000000142d00720b */ /* 0x000fe40003f04000 */
[----:B------:R-:W-:Y:S01]  /*2be70*/  I2FP.F32.S32 R20, UR42 ;  /* 0x0000002a00147c45 */ /* 0x000fe20008201400 */
[----:B------:R-:W-:Y:S01]  /*2be80*/  UIADD3 UR42, UPT, UPT, UR5, 0xc2, URZ ;  /* 0x000000c2052a7890 */ /* 0x000fe2000fffe0ff */
[----:B------:R-:W-:Y:S01]  /*2be90*/  SEL R85, R51, 0x2, P2 ;  /* 0x0000000233557807 */ /* 0x000fe20001000000 */
[----:B---3--:R-:W-:Y:S01]  /*2bea0*/  UIADD3 UR19, UPT, UPT, UR19, 0x2b1, URZ ;  /* 0x000002b113137890 */ /* 0x008fe2000fffe0ff */
[----:B------:R-:W-:Y:S01]  /*2beb0*/  FSETP.GT.AND P2, PT, R45, R18, PT ;  /* 0x000000122d00720b */ /* 0x000fe20003f44000 */
[----:B0-----:R-:W-:Y:S01]  /*2bec0*/  UIADD3 UR16, UPT, UPT, UR16, 0x2b9, URZ ;  /* 0x000002b910107890 */ /* 0x001fe2000fffe0ff */
[----:B------:R-:W-:Y:S01]  /*2bed0*/  I2FP.F32.S32 R18, UR43 ;  /* 0x0000002b00127c45 */ /* 0x000fe20008201400 */
[----:B------:R-:W-:Y:S01]  /*2bee0*/  UIADD3 UR43, UPT, UPT, UR5, 0xd2, URZ ;  /* 0x000000d2052b7890 */ /* 0x000fe2000fffe0ff */
[C---:B------:R-:W-:Y:S01]  /*2bef0*/  SEL R86, R51.reuse, 0x2, P0 ;  /* 0x0000000233567807 */ /* 0x040fe20000000000 */
[----:B------:R-:W0:Y:S01]  /*2bf00*/  LDCU UR36, c[0x0][0x394] ;  /* 0x00007280ff2477ac */ /* 0x000e220008000800 */
[----:B------:R-:W-:-:S02]  /*2bf10*/  SEL R87, R51, 0x2, P2 ;  /* 0x0000000233577807 */ /* 0x000fc40001000000 */
[C---:B------:R-:W-:Y:S01]  /*2bf20*/  FSETP.GT.AND P0, PT, R45.reuse, R20, PT ;  /* 0x000000142d00720b */ /* 0x040fe20003f04000 */
[----:B------:R-:W2:Y:S01]  /*2bf30*/  LDCU UR12, c[0x0][0x394] ;  /* 0x00007280ff0c77ac */ /* 0x000ea20008000800 */
[----:B------:R-:W-:Y:S02]  /*2bf40*/  FSETP.GT.AND P2, PT, R45, R18, PT ;  /* 0x000000122d00720b */ /* 0x000fe40003f44000 */
[----:B------:R-:W-:Y:S01]  /*2bf50*/  I2FP.F32.S32 R20, UR42 ;  /* 0x0000002a00147c45 */ /* 0x000fe20008201400 */
[----:B-1----:R-:W-:Y:S01]  /*2bf60*/  UIADD3 UR14, UPT, UPT, UR14, 0x2b8, URZ ;  /* 0x000002b80e0e7890 */ /* 0x002fe2000fffe0ff */
[----:B------:R-:W-:Y:S01]  /*2bf70*/  I2FP.F32.S32 R18, UR45 ;  /* 0x0000002d00127c45 */ /* 0x000fe20008201400 */
[----:B------:R-:W-:Y:S01]  /*2bf80*/  UIADD3 UR45, UPT, UPT, UR5, 0xda, URZ ;  /* 0x000000da052d7890 */ /* 0x000fe2000fffe0ff */
[----:B------:R-:W-:Y:S01]  /*2bf90*/  SEL R88, R51, 0x2, P0 ;  /* 0x0000000233587807 */ /* 0x000fe20000000000 */
[----:B------:R-:W1:Y:S01]  /*2bfa0*/  LDCU UR38, c[0x0][0x394] ;  /* 0x00007280ff2677ac */ /* 0x000e620008000800 */
[----:B------:R-:W-:-:S02]  /*2bfb0*/  FSETP.GT.AND P0, PT, R45, R20, PT ;  /* 0x000000142d00720b */ /* 0x000fc40003f04000 */
[----:B------:R-:W-:Y:S01]  /*2bfc0*/  I2FP.F32.S32 R20, UR43 ;  /* 0x0000002b00147c45 */ /* 0x000fe20008201400 */
[----:B------:R-:W-:Y:S01]  /*2bfd0*/  UIADD3 UR43, UPT, UPT, UR5, 0xe2, URZ ;  /* 0x000000e2052b7890 */ /* 0x000fe2000fffe0ff */
[----:B------:R-:W-:Y:S01]  /*2bfe0*/  SEL R89, R51, 0x2, P2 ;  /* 0x0000000233597807 */ /* 0x000fe20001000000 */
[----:B------:R-:W3:Y:S01]  /*2bff0*/  LDCU UR39, c[0x0][0x394] ;  /* 0x00007280ff2777ac */ /* 0x000ee20008000800 */
[----:B------:R-:W-:Y:S02]  /*2c000*/  FSETP.GT.AND P2, PT, R45, R18, PT ;  /* 0x000000122d00720b */ /* 0x000fe40003f44000 */
[----:B------:R-:W-:Y:S01]  /*2c010*/  I2FP.F32.S32 R18, UR45 ;  /* 0x0000002d00127c45 */ /* 0x000fe20008201400 */
[----:B------:R-:W-:Y:S01]  /*2c020*/  UIADD3 UR45, UPT, UPT, UR5, 0xf2, URZ ;  /* 0x000000f2052d7890 */ /* 0x000fe2000fffe0ff */
[C---:B------:R-:W-:Y:S01]  /*2c030*/  SEL R90, R51.reuse, 0x2, P0 ;  /* 0x00000002335a7807 */ /* 0x040fe20000000000 */
[----:B0-----:R-:W-:Y:S01]  /*2c040*/  UIADD3 UR36, UPT, UPT, UR36, 0x282, URZ ;  /* 0x0000028224247890 */ /* 0x001fe2000fffe0ff */
[----:B------:R-:W-:Y:S01]  /*2c050*/  SEL R91, R51, 0x2, P2 ;  /* 0x00000002335b7807 */ /* 0x000fe20001000000 */
[----:B------:R-:W0:Y:S01]  /*2c060*/  LDCU UR42, c[0x0][0x394] ;  /* 0x00007280ff2a77ac */ /* 0x000e220008000800 */
[----:B------:R-:W-:-:S02]  /*2c070*/  FSETP.GT.AND P0, PT, R45, R20, PT ;  /* 0x000000142d00720b */ /* 0x000fc40003f04000 */
[----:B------:R-:W-:Y:S01]  /*2c080*/  FSETP.GT.AND P2, PT, R45, R18, PT ;  /* 0x000000122d00720b */ /* 0x000fe20003f44000 */
[----:B--2---:R-:W-:Y:S01]  /*2c090*/  UIADD3 UR12, UPT, UPT, UR12, 0x2c1, URZ ;  /* 0x000002c10c0c7890 */ /* 0x004fe2000fffe0ff */
[----:B------:R-:W-:Y:S01]  /*2c0a0*/  I2FP.F32.S32 R20, UR43 ;  /* 0x0000002b00147c45 */ /* 0x000fe20008201400 */
[----:B------:R-:W2:Y:S01]  /*2c0b0*/  LDCU UR43, c[0x0][0x394] ;  /* 0x00007280ff2b77ac */ /* 0x000ea20008000800 */
[----:B------:R-:W-:Y:S02]  /*2c0c0*/  I2FP.F32.S32 R18, UR60 ;  /* 0x0000003c00127c45 */ /* 0x000fe40008201400 */
[----:B------:R-:W-:Y:S01]  /*2c0d0*/  SEL R92, R51, 0x2, P0 ;  /* 0x00000002335c7807 */ /* 0x000fe20000000000 */
[----:B------:R-:W-:Y:S01]  /*2c0e0*/  UIADD3 UR60, UPT, UPT, UR5, 0xfa, URZ ;  /* 0x000000fa053c7890 */ /* 0x000fe2000fffe0ff */
[----:B------:R-:W-:Y:S01]  /*2c0f0*/  FSETP.GT.AND P0, PT, R45, R20, PT ;  /* 0x000000142d00720b */ /* 0x000fe20003f04000 */
[----:B-1----:R-:W-:Y:S01]  /*2c100*/  UIADD3 UR38, UPT, UPT, UR38, 0x2c0, URZ ;  /* 0x000002c026267890 */ /* 0x002fe2000fffe0ff */
        /* <DEDUP_REMOVED lines=12> */
[----:B--2---:R-:W-:Y:S01]  /*2c1d0*/  UIADD3 UR43, UPT, UPT, UR43, 0x2d1, URZ ;  /* 0x000002d12b2b7890 */ /* 0x004fe2000fffe0ff */
[----:B------:R-:W-:Y:S01]  /*2c1e0*/  FSETP.GT.AND P2, PT, R45, R18, PT ;  /* 0x000000122d00720b */ /* 0x000fe20003f44000 */
[----:B------:R-:W1:Y:S01]  /*2c1f0*/  LDCU UR30, c[0x0][0x394] ;  /* 0x00007280ff1e77ac */ /* 0x000e620008000800 */
[----:B------:R-:W-:Y:S02]  /*2c200*/  I2FP.F32.S32 R20, UR45 ;  /* 0x0000002d00147c45 */ /* 0x000fe40008201400 */
[----:B------:R-:W-:Y:S01]  /*2c210*/  I2FP.F32.S32 R18, UR61 ;  /* 0x0000003d00127c45 */ /* 0x000fe20008201400 */
[----:B------:R-:W-:Y:S01]  /*2c220*/  UIADD3 UR61, UPT, UPT, UR5, 0x11a, URZ ;  /* 0x0000011a053d7890 */ /* 0x000fe2000fffe0ff */
[----:B------:R-:W-:Y:S01]  /*2c230*/  SEL R96, R51, 0x2, P0 ;  /* 0x0000000233607807 */ /* 0x000fe20000000000 */
[----:B------:R-:W2:Y:S01]  /*2c240*/  LDCU UR27, c[0x0][0x394] ;  /* 0x00007280ff1b77ac */ /* 0x000ea20008000800 */
        /* <DEDUP_REMOVED lines=9> */
[----:B------:R-:W3:Y:S01]  /*2c2e0*/  LDCU UR61, c[0x0][0x394] ;  /* 0x00007280ff3d77ac */ /* 0x000ee20008000800 */
[----:B------:R-:W-:-:S02]  /*2c2f0*/  FSETP.GT.AND P0, PT, R45, R20, PT ;  /* 0x000000142d00720b */ /* 0x000fc40003f04000 */
[----:B------:R-:W-:Y:S01]  /*2c300*/  I2FP.F32.S32 R20, UR75 ;  /* 0x0000004b00147c45 */ /* 0x000fe20008201400 */
[----:B------:R-:W-:Y:S01]  /*2c310*/  UIADD3 UR75, UPT, UPT, UR5, 0x13a, URZ ;  /* 0x0000013a054b7890 */ /* 0x000fe2000fffe0ff */
[----:B------:R-:W-:Y:S01]  /*2c320*/  SEL R99, R51, 0x2, P2 ;  /* 0x0000000233637807 */ /* 0x000fe20001000000 */
[----:B-1----:R-:W-:Y:S01]  /*2c330*/  UIADD3 UR30, UPT, UPT, UR30, 0x292, URZ ;  /* 0x000002921e1e7890 */ /* 0x002fe2000fffe0ff */
[----:B------:R-:W-:Y:S01]  /*2c340*/  FSETP.GT.AND P2, PT, R45, R18, PT ;  /* 0x000000122d00720b */ /* 0x000fe20003f44000 */
[----:B--2---:R-:W-:Y:S01]  /*2c350*/  UIADD3 UR27, UPT, UPT, UR27, 0x29a, URZ ;  /* 0x0000029a1b1b7890 */ /* 0x004fe2000fffe0ff */
        /* <DEDUP_REMOVED lines=13> */
[----:B------:R-:W-:Y:S01]  /*2c430*/  SEL R102, R51, 0x2, P0 ;  /* 0x0000000233667807 */ /* 0x000fe20000000000 */
[----:B------:R-:W0:Y:S01]  /*2c440*/  LDCU UR18, c[0x0][0x394] ;  /* 0x00007280ff1277ac */ /* 0x000e220008000800 */
[----:B------:R-:W-:-:S02]  /*2c450*/  FSETP.GT.AND P0, PT, R45, R20, PT ;  /* 0x000000142d00720b */ /* 0x000fc40003f04000 */
[----:B------:R-:W-:Y:S01]  /*2c460*/  I2FP.F32.S32 R20, UR60 ;  /* 0x0000003c00147c45 */ /* 0x000fe20008201400 */
[----:B------:R-:W2:Y:S01]  /*2c470*/  LDCU UR15, c[0x0][0x394] ;  /* 0x00007280ff0f77ac */ /* 0x000ea20008000800 */
[----:B------:R-:W-:Y:S02]  /*2c480*/  SEL R103, R51, 0x2, P2 ;  /* 0x0000000233677807 */ /* 0x000fe40001000000 */
[----:B------:R-:W-:Y:S01]  /*2c490*/  FSETP.GT.AND P2, PT, R45, R18, PT ;  /* 0x000000122d00720b */ /* 0x000fe20003f44000 */
        /* <DEDUP_REMOVED lines=16> */
[----:B--2---:R-:W-:Y:S01]  /*2c5a0*/  UIADD3 UR15, UPT, UPT, UR15, 0x2ba, URZ ;  /* 0x000002ba0f0f7890 */ /* 0x004fe2000fffe0ff */
        /* <DEDUP_REMOVED lines=12> */
[----:B------:R-:W-:Y:S01]  /*2c670*/  SEL R109, R51, 0x2, P2 ;  /* 0x00000002336d7807 */ /* 0x000fe20001000000 */
[----:B0-----:R-:W-:Y:S01]  /*2c680*/  UIADD3 UR62, UPT, UPT, UR62, 0x2ca, URZ ;  /* 0x000002ca3e3e7890 */ /* 0x001fe2000fffe0ff */
[----:B------:R-:W-:-:S02]  /*2c690*/  FSETP.GT.AND P2, PT, R45, R18, PT ;  /* 0x000000122d00720b */ /* 0x000fc40003f44000 */
[----:B------:R-:W-:Y:S01]  /*2c6a0*/  I2FP.F32.S32 R18, UR76 ;  /* 0x0000004c00127c45 */ /* 0x000fe20008201400 */
[----:B------:R-:W-:Y:S01]  /*2c6b0*/  UIADD3 UR76, UPT, UPT, UR5, 0x18a, URZ ;  /* 0x0000018a054c7890 */ /* 0x000fe2000fffe0ff */
[----:B------:R-:W-:Y:S01]  /*2c6c0*/  SEL R110, R51, 0x2, P0 ;  /* 0x00000002336e7807 */ /* 0x000fe20000000000 */
[----:B--2---:R-:W-:Y:S01]  /*2c6d0*/  UIADD3 UR45, UPT, UPT, UR45, 0x2d2, URZ ;  /* 0x000002d22d2d7890 */ /* 0x004fe2000fffe0ff */
[----:B------:R-:W-:Y:S02]  /*2c6e0*/  FSETP.GT.AND P0, PT, R45, R20, PT ;  /* 0x000000142d00720b */ /* 0x000fe40003f04000 */
[----:B------:R-:W-:Y:S01]  /*2c6f0*/  I2FP.F32.S32 R20, UR75 ;  /* 0x0000004b00147c45 */ /* 0x000fe20008201400 */
[----:B------:R-:W-:Y:S01]  /*2c700*/  UIADD3 UR75, UPT, UPT, UR5, 0x192, URZ ;  /* 0x00000192054b7890 */ /* 0x000fe2000fffe0ff */
[----:B------:R-:W-:Y:S01]  /*2c710*/  SEL R111, R51, 0x2, P2 ;  /* 0x00000002336f7807 */ /* 0x000fe20001000000 */
[----:B---3--:R-:W-:Y:S01]  /*2c720*/  UIADD3 UR60, UPT, UPT, UR60, 0x2d9, URZ ;  /* 0x000002d93c3c7890 */ /* 0x008fe2000fffe0ff */
[----:B------:R-:W-:-:S02]  /*2c730*/  FSETP.GT.AND P2, PT, R45, R18, PT ;  /* 0x000000122d00720b */ /* 0x000fc40003f44000 */
[----:B------:R-:W-:Y:S01]  /*2c740*/  I2FP.F32.S32 R18, UR76 ;  /* 0x0000004c00127c45 */ /* 0x000fe20008201400 */
[----:B------:R-:W-:Y:S01]  /*2c750*/  UIADD3 UR76, UPT, UPT, UR5, 0x19a, URZ ;  /* 0x0000019a054c7890 */ /* 0x000fe2000fffe0ff */
[----:B------:R-:W-:Y:S02]  /*2c760*/  SEL R112, R51, 0x2, P0 ;  /* 0x0000000233707807 */ /* 0x000fe40000000000 */
        /* <DEDUP_REMOVED lines=56> */
[----:B------:R-:W0:Y:S01]  /*2caf0*/  LDCU UR55, c[0x0][0x394] ;  /* 0x00007280ff3777ac */ /* 0x000e220008000800 */
[----:B------:R-:W-:Y:S02]  /*2cb00*/  SEL R127, R51, 0x2, P2 ;  /* 0x00000002337f7807 */ /* 0x000fe40001000000 */
[----:B------:R-:W-:Y:S02]  /*2cb10*/  FSETP.GT.AND P2, PT, R45, R18, PT ;  /* 0x000000122d00720b */ /* 0x000fe40003f44000 */
[----:B------:R-:W-:Y:S02]  /*2cb20*/  SEL R126, R51, 0x2, P0 ;  /* 0x00000002337e7807 */ /* 0x000fe40000000000 */
[----:B------:R-:W-:Y:S01]  /*2cb30*/  I2FP.F32.S32 R18, UR75 ;  /* 0x0000004b00127c45 */ /* 0x000fe20008201400 */
[----:B------:R-:W2:Y:S01]  /*2cb40*/  LDCU UR75, c[0x0][0x394] ;  /* 0x00007280ff4b77ac */ /* 0x000ea20008000800 */
[----:B------:R-:W-:-:S02]  /*2cb50*/  FSETP.GT.AND P0, PT, R45, R20, PT ;  /* 0x000000142d00720b */ /* 0x000fc40003f04000 */
[----:B------:R-:W-:Y:S01]  /*2cb60*/  I2FP.F32.S32 R20, UR76 ;  /* 0x0000004c00147c45 */ /* 0x000fe20008201400 */
[----:B------:R-:W-:Y:S01]  /*2cb70*/  UIADD3 UR76, UPT, UPT, UR5, 0x212, URZ ;  /* 0x00000212054c7890 */ /* 0x000fe2000fffe0ff */
[----:B------:R-:W-:Y:S02]  /*2cb80*/  SEL R129, R51, 0x2, P2 ;  /* 0x0000000233817807 */ /* 0x000fe40001000000 */
[----:B------:R-:W-:Y:S02]  /*2cb90*/  FSETP.GT.AND P2, PT, R45, R18, PT ;  /* 0x000000122d00720b */ /* 0x000fe40003f44000 */
[----:B------:R-:W-:Y:S01]  /*2cba0*/  I2FP.F32.S32 R22, UR11 ;  /* 0x0000000b00167c45 */ /* 0x000fe20008201400 */
[----:B------:R-:W3:Y:S01]  /*2cbb0*/  LDCU UR11, c[0x0][0x394] ;  /* 0x00007280ff0b77ac */ /* 0x000ee20008000800 */
[----:B------:R-:W-:Y:S02]  /*2cbc0*/  SEL R128, R51, 0x2, P0 ;  /* 0x0000000233807807 */ /* 0x000fe40000000000 */
[----:B------:R-:W-:Y:S01]  /*2cbd0*/  FSETP.GT.AND P0, PT, R45, R20, PT ;  /* 0x000000142d00720b */ /* 0x000fe20003f04000 */
[----:B0-----:R-:W-:Y:S01]  /*2cbe0*/  UIADD3 UR55, UPT, UPT, UR55, 0x2e9, URZ ;  /* 0x000002e937377890 */ /* 0x001fe2000fffe0ff */
[----:B------:R-:W-:-:S02]  /*2cbf0*/  SEL R131, R51, 0x2, P2 ;  /* 0x0000000233837807 */ /* 0x000fc40001000000 */
[----:B------:R-:W-:Y:S01]  /*2cc00*/  I2FP.F32.S32 R20, UR76 ;  /* 0x0000004c00147c45 */ /* 0x000fe20008201400 */
[----:B--2---:R-:W-:Y:S01]  /*2cc10*/  UIADD3 UR75, UPT, UPT, UR75, 0x2ea, URZ ;  /* 0x000002ea4b4b7890 */ /* 0x004fe2000fffe0ff */
[----:B------:R-:W-:Y:S01]  /*2cc20*/  FSETP.GT.AND P2, PT, R45, R22, !P3 ;  /* 0x000000162d00720b */ /* 0x000fe20005f44000 */
[----:B------:R-:W0:Y:S01]  /*2cc30*/  LDCU UR76, c[0x0][0x394] ;  /* 0x00007280ff4c77ac */ /* 0x000e220008000800 */
[----:B------:R-:W-:Y:S02]  /*2cc40*/  I2FP.F32.S32 R24, UR59 ;  /* 0x0000003b00187c45 */ /* 0x000fe40008201400 */
[----:B------:R-:W-:Y:S01]  /*2cc50*/  I2FP.F32.S32 R28, UR57 ;  /* 0x00000039001c7c45 */ /* 0x000fe20008201400 */
[----:B------:R-:W2:Y:S01]  /*2cc60*/  LDCU UR57, c[0x0][0x394] ;  /* 0x00007280ff3977ac */ /* 0x000ea20008000800 */
[C---:B------:R-:W-:Y:S02]  /*2cc70*/  SEL R65, R51.reuse, 0x2, P4 ;  /* 0x0000000233417807 */ /* 0x040fe40002000000 */
[----:B------:R-:W-:Y:S01]  /*2cc80*/  SEL R130, R51, 0x2, P0 ;  /* 0x0000000233827807 */ /* 0x000fe20000000000 */
[----:B---3--:R-:W-:Y:S01]  /*2cc90*/  UIADD3 UR11, UPT, UPT, UR11, 0x2da, URZ ;  /* 0x000002da0b0b7890 */ /* 0x008fe2000fffe0ff */
[----:B------:R-:W-:Y:S01]  /*2cca0*/  FSETP.GT.AND P4, PT, R45, R20, PT ;  /* 0x000000142d00720b */ /* 0x000fe20003f84000 */
[----:B------:R-:W3:Y:S01]  /*2ccb0*/  LDCU UR59, c[0x0][0x394] ;  /* 0x00007280ff3b77ac */ /* 0x000ee20008000800 */
[----:B------:R-:W-:-:S02]  /*2ccc0*/  SEL R54, R54, RZ, P3 ;  /* 0x000000ff36367207 */ /* 0x000fc40001800000 */
[----:B------:R-:W-:Y:S02]  /*2ccd0*/  SEL R183, RZ, 0x1, !P2 ;  /* 0x00000001ffb77807 */ /* 0x000fe40005000000 */
[----:B------:R-:W-:Y:S01]  /*2cce0*/  I2FP.F32.S32 R30, UR56 ;  /* 0x00000038001e7c45 */ /* 0x000fe20008201400 */
[----:B------:R-:W4:Y:S01]  /*2ccf0*/  LDCU UR56, c[0x0][0x394] ;  /* 0x00007280ff3877ac */ /* 0x000f220008000800 */
[C---:B------:R-:W-:Y:S01]  /*2cd00*/  FSETP.GT.AND P0, PT, R45.reuse, R24, PT ;  /* 0x000000182d00720b */ /* 0x040fe20003f04000 */
[----:B------:R-:W-:Y:S01]  /*2cd10*/  IMAD.IADD R54, R54, 0x1, R183 ;  /* 0x0000000136367824 */ /* 0x000fe200078e02b7 */
[C---:B------:R-:W-:Y:S01]  /*2cd20*/  FSETP.GT.AND P3, PT, R45.reuse, R28, PT ;  /* 0x0000001c2d00720b */ /* 0x040fe20003f64000 */
[----:B0-----:R-:W-:Y:S01]  /*2cd30*/  UIADD3 UR76, UPT, UPT, UR76, 0x2e8, URZ ;  /* 0x000002e84c4c7890 */ /* 0x001fe2000fffe0ff */
[----:B------:R-:W-:Y:S01]  /*2cd40*/  FSETP.GT.AND P2, PT, R45, R32, PT ;  /* 0x000000202d00720b */ /* 0x000fe20003f44000 */
[----:B--2---:R-:W-:Y:S01]  /*2cd50*/  UIADD3 UR57, UPT, UPT, UR57, 0x2e2, URZ ;  /* 0x000002e239397890 */ /* 0x004fe2000fffe0ff */
[----:B------:R-:W-:Y:S01]  /*2cd60*/  I2FP.F32.S32 R26, UR58 ;  /* 0x0000003a001a7c45 */ /* 0x000fe20008201400 */
[----:B------:R-:W0:Y:S01]  /*2cd70*/  LDCU UR58, c[0x0][0x394] ;  /* 0x00007280ff3a77ac */ /* 0x000e220008000800 */
[----:B------:R-:W-:-:S02]  /*2cd80*/  I2FP.F32.S32 R18, UR54 ;  /* 0x0000003600127c45 */ /* 0x000fc40008201400 */
[----:B------:R-:W-:Y:S01]  /*2cd90*/  I2FP.F32.S32 R20, UR53 ;  /* 0x0000003500147c45 */ /* 0x000fe20008201400 */
[----:B------:R-:W2:Y:S01]  /*2cda0*/  LDCU UR54, c[0x0][0x394] ;  /* 0x00007280ff3677ac */ /* 0x000ea20008000800 */
[----:B------:R-:W-:Y:S02]  /*2cdb0*/  SEL R132, R51, 0x2, P4 ;  /* 0x0000000233847807 */ /* 0x000fe40002000000 */
[----:B------:R-:W-:Y:S01]  /*2cdc0*/  SEL R55, R55, RZ, P0 ;  /* 0x000000ff37377207 */ /* 0x000fe20000000000 */
[----:B------:R-:W5:Y:S01]  /*2cdd0*/  LDCU UR53, c[0x0][0x394] ;  /* 0x00007280ff3577ac */ /* 0x000f620008000800 */
[----:B------:R-:W-:Y:S02]  /*2cde0*/  SEL R56, R56, RZ, P3 ;  /* 0x000000ff38387207 */ /* 0x000fe40001800000 */
[----:B------:R-:W-:Y:S01]  /*2cdf0*/  FSETP.GT.AND P4, PT, R45, R30, !P3 ;  /* 0x0000001e2d00720b */ /* 0x000fe20005f84000 */
[----:B---3--:R-:W-:Y:S01]  /*2ce00*/  UIADD3 UR59, UPT, UPT, UR59, 0x2d8, URZ ;  /* 0x000002d83b3b7890 */ /* 0x008fe2000fffe0ff */
[----:B------:R-:W-:Y:S01]  /*2ce10*/  SEL R57, R57, RZ, P2 ;  /* 0x000000ff39397207 */ /* 0x000fe20001000000 */
[----:B----4-:R-:W-:Y:S01]  /*2ce20*/  UIADD3 UR56, UPT, UPT, UR56, 0x2e0, URZ ;  /* 0x000002e038387890 */ /* 0x010fe2000fffe0ff */
[----:B------:R-:W-:-:S02]  /*2ce30*/  FSETP.GT.AND P0, PT, R45, R26, !P0 ;  /* 0x0000001a2d00720b */ /* 0x000fc40004704000 */
[----:B------:R-:W-:Y:S01]  /*2ce40*/  I2FP.F32.S32 R22, UR52 ;  /* 0x0000003400167c45 */ /* 0x000fe20008201400 */
[----:B0-----:R-:W-:Y:S01]  /*2ce50*/  UIADD3 UR58, UPT, UPT, UR58, 0x2e1, URZ ;  /* 0x000002e13a3a7890 */ /* 0x001fe2000fffe0ff */
[C---:B------:R-:W-:Y:S01]  /*2ce60*/  FSETP.GT.AND P3, PT, R45.reuse, R20, PT ;  /* 0x000000142d00720b */ /* 0x040fe20003f64000 */
[----:B------:R-:W0:Y:S01]  /*2ce70*/  LDCU UR52, c[0x0][0x394] ;  /* 0x00007280ff3477ac */ /* 0x000e220008000800 */
[----:B------:R-:W-:Y:S02]  /*2ce80*/  FSETP.GT.AND P2, PT, R45, R18, !P2 ;  /* 0x000000122d00720b */ /* 0x000fe40005744000 */
[----:B------:R-:W-:Y:S01]  /*2ce90*/  I2FP.F32.S32 R24, UR51 ;  /* 0x0000003300187c45 */ /* 0x000fe20008201400 */
[----:B--2---:R-:W-:Y:S01]  /*2cea0*/  UIADD3 UR54, UPT, UPT, UR54, 0x2f1, URZ ;  /* 0x000002f136367890 */ /* 0x004fe2000fffe0ff */
[----:B------:R-:W-:Y:S01]  /*2ceb0*/  I2FP.F32.S32 R18, UR50 ;  /* 0x0000003200127c45 */ /* 0x000fe20008201400 */
[----:B-----5:R-:W-:Y:S01]  /*2cec0*/  UIADD3 UR53, UPT, UPT, UR53, 0x2f2, URZ ;  /* 0x000002f235357890 */ /* 0x020fe2000fffe0ff */
[----:B------:R-:W-:Y:S01]  /*2ced0*/  SEL R181, RZ, 0x1, !P4 ;  /* 0x00000001ffb57807 */ /* 0x000fe20006000000 */
[----:B------:R-:W2:Y:S01]  /*2cee0*/  LDCU UR51, c[0x0][0x394] ;  /* 0x00007280ff3377ac */ /* 0x000ea20008000800 */
[----:B------:R-:W-:-:S02]  /*2cef0*/  I2FP.F32.S32 R20, UR48 ;  /* 0x0000003000147c45 */ /* 0x000fc40008201400 */
[----:B------:R-:W-:Y:S01]  /*2cf00*/  SEL R182, RZ, 0x1, !P0 ;  /* 0x00000001ffb67807 */ /* 0x000fe20004000000 */
[----:B------:R-:W-:Y:S01]  /*2cf10*/  UIADD3 UR48, UPT, UPT, UR47, 0x261, URZ ;  /* 0x000002612f307890 */ /* 0x000fe2000fffe0ff */
[----:B------:R-:W-:Y:S01]  /*2cf20*/  SEL R58, R58, RZ, P3 ;  /* 0x000000ff3a3a7207 */ /* 0x000fe20001800000 */
[----:B------:R-:W-:Y:S01]  /*2cf30*/  IMAD.IADD R56, R56, 0x1, R181 ;  /* 0x0000000138387824 */ /* 0x000fe200078e02b5 */
[----:B------:R-:W-:Y:S01]  /*2cf40*/  FSETP.GT.AND P4, PT, R45, R22, !P3 ;  /* 0x000000162d00720b */ /* 0x000fe20005f84000 */
[----:B------:R-:W-:Y:S01]  /*2cf50*/  IMAD.IADD R55, R55, 0x1, R182 ;  /* 0x0000000137377824 */ /* 0x000fe200078e02b6 */
[C---:B------:R-:W-:Y:S01]  /*2cf60*/  FSETP.GT.AND P0, PT, R45.reuse, R24, PT ;  /* 0x000000182d00720b */ /* 0x040fe20003f04000 */
[----:B0-----:R-:W-:Y:S01]  /*2cf70*/  UIADD3 UR52, UPT, UPT, UR52, 0x2f0, URZ ;  /* 0x000002f034347890 */ /* 0x001fe2000fffe0ff */
        /* <DEDUP_REMOVED lines=11> */
[----:B------:R-:W-:Y:S01]  /*2d030*/  FSETP.GT.AND P0, PT, R45, R18, !P0 ;  /* 0x000000122d00720b */ /* 0x000fe20004704000 */
[----:B------:R-:W2:Y:S01]  /*2d040*/  LDCU UR50, c[0x0][0x394] ;  /* 0x00007280ff3277ac */ /* 0x000ea20008000800 */
[----:B------:R-:W-:-:S02]  /*2d050*/  SEL R179, RZ, 0x1, !P4 ;  /* 0x00000001ffb37807 */ /* 0x000fc40006000000 */
[----:B------:R-:W-:Y:S01]  /*2d060*/  I2FP.F32.S32 R18, UR48 ;  /* 0x0000003000127c45 */ /* 0x000fe20008201400 */
[----:B------:R-:W-:Y:S01]  /*2d070*/  UIADD3 UR48, UPT, UPT, UR46, 0x271, URZ ;  /* 0x000002712e307890 */ /* 0x000fe2000fffe0ff */
[C---:B------:R-:W-:Y:S01]  /*2d080*/  FSETP.GT.AND P4, PT, R45.reuse, R20, !P3 ;  /* 0x000000142d00720b */ /* 0x040fe20005f84000 */
[----:B------:R-:W-:Y:S01]  /*2d090*/  IMAD.IADD R58, R58, 0x1, R179 ;  /* 0x000000013a3a7824 */ /* 0x000fe200078e02b3 */
[----:B------:R-:W-:Y:S01]  /*2d0a0*/  I2FP.F32.S32 R20, UR68 ;  /* 0x0000004400147c45 */ /* 0x000fe20008201400 */
[----:B------:R-:W-:Y:S01]  /*2d0b0*/  UIADD3 UR68, UPT, UPT, UR5, 0x39, URZ ;  /* 0x0000003905447890 */ /* 0x000fe2000fffe0ff */
[----:B------:R-:W-:Y:S01]  /*2d0c0*/  SEL R60, R60, RZ, P3 ;  /* 0x000000ff3c3c7207 */ /* 0x000fe20001800000 */
[----:B------:R-:W3:Y:S01]  /*2d0d0*/  LDCU UR46, c[0x0][0x394] ;  /* 0x00007280ff2e77ac */ /* 0x000ee20008000800 */
[C---:B------:R-:W-:Y:S02]  /*2d0e0*/  FSETP.GT.AND P3, PT, R45.reuse, R18, PT ;  /* 0x000000122d00720b */ /* 0x040fe40003f64000 */
[----:B------:R-:W-:Y:S01]  /*2d0f0*/  SEL R178, RZ, 0x1, !P0 ;  /* 0x00000001ffb27807 */ /* 0x000fe20004000000 */
[----:B0-----:R-:W-:Y:S01]  /*2d100*/  UIADD3 UR47, UPT, UPT, UR47, 0x2f8, URZ ;  /* 0x000002f82f2f7890 */ /* 0x001fe2000fffe0ff */
[----:B------:R-:W-:Y:S01]  /*2d110*/  I2FP.F32.S32 R18, UR67 ;  /* 0x0000004300127c45 */ /* 0x000fe20008201400 */
[----:B------:R-:W0:Y:S01]  /*2d120*/  LDCU UR67, c[0x0][0x394] ;  /* 0x00007280ff4377ac */ /* 0x000e220008000800 */
[----:B------:R-:W-:Y:S01]  /*2d130*/  FSETP.GT.AND P0, PT, R45, R20, PT ;  /* 0x000000142d00720b */ /* 0x000fe20003f04000 */
[----:B------:R-:W-:Y:S01]  /*2d140*/  IMAD.IADD R59, R59, 0x1, R178 ;  /* 0x000000013b3b7824 */ /* 0x000fe200078e02b2 */
[----:B------:R-:W-:Y:S01]  /*2d150*/  I2FP.F32.S32 R20, UR66 ;  /* 0x0000004200147c45 */ /* 0x000fe20008201400 */
[----:B--2---:R-:W-:Y:S01]  /*2d160*/  UIADD3 UR50, UPT, UPT, UR50, 0x2fa, URZ ;  /* 0x000002fa32327890 */ /* 0x004fe2000fffe0ff */
[----:B------:R-:W-:Y:S01]  /*2d170*/  SEL R61, R61, RZ, P2 ;  /* 0x000000ff3d3d7207 */ /* 0x000fe20001000000 */
[----:B------:R-:W2:Y:S01]  /*2d180*/  LDCU UR66, c[0x0][0x394] ;  /* 0x00007280ff4277ac */ /* 0x000ea20008000800 */
[----:B------:R-:W-:-:S02]  /*2d190*/  FSETP.GT.AND P2, PT, R45, R18, !P2 ;  /* 0x000000122d00720b */ /* 0x000fc40005744000 */
[----:B------:R-:W-:Y:S02]  /*2d1a0*/  SEL R177, RZ, 0x1, !P4 ;  /* 0x00000001ffb17807 */ /* 0x000fe40006000000 */
[----:B------:R-:W-:Y:S01]  /*2d1b0*/  I2FP.F32.S32 R18, UR48 ;  /* 0x0000003000127c45 */ /* 0x000fe20008201400 */
[----:B---3--:R-:W-:Y:S01]  /*2d1c0*/  UIADD3 UR46, UPT, UPT, UR46, 0x301, URZ ;  /* 0x000003012e2e7890 */ /* 0x008fe2000fffe0ff */
[C---:B------:R-:W-:Y:S01]  /*2d1d0*/  FSETP.GT.AND P4, PT, R45.reuse, R20, !P3 ;  /* 0x000000142d00720b */ /* 0x040fe20005f84000 */
[----:B------:R-:W-:Y:S01]  /*2d1e0*/  IMAD.IADD R60, R60, 0x1, R177 ;  /* 0x000000013c3c7824 */ /* 0x000fe200078e02b1 */
[----:B------:R-:W-:Y:S01]  /*2d1f0*/  I2FP.F32.S32 R20, UR65 ;  /* 0x0000004100147c45 */ /* 0x000fe20008201400 */
[----:B------:R-:W3:Y:S01]  /*2d200*/  LDCU UR48, c[0x0][0x394] ;  /* 0x00007280ff3077ac */ /* 0x000ee20008000800 */
[----:B------:R-:W-:Y:S02]  /*2d210*/  SEL R62, R62, RZ, P3 ;  /* 0x000000ff3e3e7207 */ /* 0x000fe40001800000 */
[----:B------:R-:W-:Y:S01]  /*2d220*/  FSETP.GT.AND P3, PT, R45, R18, PT ;  /* 0x000000122d00720b */ /* 0x000fe20003f64000 */
[----:B0-----:R-:W-:Y:S01]  /*2d230*/  UIADD3 UR67, UPT, UPT, UR67, 0x300, URZ ;  /* 0x0000030043437890 */ /* 0x001fe2000fffe0ff */
[----:B------:R-:W-:Y:S01]  /*2d240*/  SEL R176, RZ, 0x1, !P2 ;  /* 0x00000001ffb07807 */ /* 0x000fe20005000000 */
[----:B------:R-:W0:Y:S01]  /*2d250*/  LDCU UR65, c[0x0][0x394] ;  /* 0x00007280ff4177ac */ /* 0x000e220008000800 */
[----:B------:R-:W-:-:S02]  /*2d260*/  I2FP.F32.S32 R18, UR64 ;  /* 0x0000004000127c45 */ /* 0x000fc40008201400 */
[----:B------:R-:W-:Y:S01]  /*2d270*/  FSETP.GT.AND P2, PT, R45, R20, PT ;  /* 0x000000142d00720b */ /* 0x000fe20003f44000 */
[----:B------:R-:W-:Y:S01]  /*2d280*/  UIADD3 UR64, UPT, UPT, UR5, 0x9, URZ ;  /* 0x0000000905407890 */ /* 0x000fe2000fffe0ff */
[----:B------:R-:W-:Y:S01]  /*2d290*/  I2FP.F32.S32 R20, UR63 ;  /* 0x0000003f00147c45 */ /* 0x000fe20008201400 */
[----:B------:R-:W-:Y:S01]  /*2d2a0*/  UIADD3 UR63, UPT, UPT, UR5, 0x19, URZ ;  /* 0x00000019053f7890 */ /* 0x000fe2000fffe0ff */
[----:B------:R-:W-:Y:S01]  /*2d2b0*/  SEL R63, R63, RZ, P0 ;  /* 0x000000ff3f3f7207 */ /* 0x000fe20000000000 */
[----:B------:R-:W-:Y:S01]  /*2d2c0*/  IMAD.IADD R61, R61, 0x1, R176 ;  /* 0x000000013d3d7824 */ /* 0x000fe200078e02b0 */
[----:B------:R-:W-:Y:S01]  /*2d2d0*/  SEL R64, R64, RZ, P3 ;  /* 0x000000ff40407207 */ /* 0x000fe20001800000 */
[----:B--2---:R-:W-:Y:S01]  /*2d2e0*/  UIADD3 UR66, UPT, UPT, UR66, 0x309, URZ ;  /* 0x0000030942427890 */ /* 0x004fe2000fffe0ff */
[C---:B------:R-:W-:Y:S01]  /*2d2f0*/  FSETP.GT.AND P0, PT, R45.reuse, R18, !P0 ;  /* 0x000000122d00720b */ /* 0x040fe20004704000 */
[----:B---3--:R-:W-:Y:S01]  /*2d300*/  UIADD3 UR48, UPT, UPT, UR48, 0x302, URZ ;  /* 0x0000030230307890 */ /* 0x008fe2000fffe0ff */
[----:B------:R-:W-:-:S02]  /*2d310*/  FSETP.GT.AND P3, PT, R45, R20, !P3 ;  /* 0x000000142d00720b */ /* 0x000fc40005f64000 */
[----:B------:R-:W-:Y:S01]  /*2d320*/  I2FP.F32.S32 R18, UR49 ;  /* 0x0000003100127c45 */ /* 0x000fe20008201400 */
[----:B------:R-:W-:Y:S01]  /*2d330*/  UIADD3 UR49, UPT, UPT, UR5, 0x11, URZ ;  /* 0x0000001105317890 */ /* 0x000fe2000fffe0ff */
[----:B------:R-:W-:Y:S01]  /*2d340*/  I2FP.F32.S32 R20, UR64 ;  /* 0x0000004000147c45 */ /* 0x000fe20008201400 */
[----:B------:R-:W-:Y:S01]  /*2d350*/  UIADD3 UR64, UPT, UPT, UR5, 0x29, URZ ;  /* 0x0000002905407890 */ /* 0x000fe2000fffe0ff */
[----:B------:R-:W-:Y:S01]  /*2d360*/  SEL R174, RZ, 0x1, !P0 ;  /* 0x00000001ffae7807 */ /* 0x000fe20004000000 */
[----:B0-----:R-:W-:Y:S01]  /*2d370*/  UIADD3 UR65, UPT, UPT, UR65, 0x30a, URZ ;  /* 0x0000030a41417890 */ /* 0x001fe2000fffe0ff */
[----:B------:R-:W-:Y:S02]  /*2d380*/  SEL R173, RZ, 0x1, !P3 ;  /* 0x00000001ffad7807 */ /* 0x000fe40005800000 */
[----:B------:R-:W-:Y:S01]  /*2d390*/  FSETP.GT.AND P0, PT, R45, R18, PT ;  /* 0x000000122d00720b */ /* 0x000fe20003f04000 */
[----:B------:R-:W-:Y:S01]  /*2d3a0*/  IMAD.IADD R63, R63, 0x1, R174 ;  /* 0x000000013f3f7824 */ /* 0x000fe200078e02ae */
[----:B------:R-:W-:Y:S01]  /*2d3b0*/  FSETP.GT.AND P3, PT, R45, R20, PT ;  /* 0x000000142d00720b */ /* 0x000fe20003f64000 */
[----:B------:R-:W-:Y:S01]  /*2d3c0*/  IMAD.IADD R64, R64, 0x1, R173 ;  /* 0x0000000140407824 */ /* 0x000fe200078e02ad */
[----:B------:R-:W-:Y:S01]  /*2d3d0*/  I2FP.F32.S32 R20, UR44 ;  /* 0x0000002c00147c45 */ /* 0x000fe20008201400 */
[----:B------:R-:W-:-:S02]  /*2d3e0*/  UIADD3 UR44, UPT, UPT, UR5, 0x8, URZ ;  /* 0x00000008052c7890 */ /* 0x000fc4000fffe0ff */
[----:B------:R-:W-:Y:S02]  /*2d3f0*/  I2FP.F32.S32 R18, UR5 ;  /* 0x0000000500127c45 */ /* 0x000fe40008201400 */
[----:B------:R-:W-:Y:S02]  /*2d400*/  SEL R65, R65, RZ, P2 ;  /* 0x000000ff41417207 */ /* 0x000fe40001000000 */
        /* <DEDUP_REMOVED lines=8> */
[----:B------:R-:W-:Y:S02]  /*2d490*/  FSETP.GT.AND P2, PT, R45, R18, PT ;  /* 0x000000122d00720b */ /* 0x000fe40003f44000 */
[----:B------:R-:W-:Y:S01]  /*2d4a0*/  I2FP.F32.S32 R18, UR44 ;  /* 0x0000002c00127c45 */ /* 0x000fe20008201400 */
[----:B------:R-:W-:Y:S01]  /*2d4b0*/  UIADD3 UR44, UPT, UPT, UR5, 0x18, URZ ;  /* 0x00000018052c7890 */ /* 0x000fe2000fffe0ff */
[----:B------:R-:W-:Y:S01]  /*2d4c0*/  SEL R171, RZ, 0x1, !P0 ;  /* 0x00000001ffab7807 */ /* 0x000fe20004000000 */
[----:B------:R-:W-:Y:S01]  /*2d4d0*/  IMAD.IADD R65, R65, 0x1, R172 ;  /* 0x0000000141417824 */ /* 0x000fe200078e02ac */
[----:B------:R-:W-:Y:S02]  /*2d4e0*/  FSETP.GT.AND P0, PT, R45, R20, PT ;  /* 0x000000142d00720b */ /* 0x000fe40003f04000 */
[----:B------:R-:W-:Y:S01]  /*2d4f0*/  I2FP.F32.S32 R20, UR49 ;  /* 0x0000003100147c45 */ /* 0x000fe20008201400 */
[----:B------:R-:W-:Y:S01]  /*2d500*/  UIADD3 UR49, UPT, UPT, UR5, 0x20, URZ ;  /* 0x0000002005317890 */ /* 0x000fe2000fffe0ff */
[----:B------:R-:W-:Y:S01]  /*2d510*/  SEL R67, R67, RZ, P3 ;  /* 0x000000ff43437207 */ /* 0x000fe20001800000 */
[----:B------:R-:W-:Y:S01]  /*2d520*/  IMAD.IADD R66, R66, 0x1, R171 ;  /* 0x0000000142427824 */ /* 0x000fe200078e02ab */
[----:B------:R-:W-:-:S02]  /*2d530*/  FSETP.GT.AND P3, PT, R45, R18, !P3 ;  /* 0x000000122d00720b */ /* 0x000fc40005f64000 */
[----:B------:R-:W-:Y:S01]  /*2d540*/  I2FP.F32.S32 R18, UR63 ;  /* 0x0000003f00127c45 */ /* 0x000fe20008201400 */
[----:B------:R-:W-:Y:S01]  /*2d550*/  UIADD3 UR63, UPT, UPT, UR5, 0x31, URZ ;  /* 0x00000031053f7890 */ /* 0x000fe2000fffe0ff */
[----:B------:R-:W-:Y:S02]  /*2d560*/  SEL R68, R68, RZ, P2 ;  /* 0x000000ff44447207 */ /* 0x000fe40001000000 */
[C---:B------:R-:W-:Y:S02]  /*2d570*/  FSETP.GT.AND P2, PT, R45.reuse, R20, !P2 ;  /* 0x000000142d00720b */ /* 0x040fe40005744000 */
[----:B------:R-:W-:Y:S01]  /*2d580*/  I2FP.F32.S32 R20, UR64 ;  /* 0x0000004000147c45 */ /* 0x000fe20008201400 */
[----:B------:R-:W0:Y:S01]  /*2d590*/  LDCU UR64, c[0x0][0x394] ;  /* 0x00007280ff4077ac */ /* 0x000e220008000800 */
[----:B------:R-:W-:Y:S02]  /*2d5a0*/  SEL R170, RZ, 0x1, !P3 ;  /* 0x00000001ffaa7807 */ /* 0x000fe40005800000 */
[----:B------:R-:W-:-:S02]  /*2d5b0*/  FSETP.GT.AND P3, PT, R45, R18, PT ;  /* 0x000000122d00720b */ /* 0x000fc40003f64000 */
        /* <DEDUP_REMOVED lines=11> */
[----:B------:R-:W2:Y:S01]  /*2d670*/  LDCU UR63, c[0x0][0x394] ;  /* 0x00007280ff3f77ac */ /* 0x000ea20008000800 */
[----:B------:R-:W-:Y:S02]  /*2d680*/  SEL R175, RZ, 0x1, !P4 ;  /* 0x00000001ffaf7807 */ /* 0x000fe40006000000 */
[C---:B------:R-:W-:Y:S01]  /*2d690*/  FSETP.GT.AND P4, PT, R45.reuse, R20, !P3 ;  /* 0x000000142d00720b */ /* 0x040fe20005f84000 */
[----:B0-----:R-:W-:Y:S01]  /*2d6a0*/  UIADD3 UR64, UPT, UPT, UR64, 0x308, URZ ;  /* 0x0000030840407890 */ /* 0x001fe2000fffe0ff */
[----:B------:R-:W-:Y:S01]  /*2d6b0*/  SEL R70, R70, RZ, P3 ;  /* 0x000000ff46467207 */ /* 0x000fe20001800000 */
[----:B------:R-:W-:Y:S01]  /*2d6c0*/  IMAD.IADD R62, R62, 0x1, R175 ;  /* 0x000000013e3e7824 */ /* 0x000fe200078e02af */
[----:B------:R-:W-:Y:S01]  /*2d6d0*/  I2FP.F32.S32 R20, UR68 ;  /* 0x0000004400147c45 */ /* 0x000fe20008201400 */
[----:B------:R-:W-:Y:S01]  /*2d6e0*/  UIADD3 UR68, UPT, UPT, UR5, 0x41, URZ ;  /* 0x0000004105447890 */ /* 0x000fe2000fffe0ff */
[----:B------:R-:W-:-:S02]  /*2d6f0*/  FSETP.GT.AND P3, PT, R45, R18, PT ;  /* 0x000000122d00720b */ /* 0x000fc40003f64000 */
[----:B------:R-:W-:Y:S01]  /*2d700*/  I2FP.F32.S32 R18, UR44 ;  /* 0x0000002c00127c45 */ /* 0x000fe20008201400 */
[----:B------:R-:W-:Y:S01]  /*2d710*/  UIADD3 UR44, UPT, UPT, UR5, 0x49, URZ ;  /* 0x00000049052c7890 */ /* 0x000fe2000fffe0ff */
[----:B------:R-:W-:Y:S02]  /*2d720*/  SEL R168, RZ, 0x1, !P0 ;  /* 0x00000001ffa87807 */ /* 0x000fe40004000000 */
[----:B------:R-:W-:Y:S02]  /*2d730*/  FSETP.GT.AND P0, PT, R45, R20, PT ;  /* 0x000000142d00720b */ /* 0x000fe40003f04000 */
[----:B------:R-:W-:Y:S01]  /*2d740*/  I2FP.F32.S32 R20, UR49 ;  /* 0x0000003100147c45 */ /* 0x000fe20008201400 */
[----:B------:R-:W-:Y:S01]  /*2d750*/  UIADD3 UR49, UPT, UPT, UR5, 0x38, URZ ;  /* 0x0000003805317890 */ /* 0x000fe2000fffe0ff */
[----:B------:R-:W-:Y:S01]  /*2d760*/  SEL R71, R71, RZ, P2 ;  /* 0x000000ff47477207 */ /* 0x000fe20001000000 */
[----:B------:R-:W-:Y:S01]  /*2d770*/  IMAD.IADD R69, R69, 0x1, R168 ;  /* 0x0000000145457824 */ /* 0x000fe200078e02a8 */
[----:B------:R-:W-:Y:S01]  /*2d780*/  FSETP.GT.AND P2, PT, R45, R18, !P2 ;  /* 0x000000122d00720b */ /* 0x000fe20005744000 */
[----:B--2---:R-:W-:Y:S01]  /*2d790*/  UIADD3 UR63, UPT, UPT, UR63, 0x311, URZ ;  /* 0x000003113f3f7890 */ /* 0x004fe2000fffe0ff */
[----:B------:R-:W-:Y:S01]  /*2d7a0*/  I2FP.F32.S32 R18, UR68 ;  /* 0x0000004400127c45 */ /* 0x000fe20008201400 */
[----:B------:R-:W-:Y:S01]  /*2d7b0*/  UIADD3 UR68, UPT, UPT, UR5, 0x40, URZ ;  /* 0x0000004005447890 */ /* 0x000fe2000fffe0ff */
[----:B------:R-:W-:-:S02]  /*2d7c0*/  SEL R167, RZ, 0x1, !P4 ;  /* 0x00000001ffa77807 */ /* 0x000fc40006000000 */
[C---:B------:R-:W-:Y:S02]  /*2d7d0*/  FSETP.GT.AND P4, PT, R45.reuse, R20, !P3 ;  /* 0x000000142d00720b */ /* 0x040fe40005f84000 */
[----:B------:R-:W-:Y:S01]  /*2d7e0*/  SEL R72, R72, RZ, P3 ;  /* 0x000000ff48487207 */ /* 0x000fe20001800000 */
[----:B------:R-:W-:Y:S01]  /*2d7f0*/  IMAD.IADD R70, R70, 0x1, R167 ;  /* 0x0000000146467824 */ /* 0x000fe200078e02a7 */
[----:B------:R-:W-:Y:S01]  /*2d800*/  I2FP.F32.S32 R20, UR44 ;  /* 0x0000002c00147c45 */ /* 0x000fe20008201400 */
[----:B------:R-:W-:Y:S01]  /*2d810*/  UIADD3 UR44, UPT, UPT, UR5, 0x51, URZ ;  /* 0x00000051052c7890 */ /* 0x000fe2000fffe0ff */
[----:B------:R-:W-:Y:S02]  /*2d820*/  FSETP.GT.AND P3, PT, R45, R18, PT ;  /* 0x000000122d00720b */ /* 0x000fe40003f64000 */
[----:B------:R-:W-:Y:S01]  /*2d830*/  I2FP.F32.S32 R18, UR49 ;  /* 0x0000003100127c45 */ /* 0x000fe20008201400 */
[----:B------:R-:W0:Y:S01]  /*2d840*/  LDCU UR49, c[0x0][0x394] ;  /* 0x00007280ff3177ac */ /* 0x000e220008000800 */
[----:B------:R-:W-:-:S02]  /*2d850*/  SEL R166, RZ, 0x1, !P2 ;  /* 0x00000001ffa67807 */ /* 0x000fc40005000000 */
[----:B------:R-:W-:Y:S02]  /*2d860*/  FSETP.GT.AND P2, PT, R45, R20, PT ;  /* 0x000000142d00720b */ /* 0x000fe40003f44000 */
[----:B------:R-:W-:Y:S01]  /*2d870*/  I2FP.F32.S32 R20, UR68 ;  /* 0x0000004400147c45 */ /* 0x000fe20008201400 */
[----:B------:R-:W-:Y:S01]  /*2d880*/  UIADD3 UR68, UPT, UPT, UR5, 0x48, URZ ;  /* 0x0000004805447890 */ /* 0x000fe2000fffe0ff */
[----:B------:R-:W-:Y:S01]  /*2d890*/  SEL R73, R73, RZ, P0 ;  /* 0x000000ff49497207 */ /* 0x000fe20000000000 */
[----:B------:R-:W-:Y:S01]  /*2d8a0*/  IMAD.IADD R71, R71, 0x1, R166 ;  /* 0x0000000147477824 */ /* 0x000fe200078e02a6 */
[----:B------:R-:W-:Y:S02]  /*2d8b0*/  FSETP.GT.AND P0, PT, R45, R18, !P0 ;  /* 0x000000122d00720b */ /* 0x000fe40004704000 */
        /* <DEDUP_REMOVED lines=12> */
[----:B------:R-:W-:-:S02]  /*2d980*/  SEL R164, RZ, 0x1, !P0 ;  /* 0x00000001ffa47807 */ /* 0x000fc40004000000 */
[----:B------:R-:W-:Y:S02]  /*2d990*/  FSETP.GT.AND P0, PT, R45, R20, PT ;  /* 0x000000142d00720b */ /* 0x000fe40003f04000 */
[----:B------:R-:W-:Y:S01]  /*2d9a0*/  I2FP.F32.S32 R20, UR44 ;  /* 0x0000002c00147c45 */ /* 0x000fe20008201400 */
[----:B------:R-:W-:Y:S01]  /*2d9b0*/  IMAD.IADD R73, R73, 0x1, R164 ;  /* 0x0000000149497824 */ /* 0x000fe200078e02a4 */
[----:B------:R-:W-:Y:S01]  /*2d9c0*/  SEL R75, R75, RZ, P2 ;  /* 0x000000ff4b4b7207 */ /* 0x000fe20001000000 */
[----:B------:R-:W0:Y:S01]  /*2d9d0*/  LDCU UR44, c[0x0][0x394] ;  /* 0x00007280ff2c77ac */ /* 0x000e220008000800 */
[----:B------:R-:W-:Y:S02]  /*2d9e0*/  FSETP.GT.AND P2, PT, R45, R18, !P2 ;  /* 0x000000122d00720b */ /* 0x000fe40005744000 */
[----:B------:R-:W-:Y:S01]  /*2d9f0*/  I2FP.F32.S32 R18, UR69 ;  /* 0x0000004500127c45 */ /* 0x000fe20008201400 */
[----:B------:R-:W-:Y:S01]  /*2da00*/  UIADD3 UR69, UPT, UPT, UR5, 0x58, URZ ;  /* 0x0000005805457890 */ /* 0x000fe2000fffe0ff */
[----:B------:R-:W-:-:S02]  /*2da10*/  SEL R163, RZ, 0x1, !P4 ;  /* 0x00000001ffa37807 */ /* 0x000fc40006000000 */
[C---:B------:R-:W-:Y:S02]  /*2da20*/  FSETP.GT.AND P4, PT, R45.reuse, R20, !P3 ;  /* 0x000000142d00720b */ /* 0x040fe40005f84000 */
[----:B------:R-:W-:Y:S01]  /*2da30*/  I2FP.F32.S32 R20, UR68 ;  /* 0x0000004400147c45 */ /* 0x000fe20008201400 */
[----:B------:R-:W-:Y:S01]  /*2da40*/  UIADD3 UR68, UPT, UPT, UR5, 0x60, URZ ;  /* 0x0000006005447890 */ /* 0x000fe2000fffe0ff */
[----:B------:R-:W-:Y:S01]  /*2da50*/  SEL R76, R76, RZ, P3 ;  /* 0x000000ff4c4c7207 */ /* 0x000fe20001800000 */
[----:B------:R-:W-:Y:S01]  /*2da60*/  IMAD.IADD R74, R74, 0x1, R163 ;  /* 0x000000014a4a7824 */ /* 0x000fe200078e02a3 */
[C---:B------:R-:W-:Y:S02]  /*2da70*/  FSETP.GT.AND P3, PT, R45.reuse, R18, PT ;  /* 0x000000122d00720b */ /* 0x040fe40003f64000 */
[----:B------:R-:W-:Y:S01]  /*2da80*/  I2FP.F32.S32 R18, UR69 ;  /* 0x0000004500127c45 */ /* 0x000fe20008201400 */
[----:B------:R-:W-:Y:S01]  /*2da90*/  UIADD3 UR69, UPT, UPT, UR5, 0x71, URZ ;  /* 0x0000007105457890 */ /* 0x000fe2000fffe0ff */
[----:B------:R-:W-:Y:S01]  /*2daa0*/  SEL R162, RZ, 0x1, !P2 ;  /* 0x00000001ffa27807 */ /* 0x000fe20005000000 */
[----:B0-----:R-:W-:Y:S01]  /*2dab0*/  UIADD3 UR44, UPT, UPT, UR44, 0x310, URZ ;  /* 0x000003102c2c7890 */ /* 0x001fe2000fffe0ff */
[----:B------:R-:W-:-:S02]  /*2dac0*/  FSETP.GT.AND P2, PT, R45, R20, PT ;  /* 0x000000142d00720b */ /* 0x000fc40003f44000 */
[----:B------:R-:W-:Y:S01]  /*2dad0*/  I2FP.F32.S32 R20, UR68 ;  /* 0x0000004400147c45 */ /* 0x000fe20008201400 */
[----:B------:R-:W-:Y:S01]  /*2dae0*/  UIADD3 UR68, UPT, UPT, UR5, 0x79, URZ ;  /* 0x0000007905447890 */ /* 0x000fe2000fffe0ff */
[----:B------:R-:W-:Y:S01]  /*2daf0*/  SEL R77, R77, RZ, P0 ;  /* 0x000000ff4d4d7207 */ /* 0x000fe20000000000 */
[----:B------:R-:W-:Y:S01]  /*2db00*/  IMAD.IADD R75, R75, 0x1, R162 ;  /* 0x000000014b4b7824 */ /* 0x000fe200078e02a2 */
[C---:B------:R-:W-:Y:S02]  /*2db10*/  FSETP.GT.AND P0, PT, R45.reuse, R18, !P0 ;  /* 0x000000122d00720b */ /* 0x040fe40004704000 */
[----:B------:R-:W-:Y:S01]  /*2db20*/  I2FP.F32.S32 R18, UR69 ;  /* 0x0000004500127c45 */ /* 0x000fe20008201400 */
[----:B------:R-:W-:Y:S01]  /*2db30*/  UIADD3 UR69, UPT, UPT, UR5, 0x68, URZ ;  /* 0x0000006805457890 */ /* 0x000fe2000fffe0ff */
[----:B------:R-:W-:Y:S02]  /*2db40*/  SEL R161, RZ, 0x1, !P4 ;  /* 0x00000001ffa17807 */ /* 0x000fe40006000000 */
[----:B------:R-:W-:-:S02]  /*2db50*/  FSETP.GT.AND P4, PT, R45, R20, !P3 ;  /* 0x000000142d00720b */ /* 0x000fc40005f84000 */
[----:B------:R-:W-:Y:S01]  /*2db60*/  I2FP.F32.S32 R20, UR68 ;  /* 0x0000004400147c45 */ /* 0x000fe20008201400 */
[----:B------:R-:W-:Y:S01]  /*2db70*/  UIADD3 UR68, UPT, UPT, UR5, 0x70, URZ ;  /* 0x0000007005447890 */ /* 0x000fe2000fffe0ff */
[----:B------:R-:W-:Y:S01]  /*2db80*/  SEL R78, R78, RZ, P3 ;  /* 0x000000ff4e4e7207 */ /* 0x000fe20001800000 */
[----:B------:R-:W-:Y:S01]  /*2db90*/  IMAD.IADD R76, R76, 0x1, R161 ;  /* 0x000000014c4c7824 */ /* 0x000fe200078e02a1 */
[C---:B------:R-:W-:Y:S02]  /*2dba0*/  FSETP.GT.AND P3, PT, R45.reuse, R18, PT ;  /* 0x000000122d00720b */ /* 0x040fe40003f64000 */
[----:B------:R-:W-:Y:S01]  /*2dbb0*/  I2FP.F32.S32 R18, UR69 ;  /* 0x0000004500127c45 */ /* 0x000fe20008201400 */
[----:B------:R-:W-:Y:S01]  /*2dbc0*/  UIADD3 UR69, UPT, UPT, UR5, 0x81, URZ ;  /* 0x0000008105457890 */ /* 0x000fe2000fffe0ff */
[----:B------:R-:W-:Y:S02]  /*2dbd0*/  SEL R160, RZ, 0x1, !P0 ;  /* 0x00000001ffa07807 */ /* 0x000fe40004000000 */
        /* <DEDUP_REMOVED lines=347> */
[----:B------:R-:W-:Y:S02]  /*2f190*/  FSETP.GT.AND P0, PT, R45, R18, !P0 ;  /* 0x000000122d00720b */ /* 0x000fe40004704000 */
[----:B------:R-:W-:Y:S01]  /*2f1a0*/  I2FP.F32.S32 R18, UR69 ;  /* 0x0000004500127c45 */ /* 0x000fe20008201400 */
[----:B------:R-:W-:Y:S01]  /*2f1b0*/  UIADD3 UR69, UPT, UPT, UR5, 0x1a8, URZ ;  /* 0x000001a805457890 */ /* 0x000fe2000fffe0ff */
[----:B------:R-:W-:Y:S01]  /*2f1c0*/  I2FP.F32.S32 R234, UR13 ;  /* 0x0000000d00ea7c45 */ /* 0x000fe20008201400 */
[----:B------:R-:W0:Y:S01]  /*2f1d0*/  LDCU UR13, c[0x0][0x394] ;  /* 0x00007280ff0d77ac */ /* 0x000e220008000800 */
[----:B------:R-:W-:-:S02]  /*2f1e0*/  SEL R31, RZ, 0x1, !P4 ;  /* 0x00000001ff1f7807 */ /* 0x000fc40006000000 */
[----:B------:R-:W-:Y:S01]  /*2f1f0*/  I2FP.F32.S32 R193, UR37 ;  /* 0x0000002500c17c45 */ /* 0x000fe20008201400 */
[----:B------:R-:W-:Y:S01]  /*2f200*/  STL [R1+0x178], R234 ;  /* 0x000178ea01007387 */ /* 0x000fe20000100800 */
[C---:B------:R-:W-:Y:S01]  /*2f210*/  FSETP.GT.AND P4, PT, R45.reuse, R20, !P3 ;  /* 0x000000142d00720b */ /* 0x040fe20005f84000 */
[----:B------:R-:W-:Y:S01]  /*2f220*/  IMAD.IADD R116, R116, 0x1, R31 ;  /* 0x0000000174747824 */ /* 0x000fe200078e021f */
[----:B------:R-:W-:Y:S01]  /*2f230*/  I2FP.F32.S32 R7, UR35 ;  /* 0x0000002300077c45 */ /* 0x000fe20008201400 */
[----:B------:R-:W-:Y:S01]  /*2f240*/  STL [R1+0x54], R193 ;  /* 0x000054c101007387 */ /* 0x000fe20000100800 */
[----:B------:R-:W-:Y:S01]  /*2f250*/  I2FP.F32.S32 R20, UR68 ;  /* 0x0000004400147c45 */ /* 0x000fe20008201400 */
[----:B------:R-:W-:Y:S01]  /*2f260*/  UIADD3 UR68, UPT, UPT, UR5, 0x1b0, URZ ;  /* 0x000001b005447890 */ /* 0x000fe2000fffe0ff */
[----:B------:R-:W-:Y:S01]  /*2f270*/  SEL R118, R118, RZ, P3 ;  /* 0x000000ff76767207 */ /* 0x000fe20001800000 */
[----:B------:R2:W-:Y:S01]  /*2f280*/  STL [R1+0x28], R7 ;  /* 0x0000280701007387 */ /* 0x0005e20000100800 */
[----:B------:R-:W-:Y:S01]  /*2f290*/  FSETP.GT.AND P3, PT, R45, R18, PT ;  /* 0x000000122d00720b */ /* 0x000fe20003f64000 */
[----:B------:R-:W3:Y:S01]  /*2f2a0*/  LDCU UR37, c[0x0][0x394] ;  /* 0x00007280ff2577ac */ /* 0x000ee20008000800 */
[----:B------:R-:W-:-:S02]  /*2f2b0*/  I2FP.F32.S32 R18, UR69 ;  /* 0x0000004500127c45 */ /* 0x000fc40008201400 */
[----:B------:R-:W-:Y:S01]  /*2f2c0*/  SEL R32, RZ, 0x1, !P0 ;  /* 0x00000001ff207807 */ /* 0x000fe20004000000 */
[----:B------:R-:W-:Y:S01]  /*2f2d0*/  UIADD3 UR69, UPT, UPT, UR5, 0x1c1, URZ ;  /* 0x000001c105457890 */ /* 0x000fe2000fffe0ff */
[----:B------:R-:W-:Y:S01]  /*2f2e0*/  FSETP.GT.AND P0, PT, R45, R20, PT ;  /* 0x000000142d00720b */ /* 0x000fe20003f04000 */
[----:B0-----:R-:W-:Y:S01]  /*2f2f0*/  UIADD3 UR13, UPT, UPT, UR13, 0x322, URZ ;  /* 0x000003220d0d7890 */ /* 0x001fe2000fffe0ff */
[----:B------:R-:W-:Y:S01]  /*2f300*/  I2FP.F32.S32 R17, UR32 ;  /* 0x0000002000117c45 */ /* 0x000fe20008201400 */
[----:B------:R-:W-:Y:S01]  /*2f310*/  IMAD.IADD R117, R117, 0x1, R32 ;  /* 0x0000000175757824 */ /* 0x000fe200078e0220 */
[----:B--2---:R-:W-:Y:S01]  /*2f320*/  I2FP.F32.S32 R7, UR34 ;  /* 0x0000002200077c45 */ /* 0x004fe20008201400 */
[----:B------:R-:W0:Y:S01]  /*2f330*/  LDCU UR34, c[0x0][0x394] ;  /* 0x00007280ff2277ac */ /* 0x000e220008000800 */
[----:B------:R-:W-:Y:S02]  /*2f340*/  I2FP.F32.S32 R20, UR68 ;  /* 0x0000004400147c45 */ /* 0x000fe40008201400 */
[----:B------:R-:W-:Y:S01]  /*2f350*/  SEL R119, R119, RZ, P2 ;  /* 0x000000ff77777207 */ /* 0x000fe20001000000 */
[----:B------:R-:W-:Y:S01]  /*2f360*/  UIADD3 UR68, UPT, UPT, UR5, 0x1c9, URZ ;  /* 0x000001c905447890 */ /* 0x000fe2000fffe0ff */
[C---:B------:R-:W-:Y:S01]  /*2f370*/  FSETP.GT.AND P2, PT, R45.reuse, R18, !P2 ;  /* 0x000000122d00720b */ /* 0x040fe20005744000 */
[----:B------:R-:W-:Y:S01]  /*2f380*/  STL [R1+0x50], R7 ;  /* 0x0000500701007387 */ /* 0x000fe20000100800 */
[----:B------:R-:W-:Y:S01]  /*2f390*/  I2FP.F32.S32 R18, UR69 ;  /* 0x0000004500127c45 */ /* 0x000fe20008201400 */
[----:B------:R-:W-:Y:S01]  /*2f3a0*/  UIADD3 UR69, UPT, UPT, UR5, 0x1b8, URZ ;  /* 0x000001b805457890 */ /* 0x000fe2000fffe0ff */
[----:B------:R-:W-:Y:S01]  /*2f3b0*/  SEL R29, RZ, 0x1, !P4 ;  /* 0x00000001ff1d7807 */ /* 0x000fe20006000000 */
[----:B------:R2:W-:Y:S01]  /*2f3c0*/  STL [R1+0x24], R17 ;  /* 0x0000241101007387 */ /* 0x0005e20000100800 */
[C---:B------:R-:W-:Y:S01]  /*2f3d0*/  FSETP.GT.AND P4, PT, R45.reuse, R20, !P3 ;  /* 0x000000142d00720b */ /* 0x040fe20005f84000 */
[----:B---3--:R-:W-:Y:S01]  /*2f3e0*/  UIADD3 UR37, UPT, UPT, UR37, 0x320, URZ ;  /* 0x0000032025257890 */ /* 0x008fe2000fffe0ff */
[----:B------:R-:W-:Y:S01]  /*2f3f0*/  I2FP.F32.S32 R20, UR68 ;  /* 0x0000004400147c45 */ /* 0x000fe20008201400 */
[----:B------:R-:W-:Y:S01]  /*2f400*/  UIADD3 UR68, UPT, UPT, UR5, 0x1c0, URZ ;  /* 0x000001c005447890 */ /* 0x000fe2000fffe0ff */
[----:B------:R-:W-:Y:S01]  /*2f410*/  SEL R120, R120, RZ, P3 ;  /* 0x000000ff78787207 */ /* 0x000fe20001800000 */
[----:B------:R-:W-:Y:S01]  /*2f420*/  IMAD.IADD R118, R118, 0x1, R29 ;  /* 0x0000000176767824 */ /* 0x000fe200078e021d */
[----:B------:R-:W-:Y:S01]  /*2f430*/  FSETP.GT.AND P3, PT, R45, R18, PT ;  /* 0x000000122d00720b */ /* 0x000fe20003f64000 */
[----:B------:R-:W3:Y:S01]  /*2f440*/  LDCU UR35, c[0x0][0x394] ;  /* 0x00007280ff2377ac */ /* 0x000ee20008000800 */
[----:B------:R-:W-:-:S02]  /*2f450*/  I2FP.F32.S32 R18, UR69 ;  /* 0x0000004500127c45 */ /* 0x000fc40008201400 */
[----:B--2---:R-:W-:Y:S01]  /*2f460*/  I2FP.F32.S32 R17, UR31 ;  /* 0x0000001f00117c45 */ /* 0x004fe20008201400 */
[----:B------:R-:W-:Y:S01]  /*2f470*/  UIADD3 UR69, UPT, UPT, UR5, 0x1d1, URZ ;  /* 0x000001d105457890 */ /* 0x000fe2000fffe0ff */
[----:B------:R-:W-:Y:S01]  /*2f480*/  SEL R30, RZ, 0x1, !P2 ;  /* 0x00000001ff1e7807 */ /* 0x000fe20005000000 */
[----:B0-----:R-:W-:Y:S01]  /*2f490*/  UIADD3 UR34, UPT, UPT, UR34, 0x328, URZ ;  /* 0x0000032822227890 */ /* 0x001fe2000fffe0ff */
[----:B------:R-:W-:Y:S01]  /*2f4a0*/  FSETP.GT.AND P2, PT, R45, R20, PT ;  /* 0x000000142d00720b */ /* 0x000fe20003f44000 */
[----:B------:R0:W-:Y:S01]  /*2f4b0*/  STL [R1+0x4c], R17 ;  /* 0x00004c1101007387 */ /* 0x0001e20000100800 */
[----:B------:R-:W-:Y:S01]  /*2f4c0*/  I2FP.F32.S32 R20, UR68 ;  /* 0x0000004400147c45 */ /* 0x000fe20008201400 */
[----:B------:R-:W-:Y:S01]  /*2f4d0*/  UIADD3 UR68, UPT, UPT, UR5, 0x1d9, URZ ;  /* 0x000001d905447890 */ /* 0x000fe2000fffe0ff */
[----:B------:R-:W-:Y:S01]  /*2f4e0*/  SEL R121, R121, RZ, P0 ;  /* 0x000000ff79797207 */ /* 0x000fe20000000000 */
[----:B------:R-:W-:Y:S01]  /*2f4f0*/  IMAD.IADD R119, R119, 0x1, R30 ;  /* 0x0000000177777824 */ /* 0x000fe200078e021e */
[----:B------:R-:W-:Y:S01]  /*2f500*/  FSETP.GT.AND P0, PT, R45, R18, !P0 ;  /* 0x000000122d00720b */ /* 0x000fe20004704000 */
[----:B------:R-:W2:Y:S01]  /*2f510*/  LDCU UR31, c[0x0][0x394] ;  /* 0x00007280ff1f77ac */ /* 0x000ea20008000800 */
[----:B------:R-:W-:-:S02]  /*2f520*/  I2FP.F32.S32 R18, UR69 ;  /* 0x0000004500127c45 */ /* 0x000fc40008201400 */
[----:B------:R-:W-:Y:S01]  /*2f530*/  SEL R27, RZ, 0x1, !P4 ;  /* 0x00000001ff1b7807 */ /* 0x000fe20006000000 */
[----:B------:R-:W-:Y:S01]  /*2f540*/  UIADD3 UR69, UPT, UPT, UR5, 0x1c8, URZ ;  /* 0x000001c805457890 */ /* 0x000fe2000fffe0ff */
[----:B0-----:R-:W-:Y:S01]  /*2f550*/  I2FP.F32.S32 R17, UR29 ;  /* 0x0000001d00117c45 */ /* 0x001fe20008201400 */
[----:B---3--:R-:W-:Y:S01]  /*2f560*/  UIADD3 UR35, UPT, UPT, UR35, 0x32a, URZ ;  /* 0x0000032a23237890 */ /* 0x008fe2000fffe0ff */
[C---:B------:R-:W-:Y:S01]  /*2f570*/  FSETP.GT.AND P4, PT, R45.reuse, R20, !P3 ;  /* 0x000000142d00720b */ /* 0x040fe20005f84000 */
[----:B------:R-:W-:Y:S01]  /*2f580*/  IMAD.IADD R120, R120, 0x1, R27 ;  /* 0x0000000178787824 */ /* 0x000fe200078e021b */
[----:B------:R-:W-:Y:S01]  /*2f590*/  I2FP.F32.S32 R20, UR68 ;  /* 0x0000004400147c45 */ /* 0x000fe20008201400 */
[----:B------:R0:W-:Y:S01]  /*2f5a0*/  STL [R1+0x20], R17 ;  /* 0x0000201101007387 */ /* 0x0001e20000100800 */
[----:B------:R-:W-:Y:S01]  /*2f5b0*/  UIADD3 UR68, UPT, UPT, UR5, 0x1d0, URZ ;  /* 0x000001d005447890 */ /* 0x000fe2000fffe0ff */
[----:B------:R-:W-:Y:S01]  /*2f5c0*/  SEL R122, R122, RZ, P3 ;  /* 0x000000ff7a7a7207 */ /* 0x000fe20001800000 */
[----:B------:R-:W3:Y:S01]  /*2f5d0*/  LDCU UR32, c[0x0][0x394] ;  /* 0x00007280ff2077ac */ /* 0x000ee20008000800 */
[----:B------:R-:W-:-:S02]  /*2f5e0*/  FSETP.GT.AND P3, PT, R45, R18, PT ;  /* 0x000000122d00720b */ /* 0x000fc40003f64000 */
[----:B------:R-:W-:Y:S01]  /*2f5f0*/  I2FP.F32.S32 R18, UR69 ;  /* 0x0000004500127c45 */ /* 0x000fe20008201400 */
[----:B------:R-:W-:Y:S01]  /*2f600*/  UIADD3 UR69, UPT, UPT, UR5, 0x1e1, URZ ;  /* 0x000001e105457890 */ /* 0x000fe2000fffe0ff */
[----:B------:R-:W-:Y:S01]  /*2f610*/  SEL R28, RZ, 0x1, !P0 ;  /* 0x00000001ff1c7807 */ /* 0x000fe20004000000 */
[----:B--2---:R-:W-:Y:S01]  /*2f620*/  UIADD3 UR31, UPT, UPT, UR31, 0x330, URZ ;  /* 0x000003301f1f7890 */ /* 0x004fe2000fffe0ff */
[----:B0-----:R-:W-:Y:S01]  /*2f630*/  I2FP.F32.S32 R17, UR28 ;  /* 0x0000001c00117c45 */ /* 0x001fe20008201400 */
[----:B------:R-:W0:Y:S01]  /*2f640*/  LDCU UR28, c[0x0][0x394] ;  /* 0x00007280ff1c77ac */ /* 0x000e220008000800 */
[----:B------:R-:W-:Y:S01]  /*2f650*/  FSETP.GT.AND P0, PT, R45, R20, PT ;  /* 0x000000142d00720b */ /* 0x000fe20003f04000 */
[----:B------:R-:W-:Y:S01]  /*2f660*/  IMAD.IADD R121, R121, 0x1, R28 ;  /* 0x0000000179797824 */ /* 0x000fe200078e021c */
[----:B------:R-:W-:Y:S01]  /*2f670*/  I2FP.F32.S32 R20, UR68 ;  /* 0x0000004400147c45 */ /* 0x000fe20008201400 */
[----:B------:R2:W-:Y:S01]  /*2f680*/  STL [R1+0x48], R17 ;  /* 0x0000481101007387 */ /* 0x0005e20000100800 */
[----:B------:R-:W-:Y:S01]  /*2f690*/  UIADD3 UR68, UPT, UPT, UR5, 0x1e9, URZ ;  /* 0x000001e905447890 */ /* 0x000fe2000fffe0ff */
[----:B------:R-:W-:Y:S01]  /*2f6a0*/  SEL R123, R123, RZ, P2 ;  /* 0x000000ff7b7b7207 */ /* 0x000fe20001000000 */
[----:B------:R-:W4:Y:S01]  /*2f6b0*/  LDCU UR29, c[0x0][0x394] ;  /* 0x00007280ff1d77ac */ /* 0x000f220008000800 */
[----:B------:R-:W-:-:S02]  /*2f6c0*/  FSETP.GT.AND P2, PT, R45, R18, !P2 ;  /* 0x000000122d00720b */ /* 0x000fc40005744000 */
[----:B------:R-:W-:Y:S01]  /*2f6d0*/  I2FP.F32.S32 R18, UR69 ;  /* 0x0000004500127c45 */ /* 0x000fe20008201400 */
[----:B------:R-:W-:Y:S01]  /*2f6e0*/  UIADD3 UR69, UPT, UPT, UR5, 0x1d8, URZ ;  /* 0x000001d805457890 */ /* 0x000fe2000fffe0ff */
[----:B------:R-:W-:Y:S01]  /*2f6f0*/  SEL R25, RZ, 0x1, !P4 ;  /* 0x00000001ff197807 */ /* 0x000fe20006000000 */
[----:B---3--:R-:W-:Y:S01]  /*2f700*/  UIADD3 UR32, UPT, UPT, UR32, 0x332, URZ ;  /* 0x0000033220207890 */ /* 0x008fe2000fffe0ff */
[----:B--2---:R-:W-:Y:S01]  /*2f710*/  I2FP.F32.S32 R17, UR26 ;  /* 0x0000001a00117c45 */ /* 0x004fe20008201400 */
[----:B------:R-:W2:Y:S01]  /*2f720*/  LDCU UR26, c[0x0][0x394] ;  /* 0x00007280ff1a77ac */ /* 0x000ea20008000800 */
[C---:B------:R-:W-:Y:S01]  /*2f730*/  FSETP.GT.AND P4, PT, R45.reuse, R20, !P3 ;  /* 0x000000142d00720b */ /* 0x040fe20005f84000 */
[----:B------:R-:W-:Y:S01]  /*2f740*/  IMAD.IADD R122, R122, 0x1, R25 ;  /* 0x000000017a7a7824 */ /* 0x000fe200078e0219 */
[----:B------:R-:W-:Y:S01]  /*2f750*/  I2FP.F32.S32 R20, UR68 ;  /* 0x0000004400147c45 */ /* 0x000fe20008201400 */
[----:B------:R3:W-:Y:S01]  /*2f760*/  STL [R1+0x1c], R17 ;  /* 0x00001c1101007387 */ /* 0x0007e20000100800 */
[----:B------:R-:W-:Y:S01]  /*2f770*/  UIADD3 UR68, UPT, UPT, UR5, 0x1e0, URZ ;  /* 0x000001e005447890 */ /* 0x000fe2000fffe0ff */
[----:B------:R-:W-:Y:S01]  /*2f780*/  SEL R124, R124, RZ, P3 ;  /* 0x000000ff7c7c7207 */ /* 0x000fe20001800000 */
[----:B0-----:R-:W-:Y:S01]  /*2f790*/  UIADD3 UR28, UPT, UPT, UR28, 0x338, URZ ;  /* 0x000003381c1c7890 */ /* 0x001fe2000fffe0ff */
[----:B------:R-:W-:-:S02]  /*2f7a0*/  FSETP.GT.AND P3, PT, R45, R18, PT ;  /* 0x000000122d00720b */ /* 0x000fc40003f64000 */
[----:B------:R-:W-:Y:S01]  /*2f7b0*/  I2FP.F32.S32 R18, UR69 ;  /* 0x0000004500127c45 */ /* 0x000fe20008201400 */
[----:B------:R-:W-:Y:S01]  /*2f7c0*/  UIADD3 UR69, UPT, UPT, UR5, 0x1f1, URZ ;  /* 0x000001f105457890 */ /* 0x000fe2000fffe0ff */
[----:B------:R-:W-:Y:S01]  /*2f7d0*/  SEL R26, RZ, 0x1, !P2 ;  /* 0x00000001ff1a7807 */ /* 0x000fe20005000000 */
[----:B----4-:R-:W-:Y:S01]  /*2f7e0*/  UIADD3 UR29, UPT, UPT, UR29, 0x33a, URZ ;  /* 0x0000033a1d1d7890 */ /* 0x010fe2000fffe0ff */
[----:B---3--:R-:W-:Y:S01]  /*2f7f0*/  I2FP.F32.S32 R17, UR25 ;  /* 0x0000001900117c45 */ /* 0x008fe20008201400 */
[----:B------:R-:W0:Y:S01]  /*2f800*/  LDCU UR25, c[0x0][0x394] ;  /* 0x00007280ff1977ac */ /* 0x000e220008000800 */
[----:B------:R-:W-:Y:S01]  /*2f810*/  FSETP.GT.AND P2, PT, R45, R20, PT ;  /* 0x000000142d00720b */ /* 0x000fe20003f44000 */
[----:B------:R-:W-:Y:S01]  /*2f820*/  IMAD.IADD R123, R123, 0x1, R26 ;  /* 0x000000017b7b7824 */ /* 0x000fe200078e021a */
[----:B------:R-:W-:Y:S01]  /*2f830*/  I2FP.F32.S32 R20, UR68 ;  /* 0x0000004400147c45 */ /* 0x000fe20008201400 */
[----:B------:R3:W-:Y:S01]  /*2f840*/  STL [R1+0x44], R17 ;  /* 0x0000441101007387 */ /* 0x0007e20000100800 */
[----:B------:R-:W-:Y:S01]  /*2f850*/  UIADD3 UR68, UPT, UPT, UR5, 0x1f9, URZ ;  /* 0x000001f905447890 */ /* 0x000fe2000fffe0ff */
[----:B------:R-:W-:Y:S01]  /*2f860*/  SEL R125, R125, RZ, P0 ;  /* 0x000000ff7d7d7207 */ /* 0x000fe20000000000 */
[----:B--2---:R-:W-:Y:S01]  /*2f870*/  UIADD3 UR26, UPT, UPT, UR26, 0x342, URZ ;  /* 0x000003421a1a7890 */ /* 0x004fe2000fffe0ff */
[----:B------:R-:W-:-:S02]  /*2f880*/  FSETP.GT.AND P0, PT, R45, R18, !P0 ;  /* 0x000000122d00720b */ /* 0x000fc40004704000 */
[----:B------:R-:W-:Y:S01]  /*2f890*/  I2FP.F32.S32 R18, UR69 ;  /* 0x0000004500127c45 */ /* 0x000fe20008201400 */
[----:B------:R-:W-:Y:S01]  /*2f8a0*/  UIADD3 UR69, UPT, UPT, UR5, 0x1e8, URZ ;  /* 0x000001e805457890 */ /* 0x000fe2000fffe0ff */
[----:B------:R-:W-:Y:S02]  /*2f8b0*/  SEL R23, RZ, 0x1, !P4 ;  /* 0x00000001ff177807 */ /* 0x000fe40006000000 */
[----:B---3--:R-:W-:Y:S01]  /*2f8c0*/  I2FP.F32.S32 R17, UR23 ;  /* 0x0000001700117c45 */ /* 0x008fe20008201400 */
        /* <DEDUP_REMOVED lines=11> */
[----:B------:R-:W-:Y:S02]  /*2f980*/  SEL R24, RZ, 0x1, !P0 ;  /* 0x00000001ff187807 */ /* 0x000fe40004000000 */
        /* <DEDUP_REMOVED lines=32> */
[----:B------:R-:W-:Y:S01]  /*2fb90*/  SEL R129, R129, RZ, P0 ;  /* 0x000000ff81817207 */ /* 0x000fe20000000000 */
[----:B--2---:R-:W-:Y:S01]  /*2fba0*/  UIADD3 UR20, UPT, UPT, UR20, 0x352, URZ ;  /* 0x0000035214147890 */ /* 0x004fe2000fffe0ff */
[----:B------:R-:W-:Y:S01]  /*2fbb0*/  FSETP.GT.AND P0, PT, R45, R18, !P0 ;  /* 0x000000122d00720b */ /* 0x000fe20004704000 */
[----:B------:R-:W2:Y:S01]  /*2fbc0*/  LDCU UR68, c[0x0][0x394] ;  /* 0x00007280ff4477ac */ /* 0x000ea20008000800 */
[----:B------:R-:W-:-:S02]  /*2fbd0*/  I2FP.F32.S32 R18, UR73 ;  /* 0x0000004900127c45 */ /* 0x000fc40008201400 */
[----:B------:R-:W-:Y:S01]  /*2fbe0*/  SEL R130, R130, RZ, P3 ;  /* 0x000000ff82827207 */ /* 0x000fe20001800000 */
[----:B------:R-:W-:Y:S01]  /*2fbf0*/  UIADD3 UR73, UPT, UPT, UR5, 0x211, URZ ;  /* 0x0000021105497890 */ /* 0x000fe2000fffe0ff */
[C---:B------:R-:W-:Y:S02]  /*2fc00*/  FSETP.GT.AND P3, PT, R45.reuse, R20, !P3 ;  /* 0x000000142d00720b */ /* 0x040fe40005f64000 */
[----:B---3--:R-:W-:Y:S01]  /*2fc10*/  I2FP.F32.S32 R17, UR17 ;  /* 0x0000001100117c45 */ /* 0x008fe20008201400 */
[----:B------:R-:W3:Y:S01]  /*2fc20*/  LDCU UR17, c[0x0][0x394] ;  /* 0x00007280ff1177ac */ /* 0x000ee20008000800 */
[----:B------:R-:W-:Y:S02]  /*2fc30*/  SEL R20, RZ, 0x1, !P0 ;  /* 0x00000001ff147807 */ /* 0x000fe40004000000 */
[----:B------:R-:W-:Y:S01]  /*2fc40*/  FSETP.GT.AND P0, PT, R45, R18, PT ;  /* 0x000000122d00720b */ /* 0x000fe20003f04000 */
[----:B------:R4:W-:Y:S01]  /*2fc50*/  STL [R1+0x10], R17 ;  /* 0x0000101101007387 */ /* 0x0009e20000100800 */
[----:B------:R-:W-:Y:S01]  /*2fc60*/  I2FP.F32.S32 R188, UR69 ;  /* 0x0000004500bc7c45 */ /* 0x000fe20008201400 */
[----:B0-----:R-:W-:Y:S01]  /*2fc70*/  UIADD3 UR19, UPT, UPT, UR19, 0x350, URZ ;  /* 0x0000035013137890 */ /* 0x001fe2000fffe0ff */
[----:B------:R-:W-:Y:S01]  /*2fc80*/  SEL R19, RZ, 0x1, !P4 ;  /* 0x00000001ff137807 */ /* 0x000fe20006000000 */
[----:B------:R-:W0:Y:S01]  /*2fc90*/  LDCU UR69, c[0x0][0x394] ;  /* 0x00007280ff4577ac */ /* 0x000e220008000800 */
[----:B------:R-:W-:Y:S01]  /*2fca0*/  SEL R131, R131, RZ, P2 ;  /* 0x000000ff83837207 */ /* 0x000fe20001000000 */
[----:B------:R-:W-:Y:S01]  /*2fcb0*/  IMAD.IADD R129, R129, 0x1, R20 ;  /* 0x0000000181817824 */ /* 0x000fe200078e0214 */
[----:B------:R-:W-:Y:S01]  /*2fcc0*/  FSETP.GT.AND P2, PT, R45, R188, !P2 ;  /* 0x000000bc2d00720b */ /* 0x000fe20005744000 */
[----:B--2---:R-:W-:Y:S01]  /*2fcd0*/  UIADD3 UR68, UPT, UPT, UR68, 0x360, URZ ;  /* 0x0000036044447890 */ /* 0x004fe2000fffe0ff */
[----:B------:R-:W-:Y:S01]  /*2fce0*/  I2FP.F32.S32 R190, UR73 ;  /* 0x0000004900be7c45 */ /* 0x000fe20008201400 */
[----:B------:R-:W2:Y:S01]  /*2fcf0*/  LDCU UR73, c[0x0][0x394] ;  /* 0x00007280ff4977ac */ /* 0x000ea20008000800 */
[----:B----4-:R-:W-:Y:S01]  /*2fd00*/  I2FP.F32.S32 R17, UR16 ;  /* 0x0000001000117c45 */ /* 0x010fe20008201400 */
[----:B------:R-:W-:Y:S01]  /*2fd10*/  @P0 VIADD R236, R15, 0x8 ;  /* 0x000000080fec0836 */ /* 0x000fe20000000000 */
[----:B------:R-:W-:Y:S01]  /*2fd20*/  SEL R18, RZ, 0x1, !P2 ;  /* 0x00000001ff127807 */ /* 0x000fe20005000000 */
[----:B------:R-:W4:Y:S01]  /*2fd30*/  LDCU UR16, c[0x0][0x394] ;  /* 0x00007280ff1077ac */ /* 0x000f220008000800 */
[----:B------:R-:W-:Y:S01]  /*2fd40*/  FSETP.GT.AND P2, PT, R45, R190, PT ;  /* 0x000000be2d00720b */ /* 0x000fe20003f44000 */
[----:B------:R5:W-:Y:S01]  /*2fd50*/  STL [R1+0x38], R17 ;  /* 0x0000381101007387 */ /* 0x000be20000100800 */
[----:B------:R-:W-:Y:S01]  /*2fd60*/  I2FP.F32.S32 R188, UR70 ;  /* 0x0000004600bc7c45 */ /* 0x000fe20008201400 */
[----:B---3--:R-:W-:Y:S01]  /*2fd70*/  UIADD3 UR17, UPT, UPT, UR17, 0x35a, URZ ;  /* 0x0000035a11117890 */ /* 0x008fe2000fffe0ff */
[----:B------:R-:W-:Y:S01]  /*2fd80*/  SEL R132, R132, RZ, P2 ;  /* 0x000000ff84847207 */ /* 0x000fe20001000000 */
[----:B------:R-:W3:Y:S01]  /*2fd90*/  LDCU UR70, c[0x0][0x394] ;  /* 0x00007280ff4677ac */ /* 0x000ee20008000800 */
[----:B------:R-:W-:Y:S01]  /*2fda0*/  I2FP.F32.S32 R192, UR36 ;  /* 0x0000002400c07c45 */ /* 0x000fe20008201400 */
[----:B------:R-:W-:Y:S01]  /*2fdb0*/  IMAD.IADD R128, R128, 0x1, R19 ;  /* 0x0000000180807824 */ /* 0x000fe200078e0213 */
[----:B------:R-:W-:Y:S01]  /*2fdc0*/  I2FP.F32.S32 R46, UR12 ;  /* 0x0000000c002e7c45 */ /* 0x000fe20008201400 */
[----:B------:R-:W1:Y:S01]  /*2fdd0*/  LDCU UR36, c[0x0][0x394] ;  /* 0x00007280ff2477ac */ /* 0x000e620008000800 */
[----:B------:R-:W-:Y:S01]  /*2fde0*/  I2FP.F32.S32 R52, UR8 ;  /* 0x0000000800347c45 */ /* 0x000fe20008201400 */
[----:B------:R-:W-:Y:S01]  /*2fdf0*/  IMAD.IADD R131, R131, 0x1, R18 ;  /* 0x0000000183837824 */ /* 0x000fe200078e0212 */
[----:B-----5:R-:W-:Y:S01]  /*2fe00*/  I2FP.F32.S32 R17, UR14 ;  /* 0x0000000e00117c45 */ /* 0x020fe20008201400 */
[----:B------:R-:W5:Y:S01]  /*2fe10*/  LDCU UR8, c[0x0][0x394] ;  /* 0x00007280ff0877ac */ /* 0x000f620008000800 */
[----:B------:R-:W-:-:S02]  /*2fe20*/  LOP3.LUT R10, R10, 0xffbfffff, RZ, 0xc0, !PT ;  /* 0xffbfffff0a0a7812 */ /* 0x000fc400078ec0ff */
[----:B------:R-:W-:Y:S01]  /*2fe30*/  I2FP.F32.S32 R191, UR33 ;  /* 0x0000002100bf7c45 */ /* 0x000fe20008201400 */
[----:B------:R0:W-:Y:S01]  /*2fe40*/  STL [R1+0xc], R17 ;  /* 0x00000c1101007387 */ /* 0x0001e20000100800 */
[----:B------:R-:W-:Y:S01]  /*2fe50*/  I2FP.F32.S32 R189, UR30 ;  /* 0x0000001e00bd7c45 */ /* 0x000fe20008201400 */
[----:B------:R-:W2:Y:S01]  /*2fe60*/  LDCU UR33, c[0x0][0x394] ;  /* 0x00007280ff2177ac */ /* 0x000ea20008000800 */
[----:B------:R-:W-:Y:S01]  /*2fe70*/  I2FP.F32.S32 R187, UR27 ;  /* 0x0000001b00bb7c45 */ /* 0x000fe20008201400 */
[----:B------:R4:W-:Y:S01]  /*2fe80*/  STL [R1+0x34], R46 ;  /* 0x0000342e01007387 */ /* 0x0009e20000100800 */
[----:B------:R-:W-:Y:S01]  /*2fe90*/  I2FP.F32.S32 R185, UR24 ;  /* 0x0000001800b97c45 */ /* 0x000fe20008201400 */
[----:B------:R-:W3:Y:S01]  /*2fea0*/  LDCU UR30, c[0x0][0x394] ;  /* 0x00007280ff1e77ac */ /* 0x000ee20008000800 */
[----:B------:R-:W-:Y:S01]  /*2feb0*/  I2FP.F32.S32 R51, UR21 ;  /* 0x0000001500337c45 */ /* 0x000fe20008201400 */
[----:B------:R-:W-:Y:S01]  /*2fec0*/  STL [R1+0x17c], R52 ;  /* 0x00017c3401007387 */ /* 0x000fe20000100800 */
[----:B------:R-:W-:Y:S01]  /*2fed0*/  I2FP.F32.S32 R50, UR18 ;  /* 0x0000001200327c45 */ /* 0x000fe20008201400 */
[----:B-1----:R-:W-:Y:S01]  /*2fee0*/  UIADD3 UR36, UPT, UPT, UR36, 0x329, URZ ;  /* 0x0000032924247890 */ /* 0x002fe2000fffe0ff */
[----:B0-----:R-:W-:Y:S01]  /*2fef0*/  SEL R17, RZ, 0x1, !P3 ;  /* 0x00000001ff117807 */ /* 0x001fe20005800000 */
[----:B------:R-:W-:Y:S01]  /*2ff00*/  STL [R1+0x64], R53 ;  /* 0x0000643501007387 */ /* 0x000fe20000100800 */
[C---:B------:R-:W-:Y:S01]  /*2ff10*/  FSETP.GT.AND P3, PT, R45.reuse, R186, PT ;  /* 0x000000ba2d00720b */ /* 0x040fe20003f64000 */
[----:B-----5:R-:W-:Y:S01]  /*2ff20*/  UIADD3 UR8, UPT, UPT, UR8, 0x318, URZ ;  /* 0x0000031808087890 */ /* 0x020fe2000fffe0ff */
[----:B------:R-:W-:Y:S01]  /*2ff30*/  I2FP.F32.S32 R186, UR71 ;  /* 0x0000004700ba7c45 */ /* 0x000fe20008201400 */
[----:B------:R-:W-:Y:S01]  /*2ff40*/  UIADD3 UR71, UPT, UPT, UR5, 0x210, URZ ;  /* 0x0000021005477890 */ /* 0x000fe2000fffe0ff */
[----:B------:R-:W-:Y:S01]  /*2ff50*/  I2FP.F32.S32 R49, UR15 ;  /* 0x0000000f00317c45 */ /* 0x000fe20008201400 */
[----:B------:R-:W-:Y:S01]  /*2ff60*/  IMAD.IADD R130, R130, 0x1, R17 ;  /* 0x0000000182827824 */ /* 0x000fe200078e0211 */
[C---:B------:R-:W-:Y:S01]  /*2ff70*/  FSETP.GT.AND P4, PT, R45.reuse, R186, PT ;  /* 0x000000ba2d00720b */ /* 0x040fe20003f84000 */
[----:B--2---:R-:W-:Y:S01]  /*2ff80*/  UIADD3 UR33, UPT, UPT, UR33, 0x331, URZ ;  /* 0x0000033121217890 */ /* 0x004fe2000fffe0ff */
[----:B------:R-:W-:Y:S01]  /*2ff90*/  I2FP.F32.S32 R186, UR74 ;  /* 0x0000004a00ba7c45 */ /* 0x000fe20008201400 */
[----:B------:R-:W-:Y:S01]  /*2ffa0*/  UIADD3 UR74, UPT, UPT, UR5, 0x219, URZ ;  /* 0x00000219054a7890 */ /* 0x000fe2000fffe0ff */
[----:B------:R-:W-:Y:S01]  /*2ffb0*/  I2FP.F32.S32 R190, UR71 ;  /* 0x0000004700be7c45 */ /* 0x000fe20008201400 */
[----:B---3--:R-:W-:Y:S01]  /*2ffc0*/  UIADD3 UR30, UPT, UPT, UR30, 0x339, URZ ;  /* 0x000003391e1e7890 */ /* 0x008fe2000fffe0ff */
[C---:B------:R-:W-:Y:S01]  /*2ffd0*/  FSETP.GT.AND P0, PT, R45.reuse, R186, PT ;  /* 0x000000ba2d00720b */ /* 0x040fe20003f04000 */
[----:B------:R-:W-:Y:S01]  /*2ffe0*/  @P3 VIADD R236, R14, 0x10 ;  /* 0x000000100eec3836 */ /* 0x000fe20000000000 */
[----:B------:R-:W-:Y:S01]  /*2fff0*/  FSETP.GT.AND P2, PT, R45, R190, !P2 ;  /* 0x000000be2d00720b */ /* 0x000fe20005744000 */
[----:B------:R-:W0:Y:S01]  /*30000*/  LDCU UR27, c[0x0][0x394] ;  /* 0x00007280ff1b77ac */ /* 0x000e220008000800 */
[----:B------:R-:W-:-:S02]  /*30010*/  I2FP.F32.S32 R14, UR7 ;  /* 0x00000007000e7c45 */ /* 0x000fc40008201400 */
[----:B------:R-:W-:Y:S01]  /*30020*/  FSETP.GT.AND P3, PT, R45, R188, PT ;  /* 0x000000bc2d00720b */ /* 0x000fe20003f64000 */
[----:B------:R-:W-:Y:S01]  /*30030*/  @P4 VIADD R236, R13, 0x20 ;  /* 0x000000200dec4836 */ /* 0x000fe20000000000 */
[----:B------:R-:W-:Y:S01]  /*30040*/  SEL R13, RZ, 0x1, !P2 ;  /* 0x00000001ff0d7807 */ /* 0x000fe20005000000 */
[----:B------:R-:W-:Y:S01]  /*30050*/  UIADD3 UR7, UPT, UPT, UR4, 0x2c2, URZ ;  /* 0x000002c204077890 */ /* 0x000fe2000fffe0ff */
[C---:B------:R-:W-:Y:S01]  /*30060*/  FSETP.GT.AND P2, PT, R45.reuse, R14, PT ;  /* 0x0000000e2d00720b */ /* 0x040fe20003f44000 */
[----:B------:R-:W1:Y:S01]  /*30070*/  LDCU UR24, c[0x0][0x394] ;  /* 0x00007280ff1877ac */ /* 0x000e620008000800 */
[----:B------:R-:W-:Y:S01]  /*30080*/  I2FP.F32.S32 R186, UR74 ;  /* 0x0000004a00ba7c45 */ /* 0x000fe20008201400 */
[----:B------:R-:W-:Y:S01]  /*30090*/  @P0 VIADD R16, R236, 0x40 ;  /* 0x00000040ec100836 */ /* 0x000fe20000000000 */
[----:B------:R-:W-:Y:S01]  /*300a0*/  I2FP.F32.S32 R14, UR38 ;  /* 0x00000026000e7c45 */ /* 0x000fe20008201400 */
[----:B------:R-:W-:Y:S01]  /*300b0*/  IMAD.IADD R132, R132, 0x1, R13 ;  /* 0x0000000184847824 */ /* 0x000fe200078e020d */
[----:B------:R-:W-:Y:S01]  /*300c0*/  FSETP.GT.AND P0, PT, R45, R186, PT ;  /* 0x000000ba2d00720b */ /* 0x000fe20003f04000 */
[----:B------:R-:W2:Y:S01]  /*300d0*/  LDCU UR21, c[0x0][0x394] ;  /* 0x00007280ff1577ac */ /* 0x000ea20008000800 */
[----:B------:R-:W-:Y:S01]  /*300e0*/  I2FP.F32.S32 R47, UR7 ;  /* 0x00000007002f7c45 */ /* 0x000fe20008201400 */
[----:B------:R-:W-:Y:S01]  /*300f0*/  @P3 VIADD R48, R16, 0x80 ;  /* 0x0000008010303836 */ /* 0x000fe20000000000 */
[----:B------:R-:W-:Y:S01]  /*30100*/  SEL R133, R133, RZ, P0 ;  /* 0x000000ff85857207 */ /* 0x000fe20000000000 */
[----:B------:R3:W-:Y:S01]  /*30110*/  STL [R1+0x8], R14 ;  /* 0x0000080e01007387 */ /* 0x0007e20000100800 */
[C---:B------:R-:W-:Y:S01]  /*30120*/  FSETP.GT.AND P0, PT, R45.reuse, R184, !P0 ;  /* 0x000000b82d00720b */ /* 0x040fe20004704000 */
[----:B------:R-:W-:Y:S01]  /*30130*/  @P2 VIADD R48, R12, 0x100 ;  /* 0x000001000c302836 */ /* 0x000fe20000000000 */
[----:B------:R-:W-:Y:S01]  /*30140*/  FSETP.GT.AND P2, PT, R45, R193, PT ;  /* 0x000000c12d00720b */ /* 0x000fe20003f44000 */
[----:B------:R-:W-:Y:S01]  /*30150*/  @P1 VIADD R48, R11, 0x200 ;  /* 0x000002000b301836 */ /* 0x000fe20000000000 */
[----:B------:R-:W-:Y:S01]  /*30160*/  SEL R12, RZ, 0x1, !P0 ;  /* 0x00000001ff0c7807 */ /* 0x000fe20004000000 */
[----:B0-----:R-:W-:Y:S01]  /*30170*/  UIADD3 UR27, UPT, UPT, UR27, 0x341, URZ ;  /* 0x000003411b1b7890 */ /* 0x001fe2000fffe0ff */
[----:B------:R-:W-:Y:S01]  /*30180*/  FSETP.GT.AND P0, PT, R45, R192, PT ;  /* 0x000000c02d00720b */ /* 0x000fe20003f04000 */
[----:B-1----:R-:W-:Y:S01]  /*30190*/  UIADD3 UR24, UPT, UPT, UR24, 0x349, URZ ;  /* 0x0000034918187890 */ /* 0x002fe2000fffe0ff */
[----:B------:R-:W-:Y:S01]  /*301a0*/  I2FP.F32.S32 R11, UR39 ;  /* 0x00000027000b7c45 */ /* 0x000fe20008201400 */
[----:B------:R-:W-:Y:S01]  /*301b0*/  STL [R1+0x68], R48 ;  /* 0x0000683001007387 */ /* 0x000fe20000100800 */
[----:B----4-:R-:W-:Y:S01]  /*301c0*/  I2FP.F32.S32 R46, UR62 ;  /* 0x0000003e002e7c45 */ /* 0x010fe20008201400 */
[----:B------:R-:W-:Y:S01]  /*301d0*/  IMAD.IADD R133, R133, 0x1, R12 ;  /* 0x0000000185857824 */ /* 0x000fe200078e020c */
[----:B------:R-:W-:Y:S01]  /*301e0*/  I2FP.F32.S32 R16, UR45 ;  /* 0x0000002d00107c45 */ /* 0x000fe20008201400 */
[----:B------:R0:W-:Y:S01]  /*301f0*/  STL [R1+0x30], R11 ;  /* 0x0000300b01007387 */ /* 0x0001e20000100800 */
[----:B------:R-:W-:Y:S01]  /*30200*/  I2FP.F32.S32 R15, UR11 ;  /* 0x0000000b000f7c45 */ /* 0x000fe20008201400 */
[----:B--2---:R-:W-:Y:S01]  /*30210*/  UIADD3 UR21, UPT, UPT, UR21, 0x351, URZ ;  /* 0x0000035115157890 */ /* 0x004fe2000fffe0ff */
[----:B------:R-:W-:Y:S01]  /*30220*/  @P2 LOP3.LUT R3, R3, 0x10, RZ, 0xfc, !PT ;  /* 0x0000001003032812 */ /* 0x000fe200078efcff */
[----:B------:R-:W-:Y:S01]  /*30230*/  STL [R1+0x6c], R54 ;  /* 0x00006c3601007387 */ /* 0x000fe20000100800 */
[----:B---3--:R-:W-:Y:S01]  /*30240*/  I2FP.F32.S32 R14, UR57 ;  /* 0x00000039000e7c45 */ /* 0x008fe20008201400 */
[----:B------:R-:W1:Y:S01]  /*30250*/  LDCU UR18, c[0x0][0x394] ;  /* 0x00007280ff1277ac */ /* 0x000e620008000800 */
[----:B------:R-:W-:Y:S01]  /*30260*/  @P0 LOP3.LUT R10, R10, 0x400000, RZ, 0xfc, !PT ;  /* 0x004000000a0a0812 */ /* 0x000fe200078efcff */
[----:B------:R-:W-:Y:S01]  /*30270*/  STL [R1+0x70], R55 ;  /* 0x0000703701007387 */ /* 0x000fe20000100800 */
[----:B------:R-:W-:Y:S01]  /*30280*/  FSETP.GT.AND P0, PT, R45, R7, PT ;  /* 0x000000072d00720b */ /* 0x000fe20003f04000 */
[----:B------:R-:W2:Y:S01]  /*30290*/  LDCU UR15, c[0x0][0x394] ;  /* 0x00007280ff0f77ac */ /* 0x000ea20008000800 */
[----:B------:R-:W-:Y:S01]  /*302a0*/  I2FP.F32.S32 R7, UR42 ;  /* 0x0000002a00077c45 */ /* 0x000fe20008201400 */
[----:B------:R-:W-:Y:S01]  /*302b0*/  STL [R1+0x74], R56 ;  /* 0x0000743801007387 */ /* 0x000fe20000100800 */
[----:B------:R-:W-:Y:S01]  /*302c0*/  LOP3.LUT R3, R3, 0xffffffbf, RZ, 0xc0, !PT ;  /* 0xffffffbf03037812 */ /* 0x000fe200078ec0ff */
[----:B------:R-:W-:Y:S01]  /*302d0*/  UIADD3 UR16, UPT, UPT, UR16, 0x358, URZ ;  /* 0x0000035810107890 */ /* 0x000fe2000fffe0ff */
[----:B------:R-:W-:Y:S01]  /*302e0*/  I2FP.F32.S32 R13, UR75 ;  /* 0x0000004b000d7c45 */ /* 0x000fe20008201400 */
[----:B------:R-:W-:Y:S01]  /*302f0*/  STL [R1+0x78], R57 ;  /* 0x0000783901007387 */ /* 0x000fe20000100800 */
[----:B------:R-:W-:Y:S01]  /*30300*/  LOP3.LUT R10, R10, 0xffdfffff, RZ, 0xc0, !PT ;  /* 0xffdfffff0a0a7812 */ /* 0x000fe200078ec0ff */
[----:B------:R-:W3:Y:S01]  /*30310*/  LDCU UR14, c[0x0][0x394] ;  /* 0x00007280ff0e77ac */ /* 0x000ee20008000800 */
[----:B------:R-:W-:Y:S01]  /*30320*/  I2FP.F32.S32 R12, UR54 ;  /* 0x00000036000c7c45 */ /* 0x000fe20008201400 */
[----:B------:R-:W-:Y:S01]  /*30330*/  STL [R1+0x7c], R58 ;  /* 0x00007c3a01007387 */ /* 0x000fe20000100800 */
[----:B0-----:R-:W-:Y:S01]  /*30340*/  I2FP.F32.S32 R11, UR52 ;  /* 0x00000034000b7c45 */ /* 0x001fe20008201400 */
[----:B------:R-:W-:Y:S01]  /*30350*/  UIADD3 UR54, UPT, UPT, UR5, 0x1e, URZ ;  /* 0x0000001e05367890 */ /* 0x000fe2000fffe0ff */
[----:B------:R-:W-:Y:S01]  /*30360*/  @P0 LOP3.LUT R3, R3, 0x40, RZ, 0xfc, !PT ;  /* 0x0000004003030812 */ /* 0x000fe200078efcff */
[----:B------:R0:W-:Y:S01]  /*30370*/  STL [R1+0x4], R7 ;  /* 0x0000040701007387 */ /* 0x0001e20000100800 */
[----:B------:R-:W-:Y:S01]  /*30380*/  UIADD3 UR52, UPT, UPT, UR5, 0x25, URZ ;  /* 0x0000002505347890 */ /* 0x000fe2000fffe0ff */
[----:B------:R-:W-:Y:S01]  /*30390*/  I2FP.F32.S32 R11, UR51 ;  /* 0x00000033000b7c45 */ /* 0x000fe20008201400 */
[----:B------:R-:W-:Y:S01]  /*303a0*/  UIADD3 UR51, UPT, UPT, UR5, 0x26, URZ ;  /* 0x0000002605337890 */ /* 0x000fe2000fffe0ff */
[----:B------:R-:W-:Y:S01]  /*303b0*/  STL [R1+0x80], R59 ;  /* 0x0000803b01007387 */ /* 0x000fe20000100800 */
[C---:B------:R-:W-:Y:S01]  /*303c0*/  FSETP.GT.AND P0, PT, R45.reuse, R191, PT ;  /* 0x000000bf2d00720b */ /* 0x040fe20003f04000 */
[----:B-1----:R-:W-:Y:S01]  /*303d0*/  UIADD3 UR18, UPT, UPT, UR18, 0x359, URZ ;  /* 0x0000035912127890 */ /* 0x002fe2000fffe0ff */
[----:B------:R-:W-:Y:S01]  /*303e0*/  I2FP.F32.S32 R17, UR50 ;  /* 0x0000003200117c45 */ /* 0x000fe20008201400 */
[----:B------:R-:W-:Y:S01]  /*303f0*/  STL [R1+0x84], R60 ;  /* 0x0000843c01007387 */ /* 0x000fe20000100800 */
[----:B------:R-:W-:Y:S01]  /*30400*/  FSETP.GT.AND P4, PT, R45, R52, PT ;  /* 0x000000342d00720b */ /* 0x000fe20003f84000 */
[----:B--2---:R-:W-:Y:S01]  /*30410*/  UIADD3 UR15, UPT, UPT, UR15, 0x361, URZ ;  /* 0x000003610f0f7890 */ /* 0x004fe2000fffe0ff */
[----:B0-----:R-:W-:Y:S01]  /*30420*/  I2FP.F32.S32 R7, UR43 ;  /* 0x0000002b00077c45 */ /* 0x001fe20008201400 */
[----:B------:R-:W-:Y:S01]  /*30430*/  STL [R1+0x88], R61 ;  /* 0x0000883d01007387 */ /* 0x000fe20000100800 */
[----:B------:R-:W-:Y:S01]  /*30440*/  LOP3.LUT R3, R3, 0xfffffeff, RZ, 0xc0, !PT ;  /* 0xfffffeff03037812 */ /* 0x000fe200078ec0ff */
[----:B---3--:R-:W-:Y:S01]  /*30450*/  UIADD3 UR14, UPT, UPT, UR14, 0x362, URZ ;  /* 0x000003620e0e7890 */ /* 0x008fe2000fffe0ff */
[----:B------:R-:W-:Y:S01]  /*30460*/  I2FP.F32.S32 R141, UR54 ;  /* 0x00000036008d7c45 */ /* 0x000fe20008201400 */
[----:B------:R0:W-:Y:S01]  /*30470*/  STL [R1+0x2c], R7 ;  /* 0x00002c0701007387 */ /* 0x0001e20000100800 */
[----:B------:R-:W-:Y:S01]  /*30480*/  I2FP.F32.S32 R142, UR52 ;  /* 0x00000034008e7c45 */ /* 0x000fe20008201400 */
[----:B------:R-:W-:Y:S01]  /*30490*/  UIADD3 UR69, UPT, UPT, UR69, 0x369, URZ ;  /* 0x0000036945457890 */ /* 0x000fe2000fffe0ff */
[----:B------:R-:W-:Y:S01]  /*304a0*/  @P0 LOP3.LUT R10, R10, 0x200000, RZ, 0xfc, !PT ;  /* 0x002000000a0a0812 */ /* 0x000fe200078efcff */
[----:B------:R-:W-:Y:S01]  /*304b0*/  STL [R1+0x8c], R62 ;  /* 0x00008c3e01007387 */ /* 0x000fe20000100800 */
[----:B------:R-:W-:Y:S01]  /*304c0*/  I2FP.F32.S32 R143, UR51 ;  /* 0x00000033008f7c45 */ /* 0x000fe20008201400 */
[----:B------:R-:W1:Y:S01]  /*304d0*/  LDCU UR12, c[0x0][0x394] ;  /* 0x00007280ff0c77ac */ /* 0x000e620008000800 */
[----:B------:R-:W-:Y:S01]  /*304e0*/  I2FP.F32.S32 R11, UR47 ;  /* 0x0000002f000b7c45 */ /* 0x000fe20008201400 */
[----:B------:R-:W-:Y:S01]  /*304f0*/  STL [R1+0x90], R63 ;  /* 0x0000903f01007387 */ /* 0x000fe20000100800 */
[----:B------:R-:W-:Y:S01]  /*30500*/  I2FP.F32.S32 R17, UR46 ;  /* 0x0000002e00117c45 */ /* 0x000fe20008201400 */
[----:B------:R-:W-:Y:S01]  /*30510*/  UIADD3 UR47, UPT, UPT, UR5, 0x2d, URZ ;  /* 0x0000002d052f7890 */ /* 0x000fe2000fffe0ff */
[----:B0-----:R-:W-:Y:S01]  /*30520*/  I2FP.F32.S32 R7, UR61 ;  /* 0x0000003d00077c45 */ /* 0x001fe20008201400 */
[----:B------:R-:W-:Y:S01]  /*30530*/  STL [R1+0x94], R64 ;  /* 0x0000944001007387 */ /* 0x000fe20000100800 */
[----:B------:R-:W-:Y:S01]  /*30540*/  LOP3.LUT R10, R10, 0xfeffffff, RZ, 0xc0, !PT ;  /* 0xfeffffff0a0a7812 */ /* 0x000fe200078ec0ff */
[----:B------:R-:W-:Y:S01]  /*30550*/  UIADD3 UR61, UPT, UPT, UR5, 0x5, URZ ;  /* 0x00000005053d7890 */ /* 0x000fe2000fffe0ff */
[----:B------:R-:W-:Y:S01]  /*30560*/  I2FP.F32.S32 R17, UR67 ;  /* 0x0000004300117c45 */ /* 0x000fe20008201400 */
[----:B------:R-:W-:Y:S01]  /*30570*/  STL [R1+0x98], R65 ;  /* 0x0000984101007387 */ /* 0x000fe20000100800 */
[----:B------:R-:W-:Y:S01]  /*30580*/  I2FP.F32.S32 R144, UR47 ;  /* 0x0000002f00907c45 */ /* 0x000fe20008201400 */
        /* <DEDUP_REMOVED lines=23> */
[----:B------:R-:W-:Y:S01]  /*30700*/  UIADD3 UR44, UPT, UPT, UR5, 0x45, URZ ;  /* 0x00000045052c7890 */ /* 0x000fe2000fffe0ff */
[----:B------:R-:W-:Y:S01]  /*30710*/  I2FP.F32.S32 R11, UR49 ;  /* 0x00000031000b7c45 */ /* 0x000fe20008201400 */
[----:B-1----:R-:W-:Y:S01]  /*30720*/  UIADD3 UR12, UPT, UPT, UR12, 0x371, URZ ;  /* 0x000003710c0c7890 */ /* 0x002fe2000fffe0ff */
[----:B------:R-:W-:Y:S01]  /*30730*/  STL [R1+0xb4], R72 ;  /* 0x0000b44801007387 */ /* 0x000fe20000100800 */
[----:B------:R-:W-:Y:S01]  /*30740*/  I2FP.F32.S32 R149, UR63 ;  /* 0x0000003f00957c45 */ /* 0x000fe20008201400 */
[----:B------:R-:W0:Y:S01]  /*30750*/  LDCU UR71, c[0x0][0x394] ;  /* 0x00007280ff4777ac */ /* 0x000e220008000800 */
[----:B------:R-:W-:Y:S01]  /*30760*/  I2FP.F32.S32 R150, UR44 ;  /* 0x0000002c00967c45 */ /* 0x000fe20008201400 */
[----:B------:R-:W-:Y:S01]  /*30770*/  STL [R1+0xb8], R73 ;  /* 0x0000b84901007387 */ /* 0x000fe20000100800 */
[----:B------:R-:W-:Y:S01]  /*30780*/  I2FP.F32.S32 R11, UR10 ;  /* 0x0000000a000b7c45 */ /* 0x000fe20008201400 */
[----:B------:R-:W-:Y:S01]  /*30790*/  UIADD3 UR10, UPT, UPT, UR5, 0x46, URZ ;  /* 0x00000046050a7890 */ /* 0x000fe2000fffe0ff */
[----:B------:R-:W-:Y:S01]  /*307a0*/  LOP3.LUT R4, R4, 0xefffffff, RZ, 0xc0, !PT ;  /* 0xefffffff04047812 */ /* 0x000fe200078ec0ff */
[----:B------:R-:W-:Y:S01]  /*307b0*/  STL [R1+0xbc], R74 ;  /* 0x0000bc4a01007387 */ /* 0x000fe20000100800 */
        /* <DEDUP_REMOVED lines=18> */
[----:B------:R-:W2:Y:S01]  /*308e0*/  LDCU UR7, c[0x0][0x394] ;  /* 0x00007280ff0777ac */ /* 0x000ea20008000800 */
[----:B------:R-:W-:Y:S01]  /*308f0*/  STL [R1+0xd0], R79 ;  /* 0x0000d04f01007387 */ /* 0x000fe20000100800 */
[----:B------:R-:W-:-:S02]  /*30900*/  I2FP.F32.S32 R153, UR6 ;  /* 0x0000000600997c45 */ /* 0x000fc40008201400 */
        /* <DEDUP_REMOVED lines=8> */
[----:B0-----:R-:W-:Y:S01]  /*30990*/  UIADD3 UR71, UPT, UPT, UR71, 0x372, URZ ;  /* 0x0000037247477890 */ /* 0x001fe2000fffe0ff */
[----:B------:R-:W-:Y:S01]  /*309a0*/  STL [R1+0xdc], R82 ;  /* 0x0000dc5201007387 */ /* 0x000fe20000100800 */
[----:B------:R-:W-:Y:S01]  /*309b0*/  I2FP.F32.S32 R155, UR36 ;  /* 0x00000024009b7c45 */ /* 0x000fe20008201400 */
[----:B-1----:R-:W-:Y:S01]  /*309c0*/  UIADD3 UR74, UPT, UPT, UR74, 0x379, URZ ;  /* 0x000003794a4a7890 */ /* 0x002fe2000fffe0ff */
        /* <DEDUP_REMOVED lines=8> */
[----:B------:R-:W0:Y:S01]  /*30a50*/  LDCU UR4, c[0x0][0x394] ;  /* 0x00007280ff0477ac */ /* 0x000e220008000800 */
        /* <DEDUP_REMOVED lines=10> */
[----:B------:R-:W1:Y:S01]  /*30b00*/  LDCU UR38, c[0x0][0x394] ;  /* 0x00007280ff2677ac */ /* 0x000e620008000800 */
        /* <DEDUP_REMOVED lines=10> */
[----:B--2---:R-:W-:Y:S01]  /*30bb0*/  UIADD3 UR7, UPT, UPT, UR7, 0x378, URZ ;  /* 0x0000037807077890 */ /* 0x004fe2000fffe0ff */
[----:B------:R-:W-:Y:S01]  /*30bc0*/  STL [R1+0x100], R91 ;  /* 0x0001005b01007387 */ /* 0x000fe20000100800 */
[----:B------:R-:W-:Y:S01]  /*30bd0*/  I2FP.F32.S32 R161, UR27 ;  /* 0x0000001b00a17c45 */ /* 0x000fe20008201400 */
[----:B------:R-:W2:Y:S01]  /*30be0*/  LDCU UR62, c[0x0][0x394] ;  /* 0x00007280ff3e77ac */ /* 0x000ea20008000800 */
        /* <DEDUP_REMOVED lines=24> */
[----:B------:R1:W-:Y:S01]  /*30d70*/  STL [R1+0x11c], R98 ;  /* 0x00011c6201007387 */ /* 0x0003e20000100800 */
[----:B------:R-:W-:Y:S01]  /*30d80*/  I2FP.F32.S32 R11, UR18 ;  /* 0x00000012000b7c45 */ /* 0x000fe20008201400 */
[----:B------:R-:W-:Y:S01]  /*30d90*/  UIADD3 UR18, UPT, UPT, UR5, 0x86, URZ ;  /* 0x0000008605127890 */ /* 0x000fe2000fffe0ff */
[----:B------:R-:W-:Y:S01]  /*30da0*/  I2FP.F32.S32 R11, UR16 ;  /* 0x00000010000b7c45 */ /* 0x000fe20008201400 */
[----:B------:R3:W-:Y:S01]  /*30db0*/  STL [R1+0x120], R99 ;  /* 0x0001206301007387 */ /* 0x0007e20000100800 */
[----:B------:R-:W-:Y:S01]  /*30dc0*/  UIADD3 UR16, UPT, UPT, UR5, 0x8d, URZ ;  /* 0x0000008d05107890 */ /* 0x000fe2000fffe0ff */
[----:B------:R-:W-:Y:S01]  /*30dd0*/  I2FP.F32.S32 R17, UR17 ;  /* 0x0000001100117c45 */ /* 0x000fe20008201400 */
[----:B------:R-:W4:Y:S01]  /*30de0*/  LDCU UR42, c[0x0][0x394] ;  /* 0x00007280ff2a77ac */ /* 0x000f220008000800 */
[----:B------:R-:W-:Y:S01]  /*30df0*/  STL [R1+0x124], R100 ;  /* 0x0001246401007387 */ /* 0x000fe20000100800 */
[----:B------:R-:W-:-:S02]  /*30e00*/  FSETP.GT.AND P3, PT, R45, R53, PT ;  /* 0x000000352d00720b */ /* 0x000fc40003f64000 */
[----:B-1----:R-:W-:Y:S01]  /*30e10*/  I2FP.F32.S32 R98, UR76 ;  /* 0x0000004c00627c45 */ /* 0x002fe20008201400 */
[----:B------:R1:W-:Y:S01]  /*30e20*/  STL [R1+0x128], R101 ;  /* 0x0001286501007387 */ /* 0x0003e20000100800 */
[----:B------:R-:W-:Y:S01]  /*30e30*/  UIADD3 UR76, UPT, UPT, UR5, 0x1d, URZ ;  /* 0x0000001d054c7890 */ /* 0x000fe2000fffe0ff */
[----:B---3--:R-:W-:Y:S01]  /*30e40*/  I2FP.F32.S32 R99, UR55 ;  /* 0x0000003700637c45 */ /* 0x008fe20008201400 */
[----:B------:R-:W-:Y:S01]  /*30e50*/  UIADD3 UR55, UPT, UPT, UR5, 0x16, URZ ;  /* 0x0000001605377890 */ /* 0x000fe2000fffe0ff */
[----:B------:R3:W-:Y:S01]  /*30e60*/  STL [R1+0x12c], R102 ;  /* 0x00012c6601007387 */ /* 0x0007e20000100800 */
[----:B------:R-:W-:Y:S01]  /*30e70*/  I2FP.F32.S32 R167, UR18 ;  /* 0x0000001200a77c45 */ /* 0x000fe20008201400 */
[----:B--2---:R-:W-:Y:S01]  /*30e80*/  UIADD3 UR62, UPT, UPT, UR62, 0x380, URZ ;  /* 0x000003803e3e7890 */ /* 0x004fe2000fffe0ff */
[----:B------:R-:W-:Y:S01]  /*30e90*/  I2FP.F32.S32 R168, UR16 ;  /* 0x0000001000a87c45 */ /* 0x000fe20008201400 */
[----:B------:R2:W-:Y:S01]  /*30ea0*/  STL [R1+0x130], R103 ;  /* 0x0001306701007387 */ /* 0x0005e20000100800 */
[----:B------:R-:W-:Y:S01]  /*30eb0*/  I2FP.F32.S32 R17, UR15 ;  /* 0x0000000f00117c45 */ /* 0x000fe20008201400 */
[----:B------:R-:W-:Y:S01]  /*30ec0*/  UIADD3 UR15, UPT, UPT, UR5, 0x8e, URZ ;  /* 0x0000008e050f7890 */ /* 0x000fe2000fffe0ff */
[----:B-1----:R-:W-:Y:S01]  /*30ed0*/  I2FP.F32.S32 R101, UR58 ;  /* 0x0000003a00657c45 */ /* 0x002fe20008201400 */
[----:B------:R-:W-:Y:S01]  /*30ee0*/  STL [R1+0x134], R104 ;  /* 0x0001346801007387 */ /* 0x000fe20000100800 */
[----:B------:R-:W-:Y:S01]  /*30ef0*/  UIADD3 UR58, UPT, UPT, UR5, 0xe, URZ ;  /* 0x0000000e053a7890 */ /* 0x000fe2000fffe0ff */
[----:B---3--:R-:W-:Y:S01]  /*30f00*/  I2FP.F32.S32 R102, UR59 ;  /* 0x0000003b00667c45 */ /* 0x008fe20008201400 */
[----:B------:R-:W-:Y:S01]  /*30f10*/  UIADD3 UR59, UPT, UPT, UR5, 0xd, URZ ;  /* 0x0000000d053b7890 */ /* 0x000fe2000fffe0ff */
[----:B------:R-:W-:Y:S01]  /*30f20*/  STL [R1+0x140], R105 ;  /* 0x0001406901007387 */ /* 0x000fe20000100800 */
[----:B------:R-:W-:Y:S01]  /*30f30*/  I2FP.F32.S32 R138, UR55 ;  /* 0x00000037008a7c45 */ /* 0x000fe20008201400 */
[----:B------:R-:W1:Y:S01]  /*30f40*/  LDCU UR45, c[0x0][0x394] ;  /* 0x00007280ff2d77ac */ /* 0x000e620008000800 */
[----:B--2---:R-:W-:Y:S01]  /*30f50*/  I2FP.F32.S32 R103, UR60 ;  /* 0x0000003c00677c45 */ /* 0x004fe20008201400 */
        /* <DEDUP_REMOVED lines=10> */
[----:B0-----:R-:W-:Y:S01]  /*31000*/  UIADD3 UR39, UPT, UPT, UR39, 0x382, URZ ;  /* 0x0000038227277890 */ /* 0x001fe2000fffe0ff */
[----:B------:R-:W-:Y:S01]  /*31010*/  FSETP.GT.AND P1, PT, R45, R138, PT ;  /* 0x0000008a2d00720b */ /* 0x000fe20003f24000 */
[----:B------:R-:W-:Y:S01]  /*31020*/  STL [R1+0x150], R109 ;  /* 0x0001506d01007387 */ /* 0x000fe20000100800 */
[----:B------:R-:W-:Y:S01]  /*31030*/  I2FP.F32.S32 R169, UR15 ;  /* 0x0000000f00a97c45 */ /* 0x000fe20008201400 */
[----:B----4-:R-:W-:Y:S01]  /*31040*/  UIADD3 UR42, UPT, UPT, UR42, 0x389, URZ ;  /* 0x000003892a2a7890 */ /* 0x010fe2000fffe0ff */
[----:B------:R-:W-:Y:S01]  /*31050*/  I2FP.F32.S32 R11, UR14 ;  /* 0x0000000e000b7c45 */ /* 0x000fe20008201400 */
[----:B------:R-:W-:Y:S01]  /*31060*/  STL [R1+0x154], R110 ;  /* 0x0001546e01007387 */ /* 0x000fe20000100800 */
[----:B------:R-:W-:Y:S01]  /*31070*/  I2FP.F32.S32 R170, UR68 ;  /* 0x0000004400aa7c45 */ /* 0x000fe20008201400 */
[----:B-1----:R-:W-:Y:S01]  /*31080*/  UIADD3 UR45, UPT, UPT, UR45, 0x388, URZ ;  /* 0x000003882d2d7890 */ /* 0x002fe2000fffe0ff */
[----:B------:R-:W-:Y:S01]  /*31090*/  I2FP.F32.S32 R11, UR69 ;  /* 0x00000045000b7c45 */ /* 0x000fe20008201400 */
[----:B------:R-:W-:Y:S01]  /*310a0*/  STL [R1+0x158], R111 ;  /* 0x0001586f01007387 */ /* 0x000fe20000100800 */
[----:B------:R-:W-:Y:S01]  /*310b0*/  UIADD3 UR69, UPT, UPT, UR5, 0x96, URZ ;  /* 0x0000009605457890 */ /* 0x000fe2000fffe0ff */
[----:B------:R-:W-:Y:S01]  /*310c0*/  I2FP.F32.S32 R11, UR73 ;  /* 0x00000049000b7c45 */ /* 0x000fe20008201400 */
[----:B------:R-:W-:Y:S01]  /*310d0*/  UIADD3 UR73, UPT, UPT, UR5, 0x9d, URZ ;  /* 0x0000009d05497890 */ /* 0x000fe2000fffe0ff */
        /* <DEDUP_REMOVED lines=8> */
[----:B------:R0:W-:Y:S01]  /*31160*/  STL [R1+0x164], R114 ;  /* 0x0001647201007387 */ /* 0x0001e20000100800 */
        /* <DEDUP_REMOVED lines=39> */
[----:B------:R1:W-:Y:S01]  /*313e0*/  STL [R1], R7 ;  /* 0x0000000701007387 */ /* 0x0003e20000100800 */
[----:B------:R-:W-:Y:S01]  /*313f0*/  I2FP.F32.S32 R181, UR61 ;  /* 0x0000003d00b57c45 */ /* 0x000fe20008201400 */
[----:B------:R-:W-:Y:S01]  /*31400*/  UIADD3 UR67, UPT, UPT, UR5, 0xee, URZ ;  /* 0x000000ee05437890 */ /* 0x000fe2000fffe0ff */
[----:B------:R-:W-:Y:S01]  /*31410*/  I2FP.F32.S32 R100, UR56 ;  /* 0x0000003800647c45 */ /* 0x000fe20008201400 */
[----:B0-----:R-:W2:Y:S01]  /*31420*/  LDL R114, [R1+0x4c] ;  /* 0x00004c0001727983 */ /* 0x001ea20000100800 */
[----:B------:R-:W-:Y:S01]  /*31430*/  I2FP.F32.S32 R179, UR42 ;  /* 0x0000002a00b37c45 */ /* 0x000fe20008201400 */
[----:B------:R-:W-:Y:S01]  /*31440*/  UIADD3 UR45, UPT, UPT, UR5, 0xbd, URZ ;  /* 0x000000bd052d7890 */ /* 0x000fe2000fffe0ff */
[----:B------:R-:W-:Y:S01]  /*31450*/  @P3 LOP3.LUT R9, R9, 0x80000000, RZ, 0xfc, !PT ;  /* 0x8000000009093812 */ /* 0x000fe200078efcff */
[----:B------:R-:W3:Y:S01]  /*31460*/  LDL R113, [R1+0x48] ;  /* 0x0000480001717983 */ /* 0x000ee20000100800 */
[----:B------:R-:W-:Y:S01]  /*31470*/  I2FP.F32.S32 R97, UR11 ;  /* 0x0000000b00617c45 */ /* 0x000fe20008201400 */
[----:B------:R-:W-:Y:S01]  /*31480*/  UIADD3 UR56, UPT, UPT, UR5, 0x15, URZ ;  /* 0x0000001505387890 */ /* 0x000fe2000fffe0ff */
[----:B-1----:R-:W-:Y:S01]  /*31490*/  I2FP.F32.S32 R7, UR53 ;  /* 0x0000003500077c45 */ /* 0x002fe20008201400 */
[----:B------:R-:W4:Y:S01]  /*314a0*/  LDL R106, [R1+0x44] ;  /* 0x00004400016a7983 */ /* 0x000f220000100800 */
[----:B------:R-:W-:Y:S01]  /*314b0*/  I2FP.F32.S32 R183, UR59 ;  /* 0x0000003b00b77c45 */ /* 0x000fe20008201400 */
[----:B------:R-:W-:-:S02]  /*314c0*/  UIADD3 UR76, UPT, UPT, UR5, 0xd6, URZ ;  /* 0x000000d6054c7890 */ /* 0x000fc4000fffe0ff */
[----:B------:R-:W5:Y:S01]  /*314d0*/  LDL R112, [R1+0x40] ;  /* 0x0000400001707983 */ /* 0x000f620000100800 */
[----:B------:R-:W-:Y:S01]  /*314e0*/  I2FP.F32.S32 R96, UR57 ;  /* 0x0000003900607c45 */ /* 0x000fe20008201400 */
[----:B------:R-:W-:Y:S02]  /*314f0*/  UIADD3 UR65, UPT, UPT, UR5, 0x34, URZ ;  /* 0x0000003405417890 */ /* 0x000fe4000fffe0ff */
[----:B------:R-:W5:Y:S01]  /*31500*/  LDL R111, [R1+0x3c] ;  /* 0x00003c00016f7983 */ /* 0x000f620000100800 */
[----:B------:R-:W-:Y:S01]  /*31510*/  I2FP.F32.S32 R139, UR75 ;  /* 0x0000004b008b7c45 */ /* 0x000fe20008201400 */
[----:B------:R-:W-:Y:S02]  /*31520*/  UIADD3 UR64, UPT, UPT, UR5, 0xf6, URZ ;  /* 0x000000f605407890 */ /* 0x000fe4000fffe0ff */
[----:B------:R-:W5:Y:S01]  /*31530*/  LDL R109, [R1+0x38] ;  /* 0x00003800016d7983 */ /* 0x000f620000100800 */
[----:B------:R-:W-:Y:S02]  /*31540*/  UIADD3 UR49, UPT, UPT, UR5, 0x3c, URZ ;  /* 0x0000003c05317890 */ /* 0x000fe4000fffe0ff */
[----:B------:R-:W-:Y:S01]  /*31550*/  UIADD3 UR44, UPT, UPT, UR5, 0xfe, URZ ;  /* 0x000000fe052c7890 */ /* 0x000fe2000fffe0ff */
[----:B------:R-:W5:Y:S01]  /*31560*/  LDL R107, [R1+0x34] ;  /* 0x00003400016b7983 */ /* 0x000f620000100800 */
[----:B------:R-:W-:-:S02]  /*31570*/  UIADD3 UR9, UPT, UPT, UR5, 0x44, URZ ;  /* 0x0000004405097890 */ /* 0x000fc4000fffe0ff */
[----:B------:R-:W-:Y:S01]  /*31580*/  UIADD3 UR8, UPT, UPT, UR5, 0x106, URZ ;  /* 0x0000010605087890 */ /* 0x000fe2000fffe0ff */
[----:B------:R-:W5:Y:S01]  /*31590*/  LDL R105, [R1+0x30] ;  /* 0x0000300001697983 */ /* 0x000f620000100800 */
[----:B------:R-:W-:Y:S02]  /*315a0*/  UIADD3 UR13, UPT, UPT, UR5, 0x4c, URZ ;  /* 0x0000004c050d7890 */ /* 0x000fe4000fffe0ff */
[----:B------:R-:W-:Y:S01]  /*315b0*/  UIADD3 UR37, UPT, UPT, UR5, 0x10e, URZ ;  /* 0x0000010e05257890 */ /* 0x000fe2000fffe0ff */
[----:B------:R-:W5:Y:S01]  /*315c0*/  LDL R104, [R1+0x2c] ;  /* 0x00002c0001687983 */ /* 0x000f620000100800 */
        /* <DEDUP_REMOVED lines=22> */
[----:B------:R-:W-:Y:S01]  /*31730*/  UIADD3 UR39, UPT, UPT, UR5, 0xac, URZ ;  /* 0x000000ac05277890 */ /* 0x000fe2000fffe0ff */
[----:B------:R-:W0:Y:S01]  /*31740*/  LDCU UR43, c[0x0][0x394] ;  /* 0x00007280ff2b77ac */ /* 0x000e220008000800 */
[----:B--2---:R-:W-:Y:S02]  /*31750*/  FSETP.GT.AND P0, PT, R45, R114, PT ;  /* 0x000000722d00720b */ /* 0x004fe40003f04000 */
[----:B------:R-:W-:Y:S01]  /*31760*/  I2FP.F32.S32 R180, UR45 ;  /* 0x0000002d00b47c45 */ /* 0x000fe20008201400 */
[----:B------:R-:W-:Y:S02]  /*31770*/  UIADD3 UR11, UPT, UPT, UR5, 0xc5, URZ ;  /* 0x000000c5050b7890 */ /* 0x000fe4000fffe0ff */
[----:B------:R-:W-:Y:S01]  /*31780*/  UIADD3 UR57, UPT, UPT, UR5, 0xcd, URZ ;  /* 0x000000cd05397890 */ /* 0x000fe2000fffe0ff */
[----:B------:R-:W-:Y:S01]  /*31790*/  I2FP.F32.S32 R11, UR56 ;  /* 0x00000038000b7c45 */ /* 0x000fe20008201400 */
[----:B------:R-:W-:-:S02]  /*317a0*/  UIADD3 UR75, UPT, UPT, UR5, 0xd5, URZ ;  /* 0x000000d5054b7890 */ /* 0x000fc4000fffe0ff */
[----:B------:R-:W-:Y:S01]  /*317b0*/  UIADD3 UR53, UPT, UPT, UR5, 0x1c, URZ ;  /* 0x0000001c05357890 */ /* 0x000fe2000fffe0ff */
[----:B------:R-:W-:Y:S01]  /*317c0*/  I2FP.F32.S32 R94, UR50 ;  /* 0x00000032005e7c45 */ /* 0x000fe20008201400 */
[----:B0-----:R-:W-:Y:S02]  /*317d0*/  UIADD3 UR43, UPT, UPT, UR43, 0x38a, URZ ;  /* 0x0000038a2b2b7890 */ /* 0x001fe4000fffe0ff */
[----:B------:R-:W-:Y:S02]  /*317e0*/  @P0 LOP3.LUT R3, R3, 0x100, RZ, 0xfc, !PT ;  /* 0x0000010003030812 */ /* 0x000fe400078efcff */
[----:B------:R-:W-:Y:S02]  /*317f0*/  FSETP.GT.AND P0, PT, R45, R189, PT ;  /* 0x000000bd2d00720b */ /* 0x000fe40003f04000 */
[----:B------:R-:W-:Y:S02]  /*31800*/  LOP3.LUT R3, R3, 0xfffff7ff, RZ, 0xc0, !PT ;  /* 0xfffff7ff03037812 */ /* 0x000fe400078ec0ff */
[----:B------:R-:W-:-:S02]  /*31810*/  I2FP.F32.S32 R182, UR11 ;  /* 0x0000000b00b67c45 */ /* 0x000fc40008201400 */
[----:B------:R-:W-:Y:S01]  /*31820*/  I2FP.F32.S32 R184, UR57 ;  /* 0x0000003900b87c45 */ /* 0x000fe20008201400 */
[----:B------:R-:W-:Y:S01]  /*31830*/  UIADD3 UR56, UPT, UPT, UR5, 0xce, URZ ;  /* 0x000000ce05387890 */ /* 0x000fe2000fffe0ff */
[----:B------:R-:W-:Y:S02]  /*31840*/  I2FP.F32.S32 R186, UR75 ;  /* 0x0000004b00ba7c45 */ /* 0x000fe40008201400 */
[----:B------:R-:W-:Y:S01]  /*31850*/  I2FP.F32.S32 R95, UR53 ;  /* 0x00000035005f7c45 */ /* 0x000fe20008201400 */
[----:B------:R-:W-:Y:S01]  /*31860*/  UIADD3 UR50, UPT, UPT, UR5, 0xe5, URZ ;  /* 0x000000e505327890 */ /* 0x000fe2000fffe0ff */
[----:B------:R-:W-:Y:S02]  /*31870*/  I2FP.F32.S32 R191, UR47 ;  /* 0x0000002f00bf7c45 */ /* 0x000fe40008201400 */
[----:B------:R-:W-:Y:S02]  /*31880*/  @P0 LOP3.LUT R10, R10, 0x1000000, RZ, 0xfc, !PT ;  /* 0x010000000a0a0812 */ /* 0x000fe400078efcff */
[----:B---3--:R-:W-:-:S02]  /*31890*/  FSETP.GT.AND P0, PT, R45, R113, PT ;  /* 0x000000712d00720b */ /* 0x008fc40003f04000 */
[----:B------:R-:W-:Y:S02]  /*318a0*/  LOP3.LUT R10, R10, 0xff7fffff, RZ, 0xc0, !PT ;  /* 0xff7fffff0a0a7812 */ /* 0x000fe400078ec0ff */
[----:B------:R-:W-:Y:S02]  /*318b0*/  I2FP.F32.S32 R93, UR48 ;  /* 0x00000030005d7c45 */ /* 0x000fe40008201400 */
[----:B------:R-:W-:Y:S02]  /*318c0*/  I2FP.F32.S32 R193, UR67 ;  /* 0x0000004300c17c45 */ /* 0x000fe40008201400 */
[----:B------:R-:W-:Y:S02]  /*318d0*/  I2FP.F32.S32 R92, UR65 ;  /* 0x00000041005c7c45 */ /* 0x000fe40008201400 */
[----:B------:R-:W-:Y:S02]  /*318e0*/  I2FP.F32.S32 R195, UR64 ;  /* 0x0000004000c37c45 */ /* 0x000fe40008201400 */
[----:B------:R-:W-:-:S02]  /*318f0*/  I2FP.F32.S32 R91, UR49 ;  /* 0x00000031005b7c45 */ /* 0x000fc40008201400 */
[----:B------:R-:W-:Y:S02]  /*31900*/  @P0 LOP3.LUT R3, R3, 0x800, RZ, 0xfc, !PT ;  /* 0x0000080003030812 */ /* 0x000fe400078efcff */
[----:B------:R-:W-:Y:S02]  /*31910*/  FSETP.GT.AND P0, PT, R45, R187, PT ;  /* 0x000000bb2d00720b */ /* 0x000fe40003f04000 */
[----:B------:R-:W-:Y:S02]  /*31920*/  LOP3.LUT R3, R3, 0xffffefff, RZ, 0xc0, !PT ;  /* 0xffffefff03037812 */ /* 0x000fe400078ec0ff */
[----:B------:R-:W-:Y:S02]  /*31930*/  I2FP.F32.S32 R197, UR44 ;  /* 0x0000002c00c57c45 */ /* 0x000fe40008201400 */
[----:B------:R-:W-:Y:S02]  /*31940*/  I2FP.F32.S32 R90, UR9 ;  /* 0x00000009005a7c45 */ /* 0x000fe40008201400 */
[----:B------:R-:W-:-:S02]  /*31950*/  I2FP.F32.S32 R199, UR8 ;  /* 0x0000000800c77c45 */ /* 0x000fc40008201400 */
[----:B------:R-:W-:Y:S02]  /*31960*/  I2FP.F32.S32 R89, UR13 ;  /* 0x0000000d00597c45 */ /* 0x000fe40008201400 */
[----:B------:R-:W-:Y:S02]  /*31970*/  I2FP.F32.S32 R201, UR37 ;  /* 0x0000002500c97c45 */ /* 0x000fe40008201400 */
[----:B------:R-:W-:Y:S02]  /*31980*/  @P0 LOP3.LUT R10, R10, 0x800000, RZ, 0xfc, !PT ;  /* 0x008000000a0a0812 */ /* 0x000fe400078efcff */
[----:B----4-:R-:W-:Y:S02]  /*31990*/  FSETP.GT.AND P0, PT, R45, R106, PT ;  /* 0x0000006a2d00720b */ /* 0x010fe40003f04000 */
[----:B------:R-:W-:Y:S02]  /*319a0*/  LOP3.LUT R10, R10, 0xfbffffff, RZ, 0xc0, !PT ;  /* 0xfbffffff0a0a7812 */ /* 0x000fe400078ec0ff */
[----:B------:R-:W-:-:S02]  /*319b0*/  I2FP.F32.S32 R88, UR35 ;  /* 0x0000002300587c45 */ /* 0x000fc40008201400 */
[----:B------:R-:W-:Y:S02]  /*319c0*/  I2FP.F32.S32 R203, UR34 ;  /* 0x0000002200cb7c45 */ /* 0x000fe40008201400 */
[----:B------:R-:W-:Y:S02]  /*319d0*/  I2FP.F32.S32 R87, UR32 ;  /* 0x0000002000577c45 */ /* 0x000fe40008201400 */
[----:B------:R-:W-:Y:S02]  /*319e0*/  I2FP.F32.S32 R205, UR31 ;  /* 0x0000001f00cd7c45 */ /* 0x000fe40008201400 */
[----:B------:R-:W-:Y:S02]  /*319f0*/  I2FP.F32.S32 R86, UR29 ;  /* 0x0000001d00567c45 */ /* 0x000fe40008201400 */
[----:B------:R-:W-:Y:S02]  /*31a00*/  @P0 LOP3.LUT R3, R3, 0x1000, RZ, 0xfc, !PT ;  /* 0x0000100003030812 */ /* 0x000fe400078efcff */
[----:B------:R-:W-:-:S02]  /*31a10*/  FSETP.GT.AND P0, PT, R45, R185, PT ;  /* 0x000000b92d00720b */ /* 0x000fc40003f04000 */
[----:B------:R-:W-:Y:S02]  /*31a20*/  LOP3.LUT R3, R3, 0xffff7fff, RZ, 0xc0, !PT ;  /* 0xffff7fff03037812 */ /* 0x000fe400078ec0ff */
[----:B------:R-:W-:Y:S02]  /*31a30*/  I2FP.F32.S32 R207, UR28 ;  /* 0x0000001c00cf7c45 */ /* 0x000fe40008201400 */
[----:B------:R-:W-:Y:S02]  /*31a40*/  I2FP.F32.S32 R85, UR26 ;  /* 0x0000001a00557c45 */ /* 0x000fe40008201400 */
[----:B------:R-:W-:Y:S02]  /*31a50*/  I2FP.F32.S32 R209, UR25 ;  /* 0x0000001900d17c45 */ /* 0x000fe40008201400 */
[----:B------:R-:W-:Y:S02]  /*31a60*/  I2FP.F32.S32 R84, UR23 ;  /* 0x0000001700547c45 */ /* 0x000fe40008201400 */
[----:B------:R-:W-:-:S02]  /*31a70*/  I2FP.F32.S32 R211, UR22 ;  /* 0x0000001600d37c45 */ /* 0x000fc40008201400 */
[----:B------:R-:W-:Y:S02]  /*31a80*/  @P0 LOP3.LUT R10, R10, 0x4000000, RZ, 0xfc, !PT ;  /* 0x040000000a0a0812 */ /* 0x000fe400078efcff */
[----:B-----5:R-:W-:Y:S02]  /*31a90*/  FSETP.GT.AND P0, PT, R45, R112, PT ;  /* 0x000000702d00720b */ /* 0x020fe40003f04000 */
[----:B------:R-:W-:Y:S02]  /*31aa0*/  LOP3.LUT R10, R10, 0xfdffffff, RZ, 0xc0, !PT ;  /* 0xfdffffff0a0a7812 */ /* 0x000fe400078ec0ff */
[----:B------:R-:W-:Y:S02]  /*31ab0*/  I2FP.F32.S32 R83, UR20 ;  /* 0x0000001400537c45 */ /* 0x000fe40008201400 */
[----:B------:R-:W-:Y:S02]  /*31ac0*/  I2FP.F32.S32 R213, UR19 ;  /* 0x0000001300d57c45 */ /* 0x000fe40008201400 */
[----:B------:R-:W-:-:S02]  /*31ad0*/  I2FP.F32.S32 R82, UR17 ;  /* 0x0000001100527c45 */ /* 0x000fc40008201400 */
[----:B------:R-:W-:Y:S02]  /*31ae0*/  I2FP.F32.S32 R215, UR16 ;  /* 0x0000001000d77c45 */ /* 0x000fe40008201400 */
[----:B------:R-:W-:Y:S02]  /*31af0*/  I2FP.F32.S32 R81, UR14 ;  /* 0x0000000e00517c45 */ /* 0x000fe40008201400 */
[----:B------:R-:W-:Y:S02]  /*31b00*/  @P0 LOP3.LUT R3, R3, 0x8000, RZ, 0xfc, !PT ;  /* 0x0000800003030812 */ /* 0x000fe400078efcff */
[----:B------:R-:W-:Y:S02]  /*31b10*/  FSETP.GT.AND P0, PT, R45, R51, PT ;  /* 0x000000332d00720b */ /* 0x000fe40003f04000 */
[----:B------:R-:W-:Y:S02]  /*31b20*/  LOP3.LUT R3, R3, 0xfffdffff, RZ, 0xc0, !PT ;  /* 0xfffdffff03037812 */ /* 0x000fe400078ec0ff */
[----:B------:R-:W-:-:S02]  /*31b30*/  I2FP.F32.S32 R217, UR68 ;  /* 0x0000004400d97c45 */ /* 0x000fc40008201400 */
[----:B------:R-:W-:Y:S02]  /*31b40*/  I2FP.F32.S32 R80, UR72 ;  /* 0x0000004800507c45 */ /* 0x000fe40008201400 */
[----:B------:R-:W-:Y:S02]  /*31b50*/  I2FP.F32.S32 R219, UR73 ;  /* 0x0000004900db7c45 */ /* 0x000fe40008201400 */
[----:B------:R-:W-:Y:S02]  /*31b60*/  I2FP.F32.S32 R79, UR71 ;  /* 0x00000047004f7c45 */ /* 0x000fe40008201400 */
[----:B------:R-:W-:Y:S02]  /*31b70*/  I2FP.F32.S32 R221, UR70 ;  /* 0x0000004600dd7c45 */ /* 0x000fe40008201400 */
[----:B------:R-:W-:Y:S02]  /*31b80*/  @P0 LOP3.LUT R10, R10, 0x2000000, RZ, 0xfc, !PT ;  /* 0x020000000a0a0812 */ /* 0x000fe400078efcff */
[----:B------:R-:W-:-:S02]  /*31b90*/  I2FP.F32.S32 R185, UR56 ;  /* 0x0000003800b97c45 */ /* 0x000fc40008201400 */
[----:B------:R-:W-:Y:S01]  /*31ba0*/  I2FP.F32.S32 R187, UR76 ;  /* 0x0000004c00bb7c45 */ /* 0x000fe20008201400 */
[----:B------:R-:W-:Y:S01]  /*31bb0*/  UIADD3 UR53, UPT, UPT, UR5, 0xdd, URZ ;  /* 0x000000dd05357890 */ /* 0x000fe2000fffe0ff */
[----:B------:R-:W-:Y:S02]  /*31bc0*/  FSETP.GT.AND P0, PT, R45, R111, PT ;  /* 0x0000006f2d00720b */ /* 0x000fe40003f04000 */
        /* <DEDUP_REMOVED lines=13> */
[----:B------:R-:W-:Y:S01]  /*31ca0*/  FSETP.GT.AND P0, PT, R45, R50, PT ;  /* 0x000000322d00720b */ /* 0x000fe20003f04000 */
[----:B------:R-:W-:Y:S01]  /*31cb0*/  UIADD3 UR32, UPT, UPT, UR5, 0x11d, URZ ;  /* 0x0000011d05207890 */ /* 0x000fe2000fffe0ff */
[----:B------:R-:W-:Y:S01]  /*31cc0*/  LOP3.LUT R10, R10, 0xefffffff, RZ, 0xc0, !PT ;  /* 0xefffffff0a0a7812 */ /* 0x000fe200078ec0ff */
        /* <DEDUP_REMOVED lines=9> */
[----:B------:R-:W-:Y:S01]  /*31d60*/  @P0 LOP3.LUT R10, R10, 0x10000000, RZ, 0xfc, !PT ;  /* 0x100000000a0a0812 */ /* 0x000fe200078efcff */
[----:B------:R-:W-:Y:S01]  /*31d70*/  UIADD3 UR14, UPT, UPT, UR5, 0x14d, URZ ;  /* 0x0000014d050e7890 */ /* 0x000fe2000fffe0ff */
[----:B------:R-:W-:Y:S01]  /*31d80*/  FSETP.GT.AND P0, PT, R45, R109, PT ;  /* 0x0000006d2d00720b */ /* 0x000fe20003f04000 */
[----:B------:R-:W-:Y:S01]  /*31d90*/  UIADD3 UR72, UPT, UPT, UR5, 0x155, URZ ;  /* 0x0000015505487890 */ /* 0x000fe2000fffe0ff */
[----:B------:R-:W-:Y:S01]  /*31da0*/  LOP3.LUT R3, R3, 0xfff7ffff, RZ, 0xc0, !PT ;  /* 0xfff7ffff03037812 */ /* 0x000fe200078ec0ff */
[----:B------:R-:W-:Y:S01]  /*31db0*/  UIADD3 UR71, UPT, UPT, UR5, 0x15d, URZ ;  /* 0x0000015d05477890 */ /* 0x000fe2000fffe0ff */
[----:B------:R-:W-:Y:S01]  /*31dc0*/  I2FP.F32.S32 R198, UR9 ;  /* 0x0000000900c67c45 */ /* 0x000fe20008201400 */
[----:B------:R-:W-:Y:S02]  /*31dd0*/  UIADD3 UR4, UPT, UPT, UR5, 0x165, URZ ;  /* 0x0000016505047890 */ /* 0x000fe4000fffe0ff */
        /* <DEDUP_REMOVED lines=8> */
[----:B------:R-:W-:Y:S02]  /*31e60*/  UIADD3 UR11, UPT, UPT, UR5, 0x17e, URZ ;  /* 0x0000017e050b7890 */ /* 0x000fe4000fffe0ff */
[----:B------:R-:W-:Y:S02]  /*31e70*/  UIADD3 UR58, UPT, UPT, UR5, 0xc4, URZ ;  /* 0x000000c4053a7890 */ /* 0x000fe4000fffe0ff */
[----:B------:R-:W-:-:S02]  /*31e80*/  UIADD3 UR57, UPT, UPT, UR5, 0x186, URZ ;  /* 0x0000018605397890 */ /* 0x000fc4000fffe0ff */
[----:B------:R-:W-:Y:S02]  /*31e90*/  UIADD3 UR55, UPT, UPT, UR5, 0xcc, URZ ;  /* 0x000000cc05377890 */ /* 0x000fe4000fffe0ff */
[----:B------:R-:W-:Y:S02]  /*31ea0*/  UIADD3 UR75, UPT, UPT, UR5, 0x18e, URZ ;  /* 0x0000018e054b7890 */ /* 0x000fe4000fffe0ff */
[----:B------:R-:W-:Y:S01]  /*31eb0*/  @P0 LOP3.LUT R10, R10, 0x8000000, RZ, 0xfc, !PT ;  /* 0x080000000a0a0812 */ /* 0x000fe200078efcff */
[----:B------:R-:W-:Y:S01]  /*31ec0*/  UIADD3 UR54, UPT, UPT, UR5, 0xd4, URZ ;  /* 0x000000d405367890 */ /* 0x000fe2000fffe0ff */
[----:B------:R-:W-:Y:S01]  /*31ed0*/  FSETP.GT.AND P0, PT, R45, R107, PT ;  /* 0x0000006b2d00720b */ /* 0x000fe20003f04000 */
[----:B------:R-:W-:Y:S01]  /*31ee0*/  UIADD3 UR51, UPT, UPT, UR5, 0xdc, URZ ;  /* 0x000000dc05337890 */ /* 0x000fe2000fffe0ff */
[----:B------:R-:W-:Y:S01]  /*31ef0*/  LOP3.LUT R3, R3, 0xffefffff, RZ, 0xc0, !PT ;  /* 0xffefffff03037812 */ /* 0x000fe200078ec0ff */
[----:B------:R-:W-:Y:S02]  /*31f00*/  UIADD3 UR50, UPT, UPT, UR5, 0x19e, URZ ;  /* 0x0000019e05327890 */ /* 0x000fe4000fffe0ff */
[----:B------:R-:W-:-:S02]  /*31f10*/  UIADD3 UR46, UPT, UPT, UR5, 0xe4, URZ ;  /* 0x000000e4052e7890 */ /* 0x000fc4000fffe0ff */
[----:B------:R-:W-:Y:S01]  /*31f20*/  UIADD3 UR66, UPT, UPT, UR5, 0xec, URZ ;  /* 0x000000ec05427890 */ /* 0x000fe2000fffe0ff */
[----:B------:R-:W-:Y:S01]  /*31f30*/  LOP3.LUT R9, R9, 0xfffffffe, RZ, 0xc0, !PT ;  /* 0xfffffffe09097812 */ /* 0x000fe200078ec0ff */
[----:B------:R-:W-:Y:S02]  /*31f40*/  UIADD3 UR63, UPT, UPT, UR5, 0xf4, URZ ;  /* 0x000000f4053f7890 */ /* 0x000fe4000fffe0ff */
[----:B------:R-:W-:Y:S02]  /*31f50*/  UIADD3 UR10, UPT, UPT, UR5, 0xfc, URZ ;  /* 0x000000fc050a7890 */ /* 0x000fe4000fffe0ff */
[----:B------:R-:W-:Y:S01]  /*31f60*/  @P0 LOP3.LUT R3, R3, 0x100000, RZ, 0xfc, !PT ;  /* 0x0010000003030812 */ /* 0x000fe200078efcff */
[----:B------:R-:W-:Y:S01]  /*31f70*/  UIADD3 UR6, UPT, UPT, UR5, 0x104, URZ ;  /* 0x0000010405067890 */ /* 0x000fe2000fffe0ff */
[----:B------:R-:W-:Y:S01]  /*31f80*/  FSETP.GT.AND P0, PT, R45, R47, PT ;  /* 0x0000002f2d00720b */ /* 0x000fe20003f04000 */
[----:B------:R-:W-:Y:S01]  /*31f90*/  UIADD3 UR36, UPT, UPT, UR5, 0x10c, URZ ;  /* 0x0000010c05247890 */ /* 0x000fe2000fffe0ff */
[----:B------:R-:W-:Y:S01]  /*31fa0*/  LOP3.LUT R10, R10, 0xbfffffff, RZ, 0xc0, !PT ;  /* 0xbfffffff0a0a7812 */ /* 0x000fe200078ec0ff */
[----:B------:R-:W-:-:S02]  /*31fb0*/  UIADD3 UR33, UPT, UPT, UR5, 0x114, URZ ;  /* 0x0000011405217890 */ /* 0x000fc4000fffe0ff */
[----:B------:R-:W-:Y:S02]  /*31fc0*/  UIADD3 UR30, UPT, UPT, UR5, 0x11c, URZ ;  /* 0x0000011c051e7890 */ /* 0x000fe4000fffe0ff */
[----:B------:R-:W-:Y:S02]  /*31fd0*/  UIADD3 UR27, UPT, UPT, UR5, 0x124, URZ ;  /* 0x00000124051b7890 */ /* 0x000fe4000fffe0ff */
        /* <DEDUP_REMOVED lines=8> */
[----:B------:R-:W-:Y:S01]  /*32060*/  UIADD3 UR12, UPT, UPT, UR5, 0x154, URZ ;  /* 0x00000154050c7890 */ /* 0x000fe2000fffe0ff */
[----:B------:R-:W0:Y:S01]  /*32070*/  LDCU UR70, c[0x0][0x394] ;  /* 0x00007280ff4677ac */ /* 0x000e220008000800 */
[----:B------:R-:W-:-:S06]  /*32080*/  UIADD3 UR74, UPT, UPT, UR5, 0x15c, URZ ;  /* 0x0000015c054a7890 */ /* 0x000fcc000fffe0ff */
[----:B------:R-:W-:Y:S01]  /*32090*/  @P0 LOP3.LUT R3, R3, 0x200000, RZ, 0xfc, !PT ;  /* 0x0020000003030812 */ /* 0x000fe200078efcff */
[----:B------:R-:W1:Y:S01]  /*320a0*/  LDCU UR7, c[0x0][0x394] ;  /* 0x00007280ff0777ac */ /* 0x000e620008000800 */
[----:B------:R-:W-:Y:S02]  /*320b0*/  FSETP.GT.AND P0, PT, R45, R46, PT ;  /* 0x0000002e2d00720b */ /* 0x000fe40003f04000 */
[----:B------:R-:W-:-:S11]  /*320c0*/  LOP3.LUT R10, R10, 0xdfffffff, RZ, 0xc0, !PT ;  /* 0xdfffffff0a0a7812 */ /* 0x000fd600078ec0ff */
[----:B------:R-:W-:Y:S02]  /*320d0*/  @P0 LOP3.LUT R10, R10, 0x20000000, RZ, 0xfc, !PT ;  /* 0x200000000a0a0812 */ /* 0x000fe400078efcff */
        /* <DEDUP_REMOVED lines=27> */
[----:B------:R-:W-:-:S13]  /*32290*/  FSETP.GT.AND P0, PT, R45, R7, PT ;  /* 0x000000072d00720b */ /* 0x000fda0003f04000 */
[----:B------:R-:W-:Y:S02]  /*322a0*/  @P0 LOP3.LUT R8, R8, 0x8, RZ, 0xfc, !PT ;  /* 0x0000000808080812 */ /* 0x000fe400078efcff */
[----:B------:R-:W-:-:S13]  /*322b0*/  FSETP.GT.AND P0, PT, R45, R134, PT ;  /* 0x000000862d00720b */ /* 0x000fda0003f04000 */
        /* <DEDUP_REMOVED lines=9> */
[----:B------:R-:W-:-:S04]  /*32350*/  @P0 LOP3.LUT R6, R6, 0x10000, RZ, 0xfc, !PT ;  /* 0x0001000006060812 */ /* 0x000fc800078efcff */
[----:B------:R-:W-:-:S04]  /*32360*/  LOP3.LUT R6, R6, 0xff7fffff, RZ, 0xc0, !PT ;  /* 0xff7fffff06067812 */ /* 0x000fc800078ec0ff */
        /* <DEDUP_REMOVED lines=177> */
[----:B------:R-:W-:-:S11]  /*32e80*/  I2FP.F32.S32 R200, UR13 ;  /* 0x0000000d00c87c45 */ /* 0x000fd60008201400 */
[----:B------:R-:W-:Y:S02]  /*32e90*/  @P1 LOP3.LUT R2, R2, 0x1000000, RZ, 0xfc, !PT ;  /* 0x0100000002021812 */ /* 0x000fe400078efcff */
[----:B------:R-:W-:Y:S02]  /*32ea0*/  FSETP.GT.AND P1, PT, R45, R200, PT ;  /* 0x000000c82d00720b */ /* 0x000fe40003f24000 */
[----:B------:R-:W-:-:S11]  /*32eb0*/  LOP3.LUT R5, R5, 0xfffff7ff, RZ, 0xc0, !PT ;  /* 0xfffff7ff05057812 */ /* 0x000fd600078ec0ff */
[----:B------:R-:W-:Y:S02]  /*32ec0*/  @P1 LOP3.LUT R5, R5, 0x800, RZ, 0xfc, !PT ;  /* 0x0000080005051812 */ /* 0x000fe400078efcff */
[----:B------:R-:W-:Y:S02]  /*32ed0*/  FSETP.GT.AND P1, PT, R45, R201, PT ;  /* 0x000000c92d00720b */ /* 0x000fe40003f24000 */
[----:B------:R-:W-:Y:S02]  /*32ee0*/  LOP3.LUT R2, R2, 0xfbffffff, RZ, 0xc0, !PT ;  /* 0xfbffffff02027812 */ /* 0x000fe400078ec0ff */
[----:B------:R-:W-:-:S09]  /*32ef0*/  I2FP.F32.S32 R202, UR35 ;  /* 0x0000002300ca7c45 */ /* 0x000fd20008201400 */
        /* <DEDUP_REMOVED lines=68> */
[----:B------:R-:W-:Y:S02]  /*33340*/  I2FP.F32.S32 R222, UR4 ;  /* 0x0000000400de7c45 */ /* 0x000fe40008201400 */
[----:B------:R-:W-:Y:S02]  /*33350*/  I2FP.F32.S32 R224, UR39 ;  /* 0x0000002700e07c45 */ /* 0x000fe40008201400 */
[----:B------:R-:W-:-:S02]  /*33360*/  I2FP.F32.S32 R225, UR62 ;  /* 0x0000003e00e17c45 */ /* 0x000fc40008201400 */
[----:B------:R-:W-:-:S03]  /*33370*/  I2FP.F32.S32 R76, UR43 ;  /* 0x0000002b004c7c45 */ /* 0x000fc60008201400 */
[----:B------:R-:W-:Y:S02]  /*33380*/  @P1 LOP3.LUT R0, R0, 0x4000, RZ, 0xfc, !PT ;  /* 0x0000400000001812 */ /* 0x000fe400078efcff */
[----:B------:R-:W-:Y:S02]  /*33390*/  I2FP.F32.S32 R227, UR45 ;  /* 0x0000002d00e37c45 */ /* 0x000fe40008201400 */
[----:B------:R-:W-:Y:S01]  /*333a0*/  LOP3.LUT R5, R5, 0xf7ffffff, RZ, 0xc0, !PT ;  /* 0xf7ffffff05057812 */ /* 0x000fe200078ec0ff */
[----:B------:R-:W-:Y:S01]  /*333b0*/  UIADD3 UR43, UPT, UPT, UR5, 0x175, URZ ;  /* 0x00000175052b7890 */ /* 0x000fe2000fffe0ff */
[----:B------:R-:W-:Y:S02]  /*333c0*/  FSETP.GT.AND P1, PT, R45, R222, PT ;  /* 0x000000de2d00720b */ /* 0x000fe40003f24000 */
[----:B------:R-:W-:Y:S02]  /*333d0*/  I2FP.F32.S32 R75, UR60 ;  /* 0x0000003c004b7c45 */ /* 0x000fe40008201400 */
[----:B------:R-:W-:-:S02]  /*333e0*/  I2FP.F32.S32 R229, UR11 ;  /* 0x0000000b00e57c45 */ /* 0x000fc40008201400 */
[----:B------:R-:W-:Y:S02]  /*333f0*/  I2FP.F32.S32 R74, UR58 ;  /* 0x0000003a004a7c45 */ /* 0x000fe40008201400 */
[----:B------:R-:W-:Y:S02]  /*33400*/  LOP3.LUT R4, R4, 0xfffffffe, RZ, 0xc0, !PT ;  /* 0xfffffffe04047812 */ /* 0x000fe400078ec0ff */
[----:B------:R-:W-:Y:S02]  /*33410*/  I2FP.F32.S32 R231, UR57 ;  /* 0x0000003900e77c45 */ /* 0x000fe40008201400 */
[----:B------:R-:W-:Y:S02]  /*33420*/  I2FP.F32.S32 R73, UR55 ;  /* 0x0000003700497c45 */ /* 0x000fe40008201400 */
[----:B------:R-:W-:Y:S02]  /*33430*/  I2FP.F32.S32 R233, UR75 ;  /* 0x0000004b00e97c45 */ /* 0x000fe40008201400 */
[----:B------:R-:W-:Y:S01]  /*33440*/  I2FP.F32.S32 R72, UR54 ;  /* 0x0000003600487c45 */ /* 0x000fe20008201400 */
[----:B------:R-:W-:Y:S01]  /*33450*/  UIADD3 UR53, UPT, UPT, UR5, 0x196, URZ ;  /* 0x0000019605357890 */ /* 0x000fe2000fffe0ff */
[----:B------:R-:W-:-:S02]  /*33460*/  @P1 LOP3.LUT R5, R5, 0x8000000, RZ, 0xfc, !PT ;  /* 0x0800000005051812 */ /* 0x000fc400078efcff */
[----:B------:R-:W-:Y:S02]  /*33470*/  I2FP.F32.S32 R71, UR51 ;  /* 0x0000003300477c45 */ /* 0x000fe40008201400 */
[----:B------:R-:W-:Y:S02]  /*33480*/  I2FP.F32.S32 R41, UR50 ;  /* 0x0000003200297c45 */ /* 0x000fe40008201400 */
[----:B------:R-:W-:Y:S01]  /*33490*/  I2FP.F32.S32 R70, UR46 ;  /* 0x0000002e00467c45 */ /* 0x000fe20008201400 */
[----:B------:R-:W-:Y:S01]  /*334a0*/  UIADD3 UR48, UPT, UPT, UR5, 0x1a6, URZ ;  /* 0x000001a605307890 */ /* 0x000fe2000fffe0ff */
[----:B------:R-:W-:Y:S02]  /*334b0*/  FSETP.GT.AND P1, PT, R45, R223, PT ;  /* 0x000000df2d00720b */ /* 0x000fe40003f24000 */
[----:B------:R-:W-:Y:S01]  /*334c0*/  I2FP.F32.S32 R69, UR66 ;  /* 0x0000004200457c45 */ /* 0x000fe20008201400 */
[----:B------:R-:W-:Y:S01]  /*334d0*/  UIADD3 UR65, UPT, UPT, UR5, 0x1ae, URZ ;  /* 0x000001ae05417890 */ /* 0x000fe2000fffe0ff */
[----:B------:R-:W-:-:S02]  /*334e0*/  LOP3.LUT R0, R0, 0xfffeffff, RZ, 0xc0, !PT ;  /* 0xfffeffff00007812 */ /* 0x000fc400078ec0ff */
[----:B------:R-:W-:Y:S01]  /*334f0*/  I2FP.F32.S32 R68, UR63 ;  /* 0x0000003f00447c45 */ /* 0x000fe20008201400 */
[----:B------:R-:W-:Y:S01]  /*33500*/  UIADD3 UR49, UPT, UPT, UR5, 0x1b6, URZ ;  /* 0x000001b605317890 */ /* 0x000fe2000fffe0ff */
[----:B------:R-:W-:Y:S02]  /*33510*/  LOP3.LUT R5, R5, 0xefffffff, RZ, 0xc0, !PT ;  /* 0xefffffff05057812 */ /* 0x000fe400078ec0ff */
[----:B------:R-:W-:Y:S01]  /*33520*/  I2FP.F32.S32 R67, UR10 ;  /* 0x0000000a00437c45 */ /* 0x000fe20008201400 */
[----:B------:R-:W-:Y:S02]  /*33530*/  UIADD3 UR9, UPT, UPT, UR5, 0x1be, URZ ;  /* 0x000001be05097890 */ /* 0x000fe4000fffe0ff */
[----:B------:R-:W-:Y:S02]  /*33540*/  @P1 LOP3.LUT R0, R0, 0x10000, RZ, 0xfc, !PT ;  /* 0x0001000000001812 */ /* 0x000fe400078efcff */
[----:B------:R-:W-:Y:S01]  /*33550*/  I2FP.F32.S32 R66, UR6 ;  /* 0x0000000600427c45 */ /* 0x000fe20008201400 */
[----:B------:R-:W-:Y:S01]  /*33560*/  UIADD3 UR13, UPT, UPT, UR5, 0x1c6, URZ ;  /* 0x000001c6050d7890 */ /* 0x000fe2000fffe0ff */
[----:B------:R-:W-:-:S02]  /*33570*/  FSETP.GT.AND P1, PT, R45, R224, PT ;  /* 0x000000e02d00720b */ /* 0x000fc40003f24000 */
[----:B------:R-:W-:Y:S01]  /*33580*/  I2FP.F32.S32 R65, UR36 ;  /* 0x0000002400417c45 */ /* 0x000fe20008201400 */
[----:B------:R-:W-:Y:S01]  /*33590*/  UIADD3 UR35, UPT, UPT, UR5, 0x1ce, URZ ;  /* 0x000001ce05237890 */ /* 0x000fe2000fffe0ff */
[----:B------:R-:W-:Y:S01]  /*335a0*/  I2FP.F32.S32 R226, UR43 ;  /* 0x0000002b00e27c45 */ /* 0x000fe20008201400 */
[----:B------:R-:W-:Y:S02]  /*335b0*/  UIADD3 UR60, UPT, UPT, UR5, 0x17d, URZ ;  /* 0x0000017d053c7890 */ /* 0x000fe4000fffe0ff */
[----:B------:R-:W-:Y:S02]  /*335c0*/  UIADD3 UR58, UPT, UPT, UR5, 0x185, URZ ;  /* 0x00000185053a7890 */ /* 0x000fe4000fffe0ff */
[----:B------:R-:W-:Y:S02]  /*335d0*/  UIADD3 UR55, UPT, UPT, UR5, 0x18d, URZ ;  /* 0x0000018d05377890 */ /* 0x000fe4000fffe0ff */
[----:B------:R-:W-:Y:S02]  /*335e0*/  UIADD3 UR54, UPT, UPT, UR5, 0x195, URZ ;  /* 0x0000019505367890 */ /* 0x000fe4000fffe0ff */
[----:B------:R-:W-:-:S02]  /*335f0*/  @P1 LOP3.LUT R5, R5, 0x10000000, RZ, 0xfc, !PT ;  /* 0x1000000005051812 */ /* 0x000fc400078efcff */
[----:B------:R-:W-:Y:S01]  /*33600*/  I2FP.F32.S32 R64, UR33 ;  /* 0x0000002100407c45 */ /* 0x000fe20008201400 */
[----:B------:R-:W-:Y:S01]  /*33610*/  UIADD3 UR32, UPT, UPT, UR5, 0x1d6, URZ ;  /* 0x000001d605207890 */ /* 0x000fe2000fffe0ff */
[----:B------:R-:W-:Y:S02]  /*33620*/  FSETP.GT.AND P1, PT, R45, R225, PT ;  /* 0x000000e12d00720b */ /* 0x000fe40003f24000 */
[----:B------:R-:W-:Y:S01]  /*33630*/  I2FP.F32.S32 R63, UR30 ;  /* 0x0000001e003f7c45 */ /* 0x000fe20008201400 */
[----:B------:R-:W-:Y:S01]  /*33640*/  UIADD3 UR29, UPT, UPT, UR5, 0x1de, URZ ;  /* 0x000001de051d7890 */ /* 0x000fe2000fffe0ff */
[----:B------:R-:W-:Y:S02]  /*33650*/  LOP3.LUT R0, R0, 0xfffbffff, RZ, 0xc0, !PT ;  /* 0xfffbffff00007812 */ /* 0x000fe400078ec0ff */
[----:B------:R-:W-:Y:S01]  /*33660*/  I2FP.F32.S32 R62, UR27 ;  /* 0x0000001b003e7c45 */ /* 0x000fe20008201400 */
[----:B------:R-:W-:Y:S01]  /*33670*/  UIADD3 UR26, UPT, UPT, UR5, 0x1e6, URZ ;  /* 0x000001e6051a7890 */ /* 0x000fe2000fffe0ff */
[----:B------:R-:W-:Y:S01]  /*33680*/  I2FP.F32.S32 R43, UR53 ;  /* 0x00000035002b7c45 */ /* 0x000fe20008201400 */
[----:B------:R-:W-:-:S02]  /*33690*/  UIADD3 UR51, UPT, UPT, UR5, 0x19d, URZ ;  /* 0x0000019d05337890 */ /* 0x000fc4000fffe0ff */
[----:B------:R-:W-:Y:S02]  /*336a0*/  UIADD3 UR46, UPT, UPT, UR5, 0x1a5, URZ ;  /* 0x000001a5052e7890 */ /* 0x000fe4000fffe0ff */
[----:B------:R-:W-:Y:S02]  /*336b0*/  @P1 LOP3.LUT R0, R0, 0x40000, RZ, 0xfc, !PT ;  /* 0x0004000000001812 */ /* 0x000fe400078efcff */
        /* <DEDUP_REMOVED lines=8> */
[----:B------:R-:W-:Y:S02]  /*33740*/  I2FP.F32.S32 R228, UR60 ;  /* 0x0000003c00e47c45 */ /* 0x000fe40008201400 */
        /* <DEDUP_REMOVED lines=8> */
[----:B------:R-:W-:Y:S02]  /*337d0*/  LOP3.LUT R0, R0, 0xffefffff, RZ, 0xc0, !PT ;  /* 0xffefffff00007812 */ /* 0x000fe400078ec0ff */
[----:B------:R-:W-:Y:S01]  /*337e0*/  I2FP.F32.S32 R55, UR74 ;  /* 0x0000004a00377c45 */ /* 0x000fe20008201400 */
[----:B0-----:R-:W-:Y:S01]  /*337f0*/  UIADD3 UR70, UPT, UPT, UR70, 0x22d, URZ ;  /* 0x0000022d46467890 */ /* 0x001fe2000fffe0ff */
[----:B------:R-:W-:Y:S01]  /*33800*/  LOP3.LUT R5, R5, 0xbfffffff, RZ, 0xc0, !PT ;  /* 0xbfffffff05057812 */ /* 0x000fe200078ec0ff */
[----:B------:R-:W-:Y:S01]  /*33810*/  UIADD3 UR38, UPT, UPT, UR5, 0x164, URZ ;  /* 0x0000016405267890 */ /* 0x000fe2000fffe0ff */
[----:B------:R-:W-:Y:S01]  /*33820*/  I2FP.F32.S32 R230, UR58 ;  /* 0x0000003a00e67c45 */ /* 0x000fe20008201400 */
[----:B-1----:R-:W-:Y:S02]  /*33830*/  UIADD3 UR7, UPT, UPT, UR7, 0x235, URZ ;  /* 0x0000023507077890 */ /* 0x002fe4000fffe0ff */
[----:B------:R-:W-:Y:S01]  /*33840*/  @P1 LOP3.LUT R0, R0, 0x100000, RZ, 0xfc, !PT ;  /* 0x0010000000001812 */ /* 0x000fe200078efcff */
[----:B------:R-:W0:Y:S01]  /*33850*/  LDCU UR62, c[0x0][0x394] ;  /* 0x00007280ff3e77ac */ /* 0x000e220008000800 */
[----:B------:R-:W-:-:S02]  /*33860*/  FSETP.GT.AND P1, PT, R45, R228, PT ;  /* 0x000000e42d00720b */ /* 0x000fc40003f24000 */
[----:B------:R-:W-:Y:S01]  /*33870*/  LOP3.LUT R0, R0, 0xffbfffff, RZ, 0xc0, !PT ;  /* 0xffbfffff00007812 */ /* 0x000fe200078ec0ff */
[----:B------:R-:W-:Y:S01]  /*33880*/  UIADD3 UR42, UPT, UPT, UR5, 0x16c, URZ ;  /* 0x0000016c052a7890 */ /* 0x000fe2000fffe0ff */
[----:B------:R-:W-:Y:S01]  /*33890*/  I2FP.F32.S32 R232, UR55 ;  /* 0x0000003700e87c45 */ /* 0x000fe20008201400 */
[----:B------:R-:W1:Y:S01]  /*338a0*/  LDCU UR45, c[0x0][0x394] ;  /* 0x00007280ff2d77ac */ /* 0x000e620008000800 */
[----:B------:R-:W-:Y:S02]  /*338b0*/  I2FP.F32.S32 R44, UR54 ;  /* 0x00000036002c7c45 */ /* 0x000fe40008201400 */
[----:B------:R-:W-:Y:S01]  /*338c0*/  I2FP.F32.S32 R42, UR51 ;  /* 0x00000033002a7c45 */ /* 0x000fe20008201400 */
[----:B------:R-:W-:Y:S01]  /*338d0*/  UIADD3 UR61, UPT, UPT, UR5, 0x174, URZ ;  /* 0x00000174053d7890 */ /* 0x000fe2000fffe0ff */
[----:B------:R-:W-:Y:S01]  /*338e0*/  I2FP.F32.S32 R40, UR46 ;  /* 0x0000002e00287c45 */ /* 0x000fe20008201400 */
[----:B------:R-:W-:Y:S02]  /*338f0*/  UIADD3 UR64, UPT, UPT, UR5, 0x1ac, URZ ;  /* 0x000001ac05407890 */ /* 0x000fe4000fffe0ff */
[----:B------:R-:W-:Y:S01]  /*33900*/  @P1 LOP3.LUT R5, R5, 0x40000000, RZ, 0xfc, !PT ;  /* 0x4000000005051812 */ /* 0x000fe200078efcff */
[----:B------:R-:W2:Y:S01]  /*33910*/  LDCU UR11, c[0x0][0x394] ;  /* 0x00007280ff0b77ac */ /* 0x000ea20008000800 */
[----:B------:R-:W-:-:S02]  /*33920*/  FSETP.GT.AND P1, PT, R45, R229, PT ;  /* 0x000000e52d00720b */ /* 0x000fc40003f24000 */
        /* <DEDUP_REMOVED lines=25> */
[----:B------:R-:W3:Y:S01]  /*33ac0*/  LDCU UR57, c[0x0][0x394] ;  /* 0x00007280ff3977ac */ /* 0x000ee20008000800 */
[----:B------:R-:W-:Y:S02]  /*33ad0*/  FSETP.GT.AND P1, PT, R45, R231, PT ;  /* 0x000000e72d00720b */ /* 0x000fe40003f24000 */
[----:B------:R-:W-:Y:S01]  /*33ae0*/  LOP3.LUT R4, R4, 0xfffffffb, RZ, 0xc0, !PT ;  /* 0xfffffffb04047812 */ /* 0x000fe200078ec0ff */
[----:B------:R-:W4:Y:S01]  /*33af0*/  LDCU UR75, c[0x0][0x394] ;  /* 0x00007280ff4b77ac */ /* 0x000f220008000800 */
[----:B------:R-:W-:Y:S02]  /*33b00*/  I2FP.F32.S32 R30, UR36 ;  /* 0x00000024001e7c45 */ /* 0x000fe40008201400 */
        /* <DEDUP_REMOVED lines=20> */
[----:B------:R-:W5:Y:S01]  /*33c50*/  LDCU UR53, c[0x0][0x394] ;  /* 0x00007280ff3577ac */ /* 0x000f620008000800 */
[----:B------:R-:W-:Y:S02]  /*33c60*/  FSETP.GT.AND P1, PT, R45, R233, PT ;  /* 0x000000e92d00720b */ /* 0x000fe40003f24000 */
        /* <DEDUP_REMOVED lines=25> */
[----:B------:R-:W0:Y:S01]  /*33e00*/  LDCU UR74, c[0x0][0x394] ;  /* 0x00007280ff4a77ac */ /* 0x000e220008000800 */
[----:B------:R-:W-:Y:S02]  /*33e10*/  FSETP.GT.AND P1, PT, R45, R43, PT ;  /* 0x0000002b2d00720b */ /* 0x000fe40003f24000 */
[----:B------:R-:W-:Y:S01]  /*33e20*/  LOP3.LUT R4, R4, 0xffffffef, RZ, 0xc0, !PT ;  /* 0xffffffef04047812 */ /* 0x000fe200078ec0ff */
[----:B------:R-:W4:Y:S01]  /*33e30*/  LDCU UR58, c[0x0][0x394] ;  /* 0x00007280ff3a77ac */ /* 0x000f220008000800 */
[----:B------:R-:W-:Y:S02]  /*33e40*/  I2FP.F32.S32 R16, UR15 ;  /* 0x0000000f00107c45 */ /* 0x000fe40008201400 */
[----:B------:R-:W-:Y:S01]  /*33e50*/  I2FP.F32.S32 R14, UR69 ;  /* 0x00000045000e7c45 */ /* 0x000fe20008201400 */
[----:B------:R-:W5:Y:S01]  /*33e60*/  LDCU UR4, c[0x0][0x394] ;  /* 0x00007280ff0477ac */ /* 0x000f620008000800 */
[----:B------:R-:W-:-:S02]  /*33e70*/  I2FP.F32.S32 R12, UR12 ;  /* 0x0000000c000c7c45 */ /* 0x000fc40008201400 */
[C---:B------:R-:W-:Y:S01]  /*33e80*/  FSETP.GT.AND P0, PT, R45.reuse, R11, PT ;  /* 0x0000000b2d00720b */ /* 0x040fe20003f04000 */
[----:B------:R-:W5:Y:S02]  /*33e90*/  LDCU UR39, c[0x0][0x394] ;  /* 0x00007280ff2777ac */ /* 0x000f640008000800 */
[----:B------:R-:W-:Y:S02]  /*33ea0*/  @P1 LOP3.LUT R0, R0, 0x10000000, RZ, 0xfc, !PT ;  /* 0x1000000000001812 */ /* 0x000fe400078efcff */
[----:B------:R-:W-:Y:S01]  /*33eb0*/  FSETP.GT.AND P1, PT, R45, R42, PT ;  /* 0x0000002a2d00720b */ /* 0x000fe20003f24000 */
[----:B------:R-:W5:Y:S01]  /*33ec0*/  LDCU UR43, c[0x0][0x394] ;  /* 0x00007280ff2b77ac */ /* 0x000f620008000800 */
[----:B------:R-:W-:Y:S02]  /*33ed0*/  LOP3.LUT R0, R0, 0xbfffffff, RZ, 0xc0, !PT ;  /* 0xbfffffff00007812 */ /* 0x000fe400078ec0ff */
[----:B------:R-:W-:Y:S01]  /*33ee0*/  I2FP.F32.S32 R115, UR70 ;  /* 0x0000004600737c45 */ /* 0x000fe20008201400 */
[----:B0-----:R-:W-:Y:S01]  /*33ef0*/  UIADD3 UR74, UPT, UPT, UR74, 0x22e, URZ ;  /* 0x0000022e4a4a7890 */ /* 0x001fe2000fffe0ff */
[----:B------:R-:W-:Y:S01]  /*33f00*/  I2FP.F32.S32 R11, UR71 ;  /* 0x00000047000b7c45 */ /* 0x000fe20008201400 */
[----:B------:R-:W0:Y:S01]  /*33f10*/  LDCU UR60, c[0x0][0x394] ;  /* 0x00007280ff3c77ac */ /* 0x000e220008000800 */
[----:B------:R-:W-:-:S02]  /*33f20*/  I2FP.F32.S32 R54, UR38 ;  /* 0x0000002600367c45 */ /* 0x000fc40008201400 */
[----:B------:R-:W-:Y:S01]  /*33f30*/  LOP3.LUT R10, R10, 0xfffffffd, RZ, 0xc0, !PT ;  /* 0xfffffffd0a0a7812 */ /* 0x000fe200078ec0ff */
[----:B------:R-:W1:Y:S02]  /*33f40*/  LDCU UR38, c[0x0][0x394] ;  /* 0x00007280ff2677ac */ /* 0x000e640008000800 */
[----:B------:R-:W-:Y:S02]  /*33f50*/  @P1 LOP3.LUT R4, R4, 0x10, RZ, 0xfc, !PT ;  /* 0x0000001004041812 */ /* 0x000fe400078efcff */
[----:B------:R-:W-:Y:S02]  /*33f60*/  FSETP.GT.AND P1, PT, R45, R41, PT ;  /* 0x000000292d00720b */ /* 0x000fe40003f24000 */
[----:B------:R-:W-:Y:S01]  /*33f70*/  I2FP.F32.S32 R110, UR7 ;  /* 0x00000007006e7c45 */ /* 0x000fe20008201400 */
[----:B------:R-:W-:Y:S01]  /*33f80*/  UIADD3 UR62, UPT, UPT, UR62, 0x23d, URZ ;  /* 0x0000023d3e3e7890 */ /* 0x000fe2000fffe0ff */
[----:B------:R-:W-:Y:S01]  /*33f90*/  LOP3.LUT R4, R4, 0xffffffdf, RZ, 0xc0, !PT ;  /* 0xffffffdf04047812 */ /* 0x000fe200078ec0ff */
[----:B------:R-:W2:Y:S01]  /*33fa0*/  LDCU UR66, c[0x0][0x394] ;  /* 0x00007280ff4277ac */ /* 0x000ea20008000800 */
[----:B------:R-:W-:-:S02]  /*33fb0*/  I2FP.F32.S32 R47, UR74 ;  /* 0x0000004a002f7c45 */ /* 0x000fc40008201400 */
[----:B------:R-:W-:Y:S01]  /*33fc0*/  I2FP.F32.S32 R48, UR42 ;  /* 0x0000002a00307c45 */ /* 0x000fe20008201400 */
[----:B------:R-:W3:Y:S04]  /*33fd0*/  LDCU UR42, c[0x0][0x394] ;  /* 0x00007280ff2a77ac */ /* 0x000ee80008000800 */
[----:B------:R-:W-:Y:S01]  /*33fe0*/  @P1 LOP3.LUT R0, R0, 0x40000000, RZ, 0xfc, !PT ;  /* 0x4000000000001812 */ /* 0x000fe200078efcff */
[----:B-1----:R-:W-:Y:S01]  /*33ff0*/  UIADD3 UR38, UPT, UPT, UR38, 0x236, URZ ;  /* 0x0000023626267890 */ /* 0x002fe2000fffe0ff */
[----:B------:R-:W-:Y:S01]  /*34000*/  FSETP.GT.AND P1, PT, R45, R40, PT ;  /* 0x000000282d00720b */ /* 0x000fe20003f24000 */
[----:B------:R-:W1:Y:S01]  /*34010*/  LDCU UR65, c[0x0][0x394] ;  /* 0x00007280ff4177ac */ /* 0x000e620008000800 */
[----:B------:R-:W-:-:S03]  /*34020*/  I2FP.F32.S32 R123, UR62 ;  /* 0x0000003e007b7c45 */ /* 0x000fc60008201400 */
[----:B------:R-:W-:Y:S02]  /*34030*/  I2FP.F32.S32 R108, UR38 ;  /* 0x00000026006c7c45 */ /* 0x000fe40008201400 */
[----:B------:R-:W-:Y:S01]  /*34040*/  LOP3.LUT R3, R3, 0xfffffffe, RZ, 0xc0, !PT ;  /* 0xfffffffe03037812 */ /* 0x000fe200078ec0ff */
[----:B------:R-:W-:Y:S01]  /*34050*/  UIADD3 UR45, UPT, UPT, UR45, 0x245, URZ ;  /* 0x000002452d2d7890 */ /* 0x000fe2000fffe0ff */
[----:B------:R-:W-:Y:S01]  /*34060*/  I2FP.F32.S32 R53, UR61 ;  /* 0x0000003d00357c45 */ /* 0x000fe20008201400 */
[----:B------:R-:W4:Y:S03]  /*34070*/  LDCU UR61, c[0x0][0x394] ;  /* 0x00007280ff3d77ac */ /* 0x000f260008000800 */
[----:B------:R-:W-:Y:S01]  /*34080*/  @P1 LOP3.LUT R4, R4, 0x20, RZ, 0xfc, !PT ;  /* 0x0000002004041812 */ /* 0x000fe200078efcff */
[----:B---3--:R-:W-:Y:S01]  /*34090*/  UIADD3 UR42, UPT, UPT, UR42, 0x23e, URZ ;  /* 0x0000023e2a2a7890 */ /* 0x008fe2000fffe0ff */
[----:B------:R-:W-:Y:S01]  /*340a0*/  FSETP.GT.AND P1, PT, R45, R39, PT ;  /* 0x000000272d00720b */ /* 0x000fe20003f24000 */
[----:B------:R-:W3:Y:S01]  /*340b0*/  LDCU UR63, c[0x0][0x394] ;  /* 0x00007280ff3f77ac */ /* 0x000ee20008000800 */
[----:B------:R-:W-:-:S02]  /*340c0*/  LOP3.LUT R4, R4, 0xffffff7f, RZ, 0xc0, !PT ;  /* 0xffffff7f04047812 */ /* 0x000fc400078ec0ff */
[----:B------:R-:W-:Y:S01]  /*340d0*/  I2FP.F32.S32 R239, UR64 ;  /* 0x0000004000ef7c45 */ /* 0x000fe20008201400 */
[----:B------:R-:W5:Y:S01]  /*340e0*/  LDCU UR64, c[0x0][0x394] ;  /* 0x00007280ff4077ac */ /* 0x000f620008000800 */
[----:B--2---:R-:W-:Y:S02]  /*340f0*/  UIADD3 UR66, UPT, UPT, UR66, 0x274, URZ ;  /* 0x0000027442427890 */ /* 0x004fe4000fffe0ff */
[----:B-1----:R-:W-:-:S05]  /*34100*/  UIADD3 UR65, UPT, UPT, UR65, 0x27d, URZ ;  /* 0x0000027d41417890 */ /* 0x002fca000fffe0ff */
[----:B------:R-:W-:Y:S01]  /*34110*/  @P1 LOP3.LUT R9, R9, 0x1, RZ, 0xfc, !PT ;  /* 0x0000000109091812 */ /* 0x000fe200078efcff */
[----:B------:R-:W-:Y:S01]  /*34120*/  UIADD3 UR11, UPT, UPT, UR11, 0x24d, URZ ;  /* 0x0000024d0b0b7890 */ /* 0x000fe2000fffe0ff */
[----:B------:R-:W-:Y:S01]  /*34130*/  FSETP.GT.AND P1, PT, R45, R38, PT ;  /* 0x000000262d00720b */ /* 0x000fe20003f24000 */
[----:B------:R-:W1:Y:S01]  /*34140*/  LDCU UR55, c[0x0][0x394] ;  /* 0x00007280ff3777ac */ /* 0x000e620008000800 */
[----:B------:R-:W-:Y:S02]  /*34150*/  LOP3.LUT R9, R9, 0xfffffffb, RZ, 0xc0, !PT ;  /* 0xfffffffb09097812 */ /* 0x000fe400078ec0ff */
[----:B------:R-:W-:Y:S01]  /*34160*/  I2FP.F32.S32 R50, UR59 ;  /* 0x0000003b00327c45 */ /* 0x000fe20008201400 */
[----:B------:R-:W2:Y:S01]  /*34170*/  LDCU UR49, c[0x0][0x394] ;  /* 0x00007280ff3177ac */ /* 0x000ea20008000800 */
[----:B------:R-:W-:Y:S02]  /*34180*/  I2FP.F32.S32 R122, UR42 ;  /* 0x0000002a007a7c45 */ /* 0x000fe40008201400 */
[----:B------:R-:W-:Y:S01]  /*34190*/  I2FP.F32.S32 R121, UR45 ;  /* 0x0000002d00797c45 */ /* 0x000fe20008201400 */
[----:B----4-:R-:W-:-:S02]  /*341a0*/  UIADD3 UR61, UPT, UPT, UR61, 0x246, URZ ;  /* 0x000002463d3d7890 */ /* 0x010fc4000fffe0ff */
[----:B-----5:R-:W-:Y:S02]  /*341b0*/  UIADD3 UR64, UPT, UPT, UR64, 0x27e, URZ ;  /* 0x0000027e40407890 */ /* 0x020fe4000fffe0ff */
[----:B------:R-:W-:Y:S01]  /*341c0*/  @P1 LOP3.LUT R4, R4, 0x80, RZ, 0xfc, !PT ;  /* 0x0000008004041812 */ /* 0x000fe200078efcff */
[----:B---3--:R-:W-:Y:S01]  /*341d0*/  UIADD3 UR63, UPT, UPT, UR63, 0x27c, URZ ;  /* 0x0000027c3f3f7890 */ /* 0x008fe2000fffe0ff */
[----:B------:R-:W-:Y:S01]  /*341e0*/  FSETP.GT.AND P1, PT, R45, R37, PT ;  /* 0x000000252d00720b */ /* 0x000fe20003f24000 */
[----:B------:R-:W3:Y:S01]  /*341f0*/  LDCU UR59, c[0x0][0x394] ;  /* 0x00007280ff3b77ac */ /* 0x000ee20008000800 */
[----:B------:R-:W-:Y:S02]  /*34200*/  LOP3.LUT R4, R4, 0xfffffdff, RZ, 0xc0, !PT ;  /* 0xfffffdff04047812 */ /* 0x000fe400078ec0ff */
[----:B------:R-:W-:Y:S01]  /*34210*/  I2FP.F32.S32 R120, UR11 ;  /* 0x0000000b00787c45 */ /* 0x000fe20008201400 */
[----:B------:R-:W4:Y:S01]  /*34220*/  LDCU UR54, c[0x0][0x394] ;  /* 0x00007280ff3677ac */ /* 0x000f220008000800 */
[----:B------:R-:W-:-:S02]  /*34230*/  I2FP.F32.S32 R7, UR61 ;  /* 0x0000003d00077c45 */ /* 0x000fc40008201400 */
[----:B------:R-:W-:Y:S01]  /*34240*/  I2FP.F32.S32 R46, UR56 ;  /* 0x00000038002e7c45 */ /* 0x000fe20008201400 */
[----:B------:R-:W5:Y:S04]  /*34250*/  LDCU UR56, c[0x0][0x394] ;  /* 0x00007280ff3877ac */ /* 0x000f680008000800 */
[----:B------:R-:W-:Y:S01]  /*34260*/  @P1 LOP3.LUT R9, R9, 0x4, RZ, 0xfc, !PT ;  /* 0x0000000409091812 */ /* 0x000fe200078efcff */
[----:B------:R-:W0:Y:S01]  /*34270*/  LDCU UR10, c[0x0][0x394] ;  /* 0x00007280ff0a77ac */ /* 0x000e220008000800 */
[----:B------:R-:W-:Y:S02]  /*34280*/  FSETP.GT.AND P1, PT, R45, R36, PT ;  /* 0x000000242d00720b */ /* 0x000fe40003f24000 */
[----:B------:R-:W-:Y:S01]  /*34290*/  LOP3.LUT R9, R9, 0xffffffef, RZ, 0xc0, !PT ;  /* 0xffffffef09097812 */ /* 0x000fe200078ec0ff */
[----:B------:R-:W0:Y:S01]  /*342a0*/  LDCU UR9, c[0x0][0x394] ;  /* 0x00007280ff0977ac */ /* 0x000e220008000800 */
[----:B---3--:R-:W-:Y:S01]  /*342b0*/  UIADD3 UR59, UPT, UPT, UR59, 0x24e, URZ ;  /* 0x0000024e3b3b7890 */ /* 0x008fe2000fffe0ff */
[----:B------:R-:W-:Y:S01]  /*342c0*/  I2FP.F32.S32 R51, UR76 ;  /* 0x0000004c00337c45 */ /* 0x000fe20008201400 */
[----:B------:R-:W3:Y:S07]  /*342d0*/  LDCU UR76, c[0x0][0x394] ;  /* 0x00007280ff4c77ac */ /* 0x000eee0008000800 */
[----:B------:R-:W-:Y:S01]  /*342e0*/  @P1 LOP3.LUT R4, R4, 0x200, RZ, 0xfc, !PT ;  /* 0x0000020004041812 */ /* 0x000fe200078efcff */
[----:B------:R-:W0:Y:S01]  /*342f0*/  LDCU UR6, c[0x0][0x394] ;  /* 0x00007280ff0677ac */ /* 0x000e220008000800 */
[----:B------:R-:W-:-:S02]  /*34300*/  FSETP.GT.AND P1, PT, R45, R35, PT ;  /* 0x000000232d00720b */ /* 0x000fc40003f24000 */
[----:B------:R-:W-:Y:S01]  /*34310*/  LOP3.LUT R4, R4, 0xfffffbff, RZ, 0xc0, !PT ;  /* 0xfffffbff04047812 */ /* 0x000fe200078ec0ff */
[----:B------:R-:W0:Y:S01]  /*34320*/  LDCU UR13, c[0x0][0x394] ;  /* 0x00007280ff0d77ac */ /* 0x000e220008000800 */
[----:B------:R-:W-:Y:S02]  /*34330*/  I2FP.F32.S32 R240, UR44 ;  /* 0x0000002c00f07c45 */ /* 0x000fe40008201400 */
[----:B------:R-:W-:Y:S01]  /*34340*/  I2FP.F32.S32 R119, UR59 ;  /* 0x0000003b00777c45 */ /* 0x000fe20008201400 */
[----:B-----5:R-:W-:Y:S01]  /*34350*/  UIADD3 UR56, UPT, UPT, UR56, 0x256, URZ ;  /* 0x0000025638387890 */ /* 0x020fe2000fffe0ff */
[----:B------:R-:W-:Y:S01]  /*34360*/  I2FP.F32.S32 R236, UR52 ;  /* 0x0000003400ec7c45 */ /* 0x000fe20008201400 */
[----:B------:R-:W5:Y:S04]  /*34370*/  LDCU UR44, c[0x0][0x394] ;  /* 0x00007280ff2c77ac */ /* 0x000f680008000800 */
[----:B------:R-:W-:Y:S01]  /*34380*/  @P1 LOP3.LUT R9, R9, 0x10, RZ, 0xfc, !PT ;  /* 0x0000001009091812 */ /* 0x000fe200078efcff */
[----:B------:R-:W0:Y:S01]  /*34390*/  LDCU UR52, c[0x0][0x394] ;  /* 0x00007280ff3477ac */ /* 0x000e220008000800 */
[----:B------:R-:W-:-:S02]  /*343a0*/  FSETP.GT.AND P1, PT, R45, R34, PT ;  /* 0x000000222d00720b */ /* 0x000fc40003f24000 */
[----:B------:R-:W-:Y:S01]  /*343b0*/  LOP3.LUT R9, R9, 0xffffffbf, RZ, 0xc0, !PT ;  /* 0xffffffbf09097812 */ /* 0x000fe200078ec0ff */
[----:B------:R-:W0:Y:S01]  /*343c0*/  LDCU UR51, c[0x0][0x394] ;  /* 0x00007280ff3377ac */ /* 0x000e220008000800 */
[----:B------:R-:W-:Y:S02]  /*343d0*/  I2FP.F32.S32 R241, UR8 ;  /* 0x0000000800f17c45 */ /* 0x000fe40008201400 */
[----:B------:R-:W-:Y:S01]  /*343e0*/  I2FP.F32.S32 R117, UR56 ;  /* 0x0000003800757c45 */ /* 0x000fe20008201400 */
[----:B------:R-:W0:Y:S01]  /*343f0*/  LDCU UR8, c[0x0][0x394] ;  /* 0x00007280ff0877ac */ /* 0x000e220008000800 */
[----:B------:R-:W-:Y:S01]  /*34400*/  I2FP.F32.S32 R242, UR37 ;  /* 0x0000002500f27c45 */ /* 0x000fe20008201400 */
[----:B---3--:R-:W-:-:S04]  /*34410*/  UIADD3 UR76, UPT, UPT, UR76, 0x25e, URZ ;  /* 0x0000025e4c4c7890 */ /* 0x008fc8000fffe0ff */
[----:B------:R-:W-:Y:S01]  /*34420*/  @P1 LOP3.LUT R4, R4, 0x400, RZ, 0xfc, !PT ;  /* 0x0000040004041812 */ /* 0x000fe200078efcff */
[----:B------:R-:W3:Y:S01]  /*34430*/  LDCU UR37, c[0x0][0x394] ;  /* 0x00007280ff2577ac */ /* 0x000ee20008000800 */
[----:B------:R-:W-:Y:S02]  /*34440*/  FSETP.GT.AND P1, PT, R45, R33, PT ;  /* 0x000000212d00720b */ /* 0x000fe40003f24000 */
[----:B------:R-:W-:Y:S01]  /*34450*/  LOP3.LUT R4, R4, 0xfffff7ff, RZ, 0xc0, !PT ;  /* 0xfffff7ff04047812 */ /* 0x000fe200078ec0ff */
[----:B------:R-:W-:Y:S02]  /*34460*/  UIADD3 UR57, UPT, UPT, UR57, 0x255, URZ ;  /* 0x0000025539397890 */ /* 0x000fe4000fffe0ff */
[----:B------:R-:W-:Y:S02]  /*34470*/  UIADD3 UR58, UPT, UPT, UR58, 0x24c, URZ ;  /* 0x0000024c3a3a7890 */ /* 0x000fe4000fffe0ff */
[----:B------:R-:W-:Y:S02]  /*34480*/  UIADD3 UR75, UPT, UPT, UR75, 0x25d, URZ ;  /* 0x0000025d4b4b7890 */ /* 0x000fe4000fffe0ff */
[----:B-1----:R-:W-:-:S02]  /*34490*/  UIADD3 UR55, UPT, UPT, UR55, 0x254, URZ ;  /* 0x0000025437377890 */ /* 0x002fc4000fffe0ff */
[----:B--2---:R-:W-:Y:S02]  /*344a0*/  UIADD3 UR49, UPT, UPT, UR49, 0x285, URZ ;  /* 0x0000028531317890 */ /* 0x004fe4000fffe0ff */
[----:B------:R-:W-:Y:S01]  /*344b0*/  @P1 LOP3.LUT R9, R9, 0x40, RZ, 0xfc, !PT ;  /* 0x0000004009091812 */ /* 0x000fe200078efcff */
[----:B----4-:R-:W-:Y:S01]  /*344c0*/  UIADD3 UR54, UPT, UPT, UR54, 0x25c, URZ ;  /* 0x0000025c36367890 */ /* 0x010fe2000fffe0ff */
[----:B------:R-:W-:Y:S01]  /*344d0*/  FSETP.GT.AND P1, PT, R45, R32, PT ;  /* 0x000000202d00720b */ /* 0x000fe20003f24000 */
[----:B------:R-:W-:Y:S01]  /*344e0*/  UIADD3 UR53, UPT, UPT, UR53, 0x265, URZ ;  /* 0x0000026535357890 */ /* 0x000fe2000fffe0ff */
[----:B------:R-:W-:Y:S01]  /*344f0*/  LOP3.LUT R9, R9, 0xfffffeff, RZ, 0xc0, !PT ;  /* 0xfffffeff09097812 */ /* 0x000fe200078ec0ff */
[----:B-----5:R-:W-:Y:S02]  /*34500*/  UIADD3 UR44, UPT, UPT, UR44, 0x286, URZ ;  /* 0x000002862c2c7890 */ /* 0x020fe4000fffe0ff */
[----:B0-----:R-:W-:Y:S02]  /*34510*/  UIADD3 UR52, UPT, UPT, UR52, 0x266, URZ ;  /* 0x0000026634347890 */ /* 0x001fe4000fffe0ff */
[----:B------:R-:W-:-:S02]  /*34520*/  UIADD3 UR10, UPT, UPT, UR10, 0x284, URZ ;  /* 0x000002840a0a7890 */ /* 0x000fc4000fffe0ff */
[----:B------:R-:W-:Y:S02]  /*34530*/  UIADD3 UR9, UPT, UPT, UR9, 0x28d, URZ ;  /* 0x0000028d09097890 */ /* 0x000fe4000fffe0ff */
[----:B------:R-:W-:Y:S02]  /*34540*/  UIADD3 UR6, UPT, UPT, UR6, 0x28c, URZ ;  /* 0x0000028c06067890 */ /* 0x000fe4000fffe0ff */
[----:B------:R-:W-:Y:S01]  /*34550*/  @P1 LOP3.LUT R4, R4, 0x800, RZ, 0xfc, !PT ;  /* 0x0000080004041812 */ /* 0x000fe200078efcff */
[----:B------:R-:W-:Y:S01]  /*34560*/  UIADD3 UR13, UPT, UPT, UR13, 0x295, URZ ;  /* 0x000002950d0d7890 */ /* 0x000fe2000fffe0ff */
[----:B------:R-:W-:Y:S01]  /*34570*/  FSETP.GT.AND P1, PT, R45, R31, PT ;  /* 0x0000001f2d00720b */ /* 0x000fe20003f24000 */
[----:B------:R-:W0:Y:S01]  /*34580*/  LDCU UR36, c[0x0][0x394] ;  /* 0x00007280ff2477ac */ /* 0x000e220008000800 */
[----:B------:R-:W-:Y:S02]  /*34590*/  LOP3.LUT R4, R4, 0xffffefff, RZ, 0xc0, !PT ;  /* 0xffffefff04047812 */ /* 0x000fe400078ec0ff */
[----:B------:R-:W-:Y:S01]  /*345a0*/  I2FP.F32.S32 R237, UR47 ;  /* 0x0000002f00ed7c45 */ /* 0x000fe20008201400 */
[----:B------:R-:W1:Y:S01]  /*345b0*/  LDCU UR35, c[0x0][0x394] ;  /* 0x00007280ff2377ac */ /* 0x000e620008000800 */
[----:B------:R-:W-:-:S02]  /*345c0*/  I2FP.F32.S32 R234, UR76 ;  /* 0x0000004c00ea7c45 */ /* 0x000fc40008201400 */
[----:B------:R-:W-:Y:S01]  /*345d0*/  I2FP.F32.S32 R118, UR57 ;  /* 0x0000003900767c45 */ /* 0x000fe20008201400 */
[----:B------:R-:W-:Y:S01]  /*345e0*/  UIADD3 UR8, UPT, UPT, UR8, 0x28e, URZ ;  /* 0x0000028e08087890 */ /* 0x000fe2000fffe0ff */
[----:B------:R-:W-:Y:S01]  /*345f0*/  I2FP.F32.S32 R49, UR58 ;  /* 0x0000003a00317c45 */ /* 0x000fe20008201400 */
[----:B---3--:R-:W-:Y:S02]  /*34600*/  UIADD3 UR37, UPT, UPT, UR37, 0x296, URZ ;  /* 0x0000029625257890 */ /* 0x008fe4000fffe0ff */
[----:B------:R-:W-:Y:S01]  /*34610*/  @P1 LOP3.LUT R9, R9, 0x100, RZ, 0xfc, !PT ;  /* 0x0000010009091812 */ /* 0x000fe200078efcff */
[----:B------:R-:W2:Y:S01]  /*34620*/  LDCU UR47, c[0x0][0x394] ;  /* 0x00007280ff2f77ac */ /* 0x000ea20008000800 */
[----:B------:R-:W-:Y:S02]  /*34630*/  FSETP.GT.AND P1, PT, R45, R30, PT ;  /* 0x0000001e2d00720b */ /* 0x000fe40003f24000 */
[----:B------:R-:W-:Y:S01]  /*34640*/  LOP3.LUT R9, R9, 0xfffffbff, RZ, 0xc0, !PT ;  /* 0xfffffbff09097812 */ /* 0x000fe200078ec0ff */
[----:B------:R-:W3:Y:S01]  /*34650*/  LDCU UR48, c[0x0][0x394] ;  /* 0x00007280ff3077ac */ /* 0x000ee20008000800 */
[----:B------:R-:W-:-:S02]  /*34660*/  I2FP.F32.S32 R52, UR75 ;  /* 0x0000004b00347c45 */ /* 0x000fc40008201400 */
[----:B------:R-:W-:Y:S01]  /*34670*/  I2FP.F32.S32 R49, UR55 ;  /* 0x0000003700317c45 */ /* 0x000fe20008201400 */
[----:B------:R-:W4:Y:S01]  /*34680*/  LDCU UR32, c[0x0][0x394] ;  /* 0x00007280ff2077ac */ /* 0x000f220008000800 */
[----:B------:R-:W-:Y:S02]  /*34690*/  I2FP.F32.S32 R235, UR53 ;  /* 0x0000003500eb7c45 */ /* 0x000fe40008201400 */
[C---:B------:R-:W-:Y:S01]  /*346a0*/  FSETP.GT.AND P2, PT, R45.reuse, R118, PT ;  /* 0x000000762d00720b */ /* 0x040fe20003f44000 */
[----:B------:R-:W5:Y:S02]  /*346b0*/  LDCU UR29, c[0x0][0x394] ;  /* 0x00007280ff1d77ac */ /* 0x000f640008000800 */
[----:B------:R-:W-:Y:S02]  /*346c0*/  @P1 LOP3.LUT R4, R4, 0x1000, RZ, 0xfc, !PT ;  /* 0x0000100004041812 */ /* 0x000fe400078efcff */
[----:B------:R-:W-:Y:S01]  /*346d0*/  FSETP.GT.AND P1, PT, R45, R29, PT ;  /* 0x0000001d2d00720b */ /* 0x000fe20003f24000 */
[----:B------:R-:W5:Y:S01]  /*346e0*/  LDCU UR46, c[0x0][0x394] ;  /* 0x00007280ff2e77ac */ /* 0x000f620008000800 */
[----:B------:R-:W-:-:S02]  /*346f0*/  LOP3.LUT R4, R4, 0xffffbfff, RZ, 0xc0, !PT ;  /* 0xffffbfff04047812 */ /* 0x000fc400078ec0ff */
[----:B------:R-:W-:Y:S02]  /*34700*/  I2FP.F32.S32 R49, UR54 ;  /* 0x0000003600317c45 */ /* 0x000fe40008201400 */
[----:B------:R-:W-:Y:S01]  /*34710*/  I2FP.F32.S32 R238, UR67 ;  /* 0x0000004300ee7c45 */ /* 0x000fe20008201400 */
[----:B------:R-:W3:Y:S01]  /*34720*/  LDCU UR67, c[0x0][0x394] ;  /* 0x00007280ff4377ac */ /* 0x000ee20008000800 */
[----:B------:R-:W-:Y:S01]  /*34730*/  FSETP.GT.AND P3, PT, R45, R52, PT ;  /* 0x000000342d00720b */ /* 0x000fe20003f64000 */
[----:B--2---:R-:W-:-:S04]  /*34740*/  UIADD3 UR47, UPT, UPT, UR47, 0x26e, URZ ;  /* 0x0000026e2f2f7890 */ /* 0x004fc8000fffe0ff */
[----:B------:R-:W-:Y:S01]  /*34750*/  @P1 LOP3.LUT R9, R9, 0x400, RZ, 0xfc, !PT ;  /* 0x0000040009091812 */ /* 0x000fe200078efcff */
[----:B------:R-:W-:Y:S01]  /*34760*/  UIADD3 UR51, UPT, UPT, UR51, 0x264, URZ ;  /* 0x0000026433337890 */ /* 0x000fe2000fffe0ff */
[----:B------:R-:W-:Y:S01]  /*34770*/  FSETP.GT.AND P1, PT, R45, R28, PT ;  /* 0x0000001c2d00720b */ /* 0x000fe20003f24000 */
[----:B------:R-:W-:Y:S01]  /*34780*/  UIADD3 UR50, UPT, UPT, UR50, 0x26d, URZ ;  /* 0x0000026d32327890 */ /* 0x000fe2000fffe0ff */
[----:B------:R-:W-:Y:S01]  /*34790*/  LOP3.LUT R9, R9, 0xffffefff, RZ, 0xc0, !PT ;  /* 0xffffefff09097812 */ /* 0x000fe200078ec0ff */
[----:B0-----:R-:W-:Y:S01]  /*347a0*/  UIADD3 UR36, UPT, UPT, UR36, 0x294, URZ ;  /* 0x0000029424247890 */ /* 0x001fe2000fffe0ff */
[----:B------:R-:W-:Y:S01]  /*347b0*/  I2FP.F32.S32 R118, UR10 ;  /* 0x0000000a00767c45 */ /* 0x000fe20008201400 */
[----:B-1----:R-:W-:Y:S01]  /*347c0*/  UIADD3 UR35, UPT, UPT, UR35, 0x29d, URZ ;  /* 0x0000029d23237890 */ /* 0x002fe2000fffe0ff */
[----:B------:R-:W-:Y:S01]  /*347d0*/  I2FP.F32.S32 R49, UR52 ;  /* 0x0000003400317c45 */ /* 0x000fe20008201400 */
[----:B------:R-:W0:Y:S01]  /*347e0*/  LDCU UR33, c[0x0][0x394] ;  /* 0x00007280ff2177ac */ /* 0x000e220008000800 */
[----:B------:R-:W-:-:S02]  /*347f0*/  I2FP.F32.S32 R52, UR8 ;  /* 0x0000000800347c45 */ /* 0x000fc40008201400 */
[C---:B------:R-:W-:Y:S01]  /*34800*/  FSETP.GT.AND P4, PT, R45.reuse, R235, PT ;  /* 0x000000eb2d00720b */ /* 0x040fe20003f84000 */
[----:B---3--:R-:W-:Y:S02]  /*34810*/  UIADD3 UR67, UPT, UPT, UR67, 0x276, URZ ;  /* 0x0000027643437890 */ /* 0x008fe4000fffe0ff */
[----:B------:R-:W-:Y:S01]  /*34820*/  @P1 LOP3.LUT R4, R4, 0x4000, RZ, 0xfc, !PT ;  /* 0x0000400004041812 */ /* 0x000fe200078efcff */
[----:B------:R-:W1:Y:S01]  /*34830*/  LDCU UR30, c[0x0][0x394] ;  /* 0x00007280ff1e77ac */ /* 0x000e620008000800 */
[----:B------:R-:W-:Y:S02]  /*34840*/  FSETP.GT.AND P1, PT, R45, R27, PT ;  /* 0x0000001b2d00720b */ /* 0x000fe40003f24000 */
[----:B------:R-:W-:Y:S02]  /*34850*/  LOP3.LUT R4, R4, 0xfffeffff, RZ, 0xc0, !PT ;  /* 0xfffeffff04047812 */ /* 0x000fe400078ec0ff */
[----:B------:R-:W-:Y:S01]  /*34860*/  I2FP.F32.S32 R243, UR34 ;  /* 0x0000002200f37c45 */ /* 0x000fe20008201400 */
[----:B------:R-:W2:Y:S01]  /*34870*/  LDCU UR34, c[0x0][0x394] ;  /* 0x00007280ff2277ac */ /* 0x000ea20008000800 */
[----:B------:R-:W-:Y:S01]  /*34880*/  I2FP.F32.S32 R116, UR51 ;  /* 0x0000003300747c45 */ /* 0x000fe20008201400 */
[----:B------:R-:W-:-:S02]  /*34890*/  UIADD3 UR48, UPT, UPT, UR48, 0x275, URZ ;  /* 0x0000027530307890 */ /* 0x000fc4000fffe0ff */
[----:B0-----:R-:W-:-:S04]  /*348a0*/  UIADD3 UR33, UPT, UPT, UR33, 0x29c, URZ ;  /* 0x0000029c21217890 */ /* 0x001fc8000fffe0ff */
[----:B------:R-:W-:Y:S01]  /*348b0*/  @P1 LOP3.LUT R9, R9, 0x1000, RZ, 0xfc, !PT ;  /* 0x0000100009091812 */ /* 0x000fe200078efcff */
[----:B----4-:R-:W-:Y:S01]  /*348c0*/  UIADD3 UR32, UPT, UPT, UR32, 0x2a5, URZ ;  /* 0x000002a520207890 */ /* 0x010fe2000fffe0ff */
[----:B------:R-:W-:Y:S01]  /*348d0*/  FSETP.GT.AND P1, PT, R45, R26, PT ;  /* 0x0000001a2d00720b */ /* 0x000fe20003f24000 */
[----:B------:R-:W0:Y:S01]  /*348e0*/  LDCU UR26, c[0x0][0x394] ;  /* 0x00007280ff1a77ac */ /* 0x000e220008000800 */
[----:B------:R-:W-:Y:S02]  /*348f0*/  LOP3.LUT R9, R9, 0xffffbfff, RZ, 0xc0, !PT ;  /* 0xffffbfff09097812 */ /* 0x000fe400078ec0ff */
[----:B------:R-:W-:Y:S01]  /*34900*/  I2FP.F32.S32 R235, UR13 ;  /* 0x0000000d00eb7c45 */ /* 0x000fe20008201400 */
[----:B------:R-:W3:Y:S01]  /*34910*/  LDCU UR23, c[0x0][0x394] ;  /* 0x00007280ff1777ac */ /* 0x000ee20008000800 */
[----:B------:R-:W-:Y:S01]  /*34920*/  I2FP.F32.S32 R116, UR50 ;  /* 0x0000003200747c45 */ /* 0x000fe20008201400 */
[----:B--2---:R-:W-:Y:S01]  /*34930*/  UIADD3 UR34, UPT, UPT, UR34, 0x29e, URZ ;  /* 0x0000029e22227890 */ /* 0x004fe2000fffe0ff */
[----:B------:R-:W-:Y:S01]  /*34940*/  I2FP.F32.S32 R244, UR31 ;  /* 0x0000001f00f47c45 */ /* 0x000fe20008201400 */
[----:B------:R-:W2:Y:S04]  /*34950*/  LDCU UR31, c[0x0][0x394] ;  /* 0x00007280ff1f77ac */ /* 0x000ea80008000800 */
[----:B------:R-:W-:-:S02]  /*34960*/  @P1 LOP3.LUT R4, R4, 0x10000, RZ, 0xfc, !PT ;  /* 0x0001000004041812 */ /* 0x000fc400078efcff */
[----:B------:R-:W-:Y:S01]  /*34970*/  FSETP.GT.AND P1, PT, R45, R25, PT ;  /* 0x000000192d00720b */ /* 0x000fe20003f24000 */
[----:B-1----:R-:W-:Y:S01]  /*34980*/  UIADD3 UR30, UPT, UPT, UR30, 0x2a4, URZ ;  /* 0x000002a41e1e7890 */ /* 0x002fe2000fffe0ff */
[----:B------:R-:W-:Y:S02]  /*34990*/  LOP3.LUT R4, R4, 0xfffdffff, RZ, 0xc0, !PT ;  /* 0xfffdffff04047812 */ /* 0x000fe400078ec0ff */
[----:B------:R-:W-:Y:S01]  /*349a0*/  LOP3.LUT R8, R8, 0xffffffef, RZ, 0xc0, !PT ;  /* 0xffffffef08087812 */ /* 0x000fe200078ec0ff */
[----:B-----5:R-:W-:Y:S01]  /*349b0*/  UIADD3 UR29, UPT, UPT, UR29, 0x2ad, URZ ;  /* 0x000002ad1d1d7890 */ /* 0x020fe2000fffe0ff */
[----:B------:R-:W-:Y:S01]  /*349c0*/  I2FP.F32.S32 R245, UR28 ;  /* 0x0000001c00f57c45 */ /* 0x000fe20008201400 */
[----:B------:R-:W1:Y:S01]  /*349d0*/  LDCU UR28, c[0x0][0x394] ;  /* 0x00007280ff1c77ac */ /* 0x000e620008000800 */
[----:B------:R-:W4:Y:S05]  /*349e0*/  LDCU UR27, c[0x0][0x394] ;  /* 0x00007280ff1b77ac */ /* 0x000f2a0008000800 */
[----:B------:R-:W-:-:S02]  /*349f0*/  @P1 LOP3.LUT R9, R9, 0x4000, RZ, 0xfc, !PT ;  /* 0x0000400009091812 */ /* 0x000fc400078efcff */
[----:B------:R-:W-:Y:S01]  /*34a00*/  FSETP.GT.AND P1, PT, R45, R24, PT ;  /* 0x000000182d00720b */ /* 0x000fe20003f24000 */
[----:B0-----:R-:W-:Y:S01]  /*34a10*/  UIADD3 UR26, UPT, UPT, UR26, 0x2b5, URZ ;  /* 0x000002b51a1a7890 */ /* 0x001fe2000fffe0ff */
[----:B------:R-:W-:Y:S01]  /*34a20*/  LOP3.LUT R9, R9, 0xfffeffff, RZ, 0xc0, !PT ;  /* 0xfffeffff09097812 */ /* 0x000fe200078ec0ff */
[----:B------:R-:W0:Y:S01]  /*34a30*/  LDCU UR24, c[0x0][0x394] ;  /* 0x00007280ff1877ac */ /* 0x000e220008000800 */
[----:B------:R-:W-:Y:S02]  /*34a40*/  I2FP.F32.S32 R246, UR25 ;  /* 0x0000001900f67c45 */ /* 0x000fe40008201400 */
[C---:B------:R-:W-:Y:S01]  /*34a50*/  FSETP.GT.AND P5, PT, R45.reuse, R116, PT ;  /* 0x000000742d00720b */ /* 0x040fe20003fa4000 */
[----:B--2---:R-:W-:Y:S01]  /*34a60*/  UIADD3 UR31, UPT, UPT, UR31, 0x2a6, URZ ;  /* 0x000002a61f1f7890 */ /* 0x004fe2000fffe0ff */
[----:B------:R-:W-:Y:S01]  /*34a70*/  LOP3.LUT R6, R6, 0xffffff7f, RZ, 0xc0, !PT ;  /* 0xffffff7f06067812 */ /* 0x000fe200078ec0ff */
[----:B------:R-:W2:Y:S04]  /*34a80*/  LDCU UR25, c[0x0][0x394] ;  /* 0x00007280ff1977ac */ /* 0x000ea80008000800 */
[----:B------:R-:W-:Y:S01]  /*34a90*/  @P1 LOP3.LUT R4, R4, 0x20000, RZ, 0xfc, !PT ;  /* 0x0002000004041812 */ /* 0x000fe200078efcff */
[----:B------:R-:W5:Y:S01]  /*34aa0*/  LDCU UR20, c[0x0][0x394] ;  /* 0x00007280ff1477ac */ /* 0x000f620008000800 */
[----:B------:R-:W-:-:S02]  /*34ab0*/  FSETP.GT.AND P1, PT, R45, R23, PT ;  /* 0x000000172d00720b */ /* 0x000fc40003f24000 */
[----:B------:R-:W-:Y:S01]  /*34ac0*/  LOP3.LUT R4, R4, 0xfffbffff, RZ, 0xc0, !PT ;  /* 0xfffbffff04047812 */ /* 0x000fe200078ec0ff */
[----:B------:R-:W5:Y:S01]  /*34ad0*/  LDCU UR17, c[0x0][0x394] ;  /* 0x00007280ff1177ac */ /* 0x000f620008000800 */
[----:B------:R-:W-:Y:S02]  /*34ae0*/  LOP3.LUT R5, R5, 0xfffffff7, RZ, 0xc0, !PT ;  /* 0xfffffff705057812 */ /* 0x000fe400078ec0ff */
[----:B------:R-:W-:Y:S02]  /*34af0*/  LOP3.LUT R2, R2, 0xfffffffd, RZ, 0xc0, !PT ;  /* 0xfffffffd02027812 */ /* 0x000fe400078ec0ff */
[----:B------:R-:W-:Y:S01]  /*34b00*/  I2FP.F32.S32 R247, UR22 ;  /* 0x0000001600f77c45 */ /* 0x000fe20008201400 */
[----:B-1----:R-:W-:Y:S01]  /*34b10*/  UIADD3 UR28, UPT, UPT, UR28, 0x2ae, URZ ;  /* 0x000002ae1c1c7890 */ /* 0x002fe2000fffe0ff */
[----:B------:R-:W-:Y:S01]  /*34b20*/  I2FP.F32.S32 R116, UR36 ;  /* 0x0000002400747c45 */ /* 0x000fe20008201400 */
[----:B----4-:R-:W-:Y:S02]  /*34b30*/  UIADD3 UR27, UPT, UPT, UR27, 0x2ac, URZ ;  /* 0x000002ac1b1b7890 */ /* 0x010fe4000fffe0ff */
[----:B------:R-:W-:Y:S01]  /*34b40*/  @P1 LOP3.LUT R9, R9, 0x10000, RZ, 0xfc, !PT ;  /* 0x0001000009091812 */ /* 0x000fe200078efcff */
[----:B--2---:R-:W-:Y:S01]  /*34b50*/  UIADD3 UR25, UPT, UPT, UR25, 0x2b6, URZ ;  /* 0x000002b619197890 */ /* 0x004fe2000fffe0ff */
[----:B------:R-:W-:Y:S01]  /*34b60*/  FSETP.GT.AND P1, PT, R45, R22, PT ;  /* 0x000000162d00720b */ /* 0x000fe20003f24000 */
[----:B------:R-:W1:Y:S01]  /*34b70*/  LDCU UR22, c[0x0][0x394] ;  /* 0x00007280ff1677ac */ /* 0x000e620008000800 */
[----:B------:R-:W-:-:S02]  /*34b80*/  LOP3.LUT R9, R9, 0xfffbffff, RZ, 0xc0, !PT ;  /* 0xfffbffff09097812 */ /* 0x000fc400078ec0ff */
[----:B------:R-:W-:Y:S01]  /*34b90*/  LOP3.LUT R0, R0, 0xfffffffd, RZ, 0xc0, !PT ;  /* 0xfffffffd00007812 */ /* 0x000fe200078ec0ff */
[----:B0-----:R-:W-:Y:S02]  /*34ba0*/  UIADD3 UR24, UPT, UPT, UR24, 0x2b4, URZ ;  /* 0x000002b418187890 */ /* 0x001fe4000fffe0ff */
[----:B---3--:R-:W-:Y:S02]  /*34bb0*/  UIADD3 UR23, UPT, UPT, UR23, 0x2bd, URZ ;  /* 0x000002bd17177890 */ /* 0x008fe4000fffe0ff */
[----:B------:R-:W-:Y:S01]  /*34bc0*/  UIADD3 UR5, UPT, UPT, UR5, 0x214, URZ ;  /* 0x0000021405057890 */ /* 0x000fe2000fffe0ff */
[----:B------:R-:W-:Y:S01]  /*34bd0*/  I2FP.F32.S32 R248, UR19 ;  /* 0x0000001300f87c45 */ /* 0x000fe20008201400 */
[----:B------:R-:W0:Y:S02]  /*34be0*/  LDCU UR21, c[0x0][0x394] ;  /* 0x00007280ff1577ac */ /* 0x000e240008000800 */
[----:B------:R-:W-:Y:S02]  /*34bf0*/  @P1 LOP3.LUT R4, R4, 0x40000, RZ, 0xfc, !PT ;  /* 0x0004000004041812 */ /* 0x000fe400078efcff */
[----:B------:R-:W-:Y:S01]  /*34c00*/  FSETP.GT.AND P1, PT, R45, R21, PT ;  /* 0x000000152d00720b */ /* 0x000fe20003f24000 */
[----:B------:R-:W2:Y:S01]  /*34c10*/  LDCU UR19, c[0x0][0x394] ;  /* 0x00007280ff1377ac */ /* 0x000ea20008000800 */
[----:B------:R-:W-:-:S02]  /*34c20*/  LOP3.LUT R4, R4, 0xfff7ffff, RZ, 0xc0, !PT ;  /* 0xfff7ffff04047812 */ /* 0x000fc400078ec0ff */
[----:B------:R-:W-:Y:S01]  /*34c30*/  I2FP.F32.S32 R249, UR16 ;  /* 0x0000001000f97c45 */ /* 0x000fe20008201400 */
[----:B-1----:R-:W-:Y:S01]  /*34c40*/  UIADD3 UR22, UPT, UPT, UR22, 0x2be, URZ ;  /* 0x000002be16167890 */ /* 0x002fe2000fffe0ff */
[----:B------:R-:W1:Y:S01]  /*34c50*/  LDCU UR18, c[0x0][0x394] ;  /* 0x00007280ff1277ac */ /* 0x000e620008000800 */
[----:B------:R-:W-:Y:S01]  /*34c60*/  I2FP.F32.S32 R250, UR68 ;  /* 0x0000004400fa7c45 */ /* 0x000fe20008201400 */
[----:B------:R-:W3:Y:S05]  /*34c70*/  LDCU UR16, c[0x0][0x394] ;  /* 0x00007280ff1077ac */ /* 0x000eea0008000800 */
[----:B------:R-:W-:Y:S02]  /*34c80*/  @P1 LOP3.LUT R9, R9, 0x40000, RZ, 0xfc, !PT ;  /* 0x0004000009091812 */ /* 0x000fe400078efcff */
[----:B------:R-:W-:Y:S01]  /*34c90*/  FSETP.GT.AND P1, PT, R45, R20, PT ;  /* 0x000000142d00720b */ /* 0x000fe20003f24000 */
[----:B------:R-:W4:Y:S01]  /*34ca0*/  LDCU UR15, c[0x0][0x394] ;  /* 0x00007280ff0f77ac */ /* 0x000f220008000800 */
[----:B------:R-:W-:Y:S01]  /*34cb0*/  LOP3.LUT R9, R9, 0xffefffff, RZ, 0xc0, !PT ;  /* 0xffefffff09097812 */ /* 0x000fe200078ec0ff */
[----:B------:R-:W4:Y:S01]  /*34cc0*/  LDCU UR14, c[0x0][0x394] ;  /* 0x00007280ff0e77ac */ /* 0x000f220008000800 */
[----:B------:R-:W-:Y:S01]  /*34cd0*/  I2FP.F32.S32 R252, UR5 ;  /* 0x0000000500fc7c45 */ /* 0x000fe20008201400 */
[----:B------:R-:W4:Y:S08]  /*34ce0*/  LDCU UR68, c[0x0][0x394] ;  /* 0x00007280ff4477ac */ /* 0x000f300008000800 */
[----:B------:R-:W-:Y:S01]  /*34cf0*/  @P1 LOP3.LUT R4, R4, 0x80000, RZ, 0xfc, !PT ;  /* 0x0008000004041812 */ /* 0x000fe200078efcff */
[----:B------:R-:W4:Y:S01]  /*34d00*/  LDCU UR69, c[0x0][0x394] ;  /* 0x00007280ff4577ac */ /* 0x000f220008000800 */
[----:B------:R-:W-:-:S02]  /*34d10*/  FSETP.GT.AND P1, PT, R45, R19, PT ;  /* 0x000000132d00720b */ /* 0x000fc40003f24000 */
[----:B------:R-:W-:Y:S01]  /*34d20*/  LOP3.LUT R4, R4, 0xffdfffff, RZ, 0xc0, !PT ;  /* 0xffdfffff04047812 */ /* 0x000fe200078ec0ff */
[----:B------:R-:W4:Y:S01]  /*34d30*/  LDCU UR72, c[0x0][0x394] ;  /* 0x00007280ff4877ac */ /* 0x000f220008000800 */
[----:B------:R-:W-:Y:S01]  /*34d40*/  I2FP.F32.S32 R251, UR73 ;  /* 0x0000004900fb7c45 */ /* 0x000fe20008201400 */
[----:B------:R-:W4:Y:S01]  /*34d50*/  LDCU UR5, c[0x0][0x394] ;  /* 0x00007280ff0577ac */ /* 0x000f220008000800 */
[----:B------:R-:W4:Y:S07]  /*34d60*/  LDCU UR73, c[0x0][0x394] ;  /* 0x00007280ff4977ac */ /* 0x000f2e0008000800 */
[----:B------:R-:W-:-:S02]  /*34d70*/  @P1 LOP3.LUT R9, R9, 0x100000, RZ, 0xfc, !PT ;  /* 0x0010000009091812 */ /* 0x000fc400078efcff */
[----:B------:R-:W-:Y:S01]  /*34d80*/  FSETP.GT.AND P1, PT, R45, R18, PT ;  /* 0x000000122d00720b */ /* 0x000fe20003f24000 */
[----:B------:R-:W4:Y:S01]  /*34d90*/  LDCU UR12, c[0x0][0x394] ;  /* 0x00007280ff0c77ac */ /* 0x000f220008000800 */
[----:B------:R-:W-:Y:S01]  /*34da0*/  LOP3.LUT R9, R9, 0xffbfffff, RZ, 0xc0, !PT ;  /* 0xffbfffff09097812 */ /* 0x000fe200078ec0ff */
[----:B------:R-:W4:Y:S01]  /*34db0*/  LDCU UR71, c[0x0][0x394] ;  /* 0x00007280ff4777ac */ /* 0x000f220008000800 */
[----:B-----5:R-:W-:Y:S02]  /*34dc0*/  UIADD3 UR20, UPT, UPT, UR20, 0x2c5, URZ ;  /* 0x000002c514147890 */ /* 0x020fe4000fffe0ff */
[----:B------:R-:W-:-:S07]  /*34dd0*/  UIADD3 UR4, UPT, UPT, UR4, 0x22c, URZ ;  /* 0x0000022c04047890 */ /* 0x000fce000fffe0ff */
[----:B------:R-:W-:Y:S01]  /*34de0*/  @P1 LOP3.LUT R4, R4, 0x200000, RZ, 0xfc, !PT ;  /* 0x0020000004041812 */ /* 0x000fe200078efcff */
[----:B------:R-:W-:Y:S01]  /*34df0*/  UIADD3 UR17, UPT, UPT, UR17, 0x2cd, URZ ;  /* 0x000002cd11117890 */ /* 0x000fe2000fffe0ff */
[----:B------:R-:W-:Y:S01]  /*34e00*/  FSETP.GT.AND P1, PT, R45, R17, PT ;  /* 0x000000112d00720b */ /* 0x000fe20003f24000 */
[----:B------:R-:W5:Y:S01]  /*34e10*/  LDCU UR70, c[0x0][0x394] ;  /* 0x00007280ff4677ac */ /* 0x000f620008000800 */
[----:B------:R-:W-:Y:S01]  /*34e20*/  LOP3.LUT R4, R4, 0xff7fffff, RZ, 0xc0, !PT ;  /* 0xff7fffff04047812 */ /* 0x000fe200078ec0ff */
[----:B0-----:R-:W-:Y:S02]  /*34e30*/  UIADD3 UR21, UPT, UPT, UR21, 0x2bc, URZ ;  /* 0x000002bc15157890 */ /* 0x001fe4000fffe0ff */
[----:B--2---:R-:W-:Y:S02]  /*34e40*/  UIADD3 UR19, UPT, UPT, UR19, 0x2c6, URZ ;  /* 0x000002c613137890 */ /* 0x004fe4000fffe0ff */
[----:B-1----:R-:W-:Y:S02]  /*34e50*/  UIADD3 UR18, UPT, UPT, UR18, 0x2c4, URZ ;  /* 0x000002c412127890 */ /* 0x002fe4000fffe0ff */
[----:B---3--:R-:W-:-:S04]  /*34e60*/  UIADD3 UR16, UPT, UPT, UR16, 0x2ce, URZ ;  /* 0x000002ce10107890 */ /* 0x008fc8000fffe0ff */
[----:B------:R-:W-:Y:S01]  /*34e70*/  @P1 LOP3.LUT R9, R9, 0x400000, RZ, 0xfc, !PT ;  /* 0x0040000009091812 */ /* 0x000fe200078efcff */
[----:B----4-:R-:W-:Y:S01]  /*34e80*/  UIADD3 UR15, UPT, UPT, UR15, 0x2cc, URZ ;  /* 0x000002cc0f0f7890 */ /* 0x010fe2000fffe0ff */
[----:B------:R-:W-:Y:S01]  /*34e90*/  FSETP.GT.AND P1, PT, R45, R16, PT ;  /* 0x000000102d00720b */ /* 0x000fe20003f24000 */
[----:B------:R-:W-:Y:S01]  /*34ea0*/  UIADD3 UR14, UPT, UPT, UR14, 0x2d5, URZ ;  /* 0x000002d50e0e7890 */ /* 0x000fe2000fffe0ff */
[----:B------:R-:W-:Y:S01]  /*34eb0*/  LOP3.LUT R9, R9, 0xfeffffff, RZ, 0xc0, !PT ;  /* 0xfeffffff09097812 */ /* 0x000fe200078ec0ff */
[----:B------:R-:W-:Y:S02]  /*34ec0*/  UIADD3 UR68, UPT, UPT, UR68, 0x2d6, URZ ;  /* 0x000002d644447890 */ /* 0x000fe4000fffe0ff */
[----:B------:R-:W-:Y:S02]  /*34ed0*/  UIADD3 UR69, UPT, UPT, UR69, 0x2d4, URZ ;  /* 0x000002d445457890 */ /* 0x000fe4000fffe0ff */
[----:B------:R-:W-:Y:S02]  /*34ee0*/  UIADD3 UR72, UPT, UPT, UR72, 0x2dd, URZ ;  /* 0x000002dd48487890 */ /* 0x000fe4000fffe0ff */
[----:B------:R-:W-:-:S02]  /*34ef0*/  UIADD3 UR5, UPT, UPT, UR5, 0x2e6, URZ ;  /* 0x000002e605057890 */ /* 0x000fc4000fffe0ff */
[----:B------:R-:W-:Y:S02]  /*34f00*/  UIADD3 UR73, UPT, UPT, UR73, 0x2de, URZ ;  /* 0x000002de49497890 */ /* 0x000fe4000fffe0ff */
[----:B------:R-:W-:Y:S01]  /*34f10*/  @P1 LOP3.LUT R4, R4, 0x800000, RZ, 0xfc, !PT ;  /* 0x0080000004041812 */ /* 0x000fe200078efcff */
[----:B------:R-:W-:Y:S01]  /*34f20*/  UIADD3 UR12, UPT, UPT, UR12, 0x2dc, URZ ;  /* 0x000002dc0c0c7890 */ /* 0x000fe2000fffe0ff */
[----:B------:R-:W-:Y:S01]  /*34f30*/  FSETP.GT.AND P1, PT, R45, R15, PT ;  /* 0x0000000f2d00720b */ /* 0x000fe20003f24000 */
[----:B------:R-:W0:Y:S01]  /*34f40*/  LDCU UR74, c[0x0][0x394] ;  /* 0x00007280ff4a77ac */ /* 0x000e220008000800 */
[----:B------:R-:W-:Y:S01]  /*34f50*/  LOP3.LUT R4, R4, 0xfeffffff, RZ, 0xc0, !PT ;  /* 0xfeffffff04047812 */ /* 0x000fe200078ec0ff */
[----:B------:R-:W-:Y:S01]  /*34f60*/  UIADD3 UR71, UPT, UPT, UR71, 0x2e5, URZ ;  /* 0x000002e547477890 */ /* 0x000fe2000fffe0ff */
[----:B------:R-:W1:Y:S01]  /*34f70*/  LDCU UR4, c[0x0][0x394] ;  /* 0x00007280ff0477ac */ /* 0x000e620008000800 */
[----:B------:R-:W2:Y:S08]  /*34f80*/  LDCU UR7, c[0x0][0x394] ;  /* 0x00007280ff0777ac */ /* 0x000eb00008000800 */
[----:B------:R-:W-:-:S02]  /*34f90*/  @P1 LOP3.LUT R9, R9, 0x1000000, RZ, 0xfc, !PT ;  /* 0x0100000009091812 */ /* 0x000fc400078efcff */
[----:B------:R-:W-:Y:S01]  /*34fa0*/  FSETP.GT.AND P1, PT, R45, R14, PT ;  /* 0x0000000e2d00720b */ /* 0x000fe20003f24000 */
[----:B------:R-:W-:Y:S01]  /*34fb0*/  UIADD3 UR39, UPT, UPT, UR39, 0x234, URZ ;  /* 0x0000023427277890 */ /* 0x000fe2000fffe0ff */
[----:B------:R-:W-:Y:S01]  /*34fc0*/  LOP3.LUT R9, R9, 0xfbffffff, RZ, 0xc0, !PT ;  /* 0xfbffffff09097812 */ /* 0x000fe200078ec0ff */
[----:B-----5:R-:W-:Y:S02]  /*34fd0*/  UIADD3 UR70, UPT, UPT, UR70, 0x2e4, URZ ;  /* 0x000002e446467890 */ /* 0x020fe4000fffe0ff */
[----:B0-----:R-:W-:Y:S02]  /*34fe0*/  UIADD3 UR74, UPT, UPT, UR74, 0x2ed, URZ ;  /* 0x000002ed4a4a7890 */ /* 0x001fe4000fffe0ff */
[----:B------:R-:W-:Y:S02]  /*34ff0*/  UIADD3 UR43, UPT, UPT, UR43, 0x23c, URZ ;  /* 0x0000023c2b2b7890 */ /* 0x000fe4000fffe0ff */
[----:B------:R-:W-:Y:S02]  /*35000*/  UIADD3 UR60, UPT, UPT, UR60, 0x244, URZ ;  /* 0x000002443c3c7890 */ /* 0x000fe4000fffe0ff */
[----:B-1----:R-:W-:-:S02]  /*35010*/  UIADD3 UR4, UPT, UPT, UR4, 0x2ee, URZ ;  /* 0x000002ee04047890 */ /* 0x002fc4000fffe0ff */
[----:B------:R-:W-:Y:S01]  /*35020*/  @P1 LOP3.LUT R4, R4, 0x1000000, RZ, 0xfc, !PT ;  /* 0x0100000004041812 */ /* 0x000fe200078efcff */
[----:B--2---:R-:W-:Y:S01]  /*35030*/  UIADD3 UR7, UPT, UPT, UR7, 0x2ec, URZ ;  /* 0x000002ec07077890 */ /* 0x004fe2000fffe0ff */
[----:B------:R-:W-:Y:S01]  /*35040*/  FSETP.GT.AND P1, PT, R45, R13, PT ;  /* 0x0000000d2d00720b */ /* 0x000fe20003f24000 */
[----:B------:R-:W0:Y:S01]  /*35050*/  LDCU UR38, c[0x0][0x394] ;  /* 0x00007280ff2677ac */ /* 0x000e220008000800 */
[----:B------:R-:W-:Y:S01]  /*35060*/  LOP3.LUT R4, R4, 0xfdffffff, RZ, 0xc0, !PT ;  /* 0xfdffffff04047812 */ /* 0x000fe200078ec0ff */
[----:B------:R-:W1:Y:S01]  /*35070*/  LDCU UR39, c[0x0][0x394] ;  /* 0x00007280ff2777ac */ /* 0x000e620008000800 */
[----:B------:R-:W2:Y:S09]  /*35080*/  LDCU UR62, c[0x0][0x394] ;  /* 0x00007280ff3e77ac */ /* 0x000eb20008000800 */
[----:B------:R-:W-:Y:S01]  /*35090*/  @P1 LOP3.LUT R9, R9, 0x4000000, RZ, 0xfc, !PT ;  /* 0x0400000009091812 */ /* 0x000fe200078efcff */
[----:B------:R-:W3:Y:S01]  /*350a0*/  LDCU UR42, c[0x0][0x394] ;  /* 0x00007280ff2a77ac */ /* 0x000ee20008000800 */
[----:B------:R-:W-:-:S02]  /*350b0*/  FSETP.GT.AND P1, PT, R45, R12, PT ;  /* 0x0000000c2d00720b */ /* 0x000fc40003f24000 */
[----:B------:R-:W-:Y:S01]  /*350c0*/  LOP3.LUT R9, R9, 0xefffffff, RZ, 0xc0, !PT ;  /* 0xefffffff09097812 */ /* 0x000fe200078ec0ff */
[----:B------:R-:W4:Y:S01]  /*350d0*/  LDCU UR43, c[0x0][0x394] ;  /* 0x00007280ff2b77ac */ /* 0x000f220008000800 */
[----:B------:R-:W5:Y:S01]  /*350e0*/  LDCU UR45, c[0x0][0x394] ;  /* 0x00007280ff2d77ac */ /* 0x000f620008000800 */
[----:B------:R-:W5:Y:S08]  /*350f0*/  LDCU UR61, c[0x0][0x394] ;  /* 0x00007280ff3d77ac */ /* 0x000f700008000800 */
[----:B------:R-:W-:-:S02]  /*35100*/  @P1 LOP3.LUT R4, R4, 0x2000000, RZ, 0xfc, !PT ;  /* 0x0200000004041812 */ /* 0x000fc400078efcff */
[----:B------:R-:W-:Y:S01]  /*35110*/  FSETP.GT.AND P1, PT, R45, R11, PT ;  /* 0x0000000b2d00720b */ /* 0x000fe20003f24000 */
[----:B------:R-:W5:Y:S01]  /*35120*/  LDCU UR60, c[0x0][0x394] ;  /* 0x00007280ff3c77ac */ /* 0x000f620008000800 */
[----:B------:R-:W-:Y:S01]  /*35130*/  LOP3.LUT R4, R4, 0xbfffffff, RZ, 0xc0, !PT ;  /* 0xbfffffff04047812 */ /* 0x000fe200078ec0ff */
[----:B------:R-:W5:Y:S01]  /*35140*/  LDCU UR11, c[0x0][0x394] ;  /* 0x00007280ff0b77ac */ /* 0x000f620008000800 */
[----:B------:R-:W5:Y:S09]  /*35150*/  LDCU UR59, c[0x0][0x394] ;  /* 0x00007280ff3b77ac */ /* 0x000f720008000800 */
[----:B------:R-:W-:Y:S01]  /*35160*/  @P1 LOP3.LUT R9, R9, 0x10000000, RZ, 0xfc, !PT ;  /* 0x1000000009091812 */ /* 0x000fe200078efcff */
[----:B------:R-:W5:Y:S01]  /*35170*/  LDCU UR58, c[0x0][0x394] ;  /* 0x00007280ff3a77ac */ /* 0x000f620008000800 */
[C---:B------:R-:W-:Y:S01]  /*35180*/  FSETP.GT.AND P1, PT, R45.reuse, R115, PT ;  /* 0x000000732d00720b */ /* 0x040fe20003f24000 */
[----:B------:R-:W5:Y:S01]  /*35190*/  LDCU UR57, c[0x0][0x394] ;  /* 0x00007280ff3977ac */ /* 0x000f620008000800 */
[----:B------:R-:W-:Y:S01]  /*351a0*/  UIADD3 UR46, UPT, UPT, UR46, 0x26c, URZ ;  /* 0x0000026c2e2e7890 */ /* 0x000fe2000fffe0ff */
[----:B------:R-:W5:Y:S10]  /*351b0*/  LDCU UR56, c[0x0][0x394] ;  /* 0x00007280ff3877ac */ /* 0x000f740008000800 */
[----:B------:R-:W-:Y:S01]  /*351c0*/  @P1 LOP3.LUT R4, R4, 0x40000000, RZ, 0xfc, !PT ;  /* 0x4000000004041812 */ /* 0x000fe200078efcff */
[----:B------:R-:W5:Y:S01]  /*351d0*/  LDCU UR55, c[0x0][0x394] ;  /* 0x00007280ff3777ac */ /* 0x000f620008000800 */
[----:B------:R-:W-:-:S02]  /*351e0*/  FSETP.GT.AND P1, PT, R45, R47, PT ;  /* 0x0000002f2d00720b */ /* 0x000fc40003f24000 */
[----:B------:R-:W-:Y:S01]  /*351f0*/  LOP3.LUT R4, R4, 0x7fffffff, RZ, 0xc0, !PT ;  /* 0x7fffffff04047812 */ /* 0x000fe200078ec0ff */
[----:B------:R-:W5:Y:S01]  /*35200*/  LDCU UR75, c[0x0][0x394] ;  /* 0x00007280ff4b77ac */ /* 0x000f620008000800 */
[----:B------:R-:W5:Y:S01]  /*35210*/  LDCU UR76, c[0x0][0x394] ;  /* 0x00007280ff4c77ac */ /* 0x000f620008000800 */
[----:B------:R-:W5:Y:S08]  /*35220*/  LDCU UR54, c[0x0][0x394] ;  /* 0x00007280ff3677ac */ /* 0x000f700008000800 */
[----:B------:R-:W-:-:S02]  /*35230*/  @P1 LOP3.LUT R10, R10, 0x2, RZ, 0xfc, !PT ;  /* 0x000000020a0a1812 */ /* 0x000fc400078efcff */
[C---:B------:R-:W-:Y:S01]  /*35240*/  FSETP.GT.AND P1, PT, R45.reuse, R110, PT ;  /* 0x0000006e2d00720b */ /* 0x040fe20003f24000 */
[----:B------:R-:W5:Y:S01]  /*35250*/  LDCU UR53, c[0x0][0x394] ;  /* 0x00007280ff3577ac */ /* 0x000f620008000800 */
[----:B------:R-:W-:Y:S01]  /*35260*/  LOP3.LUT R10, R10, 0xfffffff7, RZ, 0xc0, !PT ;  /* 0xfffffff70a0a7812 */ /* 0x000fe200078ec0ff */
[----:B------:R-:W5:Y:S01]  /*35270*/  LDCU UR52, c[0x0][0x394] ;  /* 0x00007280ff3477ac */ /* 0x000f620008000800 */
[----:B------:R-:W5:Y:S09]  /*35280*/  LDCU UR51, c[0x0][0x394] ;  /* 0x00007280ff3377ac */ /* 0x000f720008000800 */
[----:B------:R-:W-:Y:S01]  /*35290*/  @P1 LOP3.LUT R4, R4, 0x80000000, RZ, 0xfc, !PT ;  /* 0x8000000004041812 */ /* 0x000fe200078efcff */
[----:B------:R-:W5:Y:S01]  /*352a0*/  LDCU UR50, c[0x0][0x394] ;  /* 0x00007280ff3277ac */ /* 0x000f620008000800 */
[----:B------:R-:W-:Y:S01]  /*352b0*/  FSETP.GT.AND P1, PT, R45, R108, PT ;  /* 0x0000006c2d00720b */ /* 0x000fe20003f24000 */
[----:B------:R-:W5:Y:S01]  /*352c0*/  LDCU UR10, c[0x0][0x394] ;  /* 0x00007280ff0a77ac */ /* 0x000f620008000800 */
[----:B------:R-:W5:Y:S01]  /*352d0*/  LDCU UR36, c[0x0][0x394] ;  /* 0x00007280ff2477ac */ /* 0x000f620008000800 */
[----:B------:R-:W5:Y:S10]  /*352e0*/  LDCU UR8, c[0x0][0x394] ;  /* 0x00007280ff0877ac */ /* 0x000f740008000800 */
[----:B------:R-:W-:-:S02]  /*352f0*/  @P1 LOP3.LUT R10, R10, 0x8, RZ, 0xfc, !PT ;  /* 0x000000080a0a1812 */ /* 0x000fc400078efcff */
[----:B------:R-:W-:Y:S01]  /*35300*/  FSETP.GT.AND P1, PT, R45, R123, PT ;  /* 0x0000007b2d00720b */ /* 0x000fe20003f24000 */
[----:B------:R-:W5:Y:S01]  /*35310*/  LDCU UR13, c[0x0][0x394] ;  /* 0x00007280ff0d77ac */ /* 0x000f620008000800 */
[----:B------:R-:W-:-:S11]  /*35320*/  LOP3.LUT R10, R10, 0xffffffdf, RZ, 0xc0, !PT ;  /* 0xffffffdf0a0a7812 */ /* 0x000fd600078ec0ff */
[----:B------:R-:W-:Y:S02]  /*35330*/  @P1 LOP3.LUT R3, R3, 0x1, RZ, 0xfc, !PT ;  /* 0x0000000103031812 */ /* 0x000fe400078efcff */
[----:B------:R-:W-:Y:S02]  /*35340*/  FSETP.GT.AND P1, PT, R45, R122, PT ;  /* 0x0000007a2d00720b */ /* 0x000fe40003f24000 */
[----:B------:R-:W-:-:S11]  /*35350*/  LOP3.LUT R3, R3, 0xfffffffd, RZ, 0xc0, !PT ;  /* 0xfffffffd03037812 */ /* 0x000fd600078ec0ff */
[----:B------:R-:W-:Y:S02]  /*35360*/  @P1 LOP3.LUT R10, R10, 0x20, RZ, 0xfc, !PT ;  /* 0x000000200a0a1812 */ /* 0x000fe400078efcff */
[----:B------:R-:W-:Y:S02]  /*35370*/  FSETP.GT.AND P1, PT, R45, R121, PT ;  /* 0x000000792d00720b */ /* 0x000fe40003f24000 */
[----:B------:R-:W-:Y:S01]  /*35380*/  I2FP.F32.S32 R123, UR66 ;  /* 0x00000042007b7c45 */ /* 0x000fe20008201400 */
[----:B0-----:R-:W-:Y:S01]  /*35390*/  UIADD3 UR38, UPT, UPT, UR38, 0x2f5, URZ ;  /* 0x000002f526267890 */ /* 0x001fe2000fffe0ff */
[----:B------:R-:W-:Y:S01]  /*353a0*/  I2FP.F32.S32 R122, UR65 ;  /* 0x00000041007a7c45 */ /* 0x000fe20008201400 */
[----:B-1----:R-:W-:Y:S01]  /*353b0*/  UIADD3 UR39, UPT, UPT, UR39, 0x2f6, URZ ;  /* 0x000002f627277890 */ /* 0x002fe2000fffe0ff */
[----:B------:R-:W-:Y:S01]  /*353c0*/  I2FP.F32.S32 R121, UR64 ;  /* 0x0000004000797c45 */ /* 0x000fe20008201400 */
[----:B--2---:R-:W-:Y:S01]  /*353d0*/  UIADD3 UR62, UPT, UPT, UR62, 0x2f4, URZ ;  /* 0x000002f43e3e7890 */ /* 0x004fe2000fffe0ff */
[----:B------:R-:W2:Y:S01]  /*353e0*/  LDL.LU R123, [R1+0x19c] ;  /* 0x00019c00017b7983 */ /* 0x000ea20000300800 */
[----:B------:R-:W-:Y:S01]  /*353f0*/  LOP3.LUT R10, R10, 0xfffffeff, RZ, 0xc0, !PT ;  /* 0xfffffeff0a0a7812 */ /* 0x000fe200078ec0ff */
[----:B---3--:R-:W-:-:S02]  /*35400*/  UIADD3 UR42, UPT, UPT, UR42, 0x2fd, URZ ;  /* 0x000002fd2a2a7890 */ /* 0x008fc4000fffe0ff */
[----:B------:R-:W3:Y:S01]  /*35410*/  LDL.LU R122, [R1+0x198] ;  /* 0x00019800017a7983 */ /* 0x000ee20000300800 */
[----:B------:R-:W-:Y:S01]  /*35420*/  @P1 LOP3.LUT R3, R3, 0x2, RZ, 0xfc, !PT ;  /* 0x0000000203031812 */ /* 0x000fe200078efcff */
[----:B----4-:R-:W-:Y:S01]  /*35430*/  UIADD3 UR43, UPT, UPT, UR43, 0x2fe, URZ ;  /* 0x000002fe2b2b7890 */ /* 0x010fe2000fffe0ff */
[C---:B------:R-:W-:Y:S01]  /*35440*/  FSETP.GT.AND P1, PT, R45.reuse, R7, PT ;  /* 0x000000072d00720b */ /* 0x040fe20003f24000 */
[----:B------:R-:W4:Y:S01]  /*35450*/  LDL.LU R121, [R1+0x194] ;  /* 0x0001940001797983 */ /* 0x000f220000300800 */
[----:B------:R-:W-:Y:S01]  /*35460*/  I2FP.F32.S32 R7, UR63 ;  /* 0x0000003f00077c45 */ /* 0x000fe20008201400 */
[----:B-----5:R-:W-:Y:S01]  /*35470*/  UIADD3 UR45, UPT, UPT, UR45, 0x2fc, URZ ;  /* 0x000002fc2d2d7890 */ /* 0x020fe2000fffe0ff */
[----:B------:R-:W-:Y:S01]  /*35480*/  I2FP.F32.S32 R115, UR47 ;  /* 0x0000002f00737c45 */ /* 0x000fe20008201400 */
[----:B------:R-:W0:Y:S03]  /*35490*/  LDCU UR47, c[0x0][0x394] ;  /* 0x00007280ff2f77ac */ /* 0x000e260008000800 */
[----:B------:R-:W5:Y:S01]  /*354a0*/  LDL.LU R7, [R1+0x190] ;  /* 0x0001900001077983 */ /* 0x000f620000300800 */
[----:B------:R-:W-:Y:S01]  /*354b0*/  I2FP.F32.S32 R108, UR67 ;  /* 0x00000043006c7c45 */ /* 0x000fe20008201400 */
[----:B------:R-:W1:Y:S03]  /*354c0*/  LDCU UR67, c[0x0][0x394] ;  /* 0x00007280ff4377ac */ /* 0x000e660008000800 */
[----:B------:R-:W-:Y:S01]  /*354d0*/  @P1 LOP3.LUT R10, R10, 0x100, RZ, 0xfc, !PT ;  /* 0x000001000a0a1812 */ /* 0x000fe200078efcff */
[----:B------:R-:W-:Y:S01]  /*354e0*/  UIADD3 UR61, UPT, UPT, UR61, 0x305, URZ ;  /* 0x000003053d3d7890 */ /* 0x000fe2000fffe0ff */
[----:B------:R-:W-:Y:S01]  /*354f0*/  FSETP.GT.AND P1, PT, R45, R120, PT ;  /* 0x000000782d00720b */ /* 0x000fe20003f24000 */
[----:B------:R-:W1:Y:S01]  /*35500*/  LDCU UR66, c[0x0][0x394] ;  /* 0x00007280ff4277ac */ /* 0x000e620008000800 */
[----:B------:R-:W-:-:S02]  /*35510*/  LOP3.LUT R10, R10, 0xfffffbff, RZ, 0xc0, !PT ;  /* 0xfffffbff0a0a7812 */ /* 0x000fc400078ec0ff */
[----:B------:R-:W-:Y:S01]  /*35520*/  I2FP.F32.S32 R120, UR49 ;  /* 0x0000003100787c45 */ /* 0x000fe20008201400 */
[----:B------:R-:W-:Y:S01]  /*35530*/  UIADD3 UR60, UPT, UPT, UR60, 0x306, URZ ;  /* 0x000003063c3c7890 */ /* 0x000fe2000fffe0ff */
[----:B------:R-:W-:Y:S01]  /*35540*/  LOP3.LUT R9, R9, 0xdfffffff, RZ, 0xc0, !PT ;  /* 0xdfffffff09097812 */ /* 0x000fe200078ec0ff */
[----:B------:R-:W1:Y:S03]  /*35550*/  LDCU UR65, c[0x0][0x394] ;  /* 0x00007280ff4177ac */ /* 0x000e660008000800 */
[----:B------:R-:W2:Y:S01]  /*35560*/  LDL.LU R120, [R1+0x18c] ;  /* 0x00018c0001787983 */ /* 0x000ea20000300800 */
[----:B------:R-:W-:Y:S01]  /*35570*/  I2FP.F32.S32 R110, UR48 ;  /* 0x00000030006e7c45 */ /* 0x000fe20008201400 */
[----:B------:R-:W1:Y:S01]  /*35580*/  LDCU UR48, c[0x0][0x394] ;  /* 0x00007280ff3077ac */ /* 0x000e620008000800 */
[----:B------:R-:W-:Y:S02]  /*35590*/  LOP3.LUT R4, R4, 0xffffffbf, RZ, 0xc0, !PT ;  /* 0xffffffbf04047812 */ /* 0x000fe400078ec0ff */
[----:B------:R-:W-:Y:S01]  /*355a0*/  LOP3.LUT R3, R3, 0xfffffffb, RZ, 0xc0, !PT ;  /* 0xfffffffb03037812 */ /* 0x000fe200078ec0ff */
[----:B------:R-:W-:Y:S01]  /*355b0*/  UIADD3 UR11, UPT, UPT, UR11, 0x304, URZ ;  /* 0x000003040b0b7890 */ /* 0x000fe2000fffe0ff */
[----:B------:R-:W-:Y:S01]  /*355c0*/  I2FP.F32.S32 R47, UR46 ;  /* 0x0000002e002f7c45 */ /* 0x000fe20008201400 */
[----:B------:R-:W1:Y:S01]  /*355d0*/  LDCU UR46, c[0x0][0x394] ;  /* 0x00007280ff2e77ac */ /* 0x000e620008000800 */
[----:B------:R-:W1:Y:S01]  /*355e0*/  LDCU UR64, c[0x0][0x394] ;  /* 0x00007280ff4077ac */ /* 0x000e620008000800 */
[----:B------:R-:W-:Y:S01]  /*355f0*/  UIADD3 UR59, UPT, UPT, UR59, 0x30d, URZ ;  /* 0x0000030d3b3b7890 */ /* 0x000fe2000fffe0ff */
[----:B------:R-:W1:Y:S01]  /*35600*/  LDCU UR63, c[0x0][0x394] ;  /* 0x00007280ff3f77ac */ /* 0x000e620008000800 */
[----:B-----5:R-:W-:Y:S01]  /*35610*/  LOP3.LUT R7, R7, 0xfff7ffff, RZ, 0xc0, !PT ;  /* 0xfff7ffff07077812 */ /* 0x020fe200078ec0ff */
[----:B------:R-:W-:Y:S01]  /*35620*/  UIADD3 UR58, UPT, UPT, UR58, 0x30e, URZ ;  /* 0x0000030e3a3a7890 */ /* 0x000fe2000fffe0ff */
[----:B------:R-:W5:Y:S02]  /*35630*/  LDCU UR49, c[0x0][0x394] ;  /* 0x00007280ff3177ac */ /* 0x000f640008000800 */
[----:B------:R-:W-:-:S02]  /*35640*/  @P1 LOP3.LUT R7, R7, 0x80000, RZ, 0xfc, !PT ;  /* 0x0008000007071812 */ /* 0x000fc400078efcff */
[----:B------:R-:W-:-:S13]  /*35650*/  FSETP.GT.AND P1, PT, R45, R119, PT ;  /* 0x000000772d00720b */ /* 0x000fda0003f24000 */
[----:B------:R-:W-:Y:S02]  /*35660*/  @P1 LOP3.LUT R10, R10, 0x400, RZ, 0xfc, !PT ;  /* 0x000004000a0a1812 */ /* 0x000fe400078efcff */
[----:B------:R-:W-:Y:S02]  /*35670*/  FSETP.GT.AND P1, PT, R45, R117, PT ;  /* 0x000000752d00720b */ /* 0x000fe40003f24000 */
[----:B------:R-:W-:-:S11]  /*35680*/  LOP3.LUT R10, R10, 0xffffefff, RZ, 0xc0, !PT ;  /* 0xffffefff0a0a7812 */ /* 0x000fd600078ec0ff */
[----:B------:R-:W-:Y:S02]  /*35690*/  @P1 LOP3.LUT R10, R10, 0x1000, RZ, 0xfc, !PT ;  /* 0x000010000a0a1812 */ /* 0x000fe400078efcff */
[C---:B------:R-:W-:Y:S02]  /*356a0*/  FSETP.GT.AND P1, PT, R45.reuse, R234, PT ;  /* 0x000000ea2d00720b */ /* 0x040fe40003f24000 */
[----:B------:R-:W-:Y:S01]  /*356b0*/  I2FP.F32.S32 R119, UR44 ;  /* 0x0000002c00777c45 */ /* 0x000fe20008201400 */
[----:B------:R-:W-:Y:S01]  /*356c0*/  UIADD3 UR57, UPT, UPT, UR57, 0x30c, URZ ;  /* 0x0000030c39397890 */ /* 0x000fe2000fffe0ff */
[----:B------:R-:W-:Y:S01]  /*356d0*/  LOP3.LUT R10, R10, 0xffffbfff, RZ, 0xc0, !PT ;  /* 0xffffbfff0a0a7812 */ /* 0x000fe200078ec0ff */
[----:B------:R-:W3:Y:S01]  /*356e0*/  LDCU UR44, c[0x0][0x394] ;  /* 0x00007280ff2c77ac */ /* 0x000ee20008000800 */
[----:B------:R-:W-:Y:S02]  /*356f0*/  I2FP.F32.S32 R117, UR9 ;  /* 0x0000000900757c45 */ /* 0x000fe40008201400 */
[----:B------:R-:W-:Y:S01]  /*35700*/  I2FP.F32.S32 R234, UR6 ;  /* 0x0000000600ea7c45 */ /* 0x000fe20008201400 */
[----:B------:R-:W4:Y:S01]  /*35710*/  LDL.LU R119, [R1+0x188] ;  /* 0x0001880001777983 */ /* 0x000f220000300800 */
[C---:B------:R-:W-:Y:S01]  /*35720*/  FSETP.GT.AND P6, PT, R45.reuse, R110, PT ;  /* 0x0000006e2d00720b */ /* 0x040fe20003fc4000 */
[----:B------:R-:W0:Y:S02]  /*35730*/  LDCU UR6, c[0x0][0x394] ;  /* 0x00007280ff0677ac */ /* 0x000e240008000800 */
[----:B------:R-:W-:Y:S01]  /*35740*/  @P1 LOP3.LUT R10, R10, 0x4000, RZ, 0xfc, !PT ;  /* 0x000040000a0a1812 */ /* 0x000fe200078efcff */
[----:B------:R-:W2:Y:S01]  /*35750*/  LDL.LU R118, [R1+0x184] ;  /* 0x0001840001767983 */ /* 0x000ea20000300800 */
[----:B------:R-:W-:Y:S01]  /*35760*/  FSETP.GT.AND P1, PT, R45, R49, PT ;  /* 0x000000312d00720b */ /* 0x000fe20003f24000 */
[----:B------:R-:W-:Y:S01]  /*35770*/  UIADD3 UR56, UPT, UPT, UR56, 0x315, URZ ;  /* 0x0000031538387890 */ /* 0x000fe2000fffe0ff */
[----:B------:R-:W-:Y:S01]  /*35780*/  I2FP.F32.S32 R49, UR37 ;  /* 0x0000002500317c45 */ /* 0x000fe20008201400 */
[----:B------:R-:W4:Y:S01]  /*35790*/  LDL.LU R117, [R1+0x180] ;  /* 0x0001800001757983 */ /* 0x000f220000300800 */
[----:B------:R-:W-:Y:S01]  /*357a0*/  LOP3.LUT R10, R10, 0xfffeffff, RZ, 0xc0, !PT ;  /* 0xfffeffff0a0a7812 */ /* 0x000fe200078ec0ff */
[----:B------:R-:W3:Y:S02]  /*357b0*/  LDCU UR37, c[0x0][0x394] ;  /* 0x00007280ff2577ac */ /* 0x000ee40008000800 */
[----:B------:R-:W5:Y:S01]  /*357c0*/  LDL.LU R52, [R1+0x17c] ;  /* 0x00017c0001347983 */ /* 0x000f620000300800 */
[----:B------:R-:W-:Y:S01]  /*357d0*/  LOP3.LUT R7, R7, 0xfffbffff, RZ, 0xc0, !PT ;  /* 0xfffbffff07077812 */ /* 0x000fe200078ec0ff */
[----:B------:R-:W-:-:S02]  /*357e0*/  UIADD3 UR55, UPT, UPT, UR55, 0x316, URZ ;  /* 0x0000031637377890 */ /* 0x000fc4000fffe0ff */
[----:B------:R-:W3:Y:S01]  /*357f0*/  LDL.LU R234, [R1+0x178] ;  /* 0x0001780001ea7983 */ /* 0x000ee20000300800 */
[----:B------:R-:W1:Y:S03]  /*35800*/  LDCU UR9, c[0x0][0x394] ;  /* 0x00007280ff0977ac */ /* 0x000e660008000800 */
[----:B------:R-:W2:Y:S04]  /*35810*/  LDL.LU R235, [R1+0x174] ;  /* 0x0001740001eb7983 */ /* 0x000ea80000300800 */
[----:B------:R-:W4:Y:S01]  /*35820*/  LDL.LU R49, [R1+0x170] ;  /* 0x0001700001317983 */ /* 0x000f220000300800 */
[----:B------:R-:W-:Y:S02]  /*35830*/  @P1 LOP3.LUT R10, R10, 0x10000, RZ, 0xfc, !PT ;  /* 0x000100000a0a1812 */ /* 0x000fe400078efcff */
[----:B------:R-:W-:Y:S01]  /*35840*/  FSETP.GT.AND P1, PT, R45, R115, PT ;  /* 0x000000732d00720b */ /* 0x000fe20003f24000 */
[----:B------:R-:W3:Y:S01]  /*35850*/  LDL R116, [R1+0x54] ;  /* 0x0000540001747983 */ /* 0x000ee20000100800 */
[----:B------:R-:W-:-:S11]  /*35860*/  LOP3.LUT R10, R10, 0xfffbffff, RZ, 0xc0, !PT ;  /* 0xfffbffff0a0a7812 */ /* 0x000fd600078ec0ff */
[----:B------:R-:W-:Y:S02]  /*35870*/  @P1 LOP3.LUT R10, R10, 0x40000, RZ, 0xfc, !PT ;  /* 0x000400000a0a1812 */ /* 0x000fe400078efcff */
[----:B------:R-:W-:Y:S02]  /*35880*/  FSETP.GT.AND P1, PT, R45, R108, PT ;  /* 0x0000006c2d00720b */ /* 0x000fe40003f24000 */
[----:B------:R-:W-:-:S11]  /*35890*/  LOP3.LUT R10, R10, 0xffefffff, RZ, 0xc0, !PT ;  /* 0xffefffff0a0a7812 */ /* 0x000fd600078ec0ff */
[----:B------:R-:W-:Y:S02]  /*358a0*/  @P1 LOP3.LUT R10, R10, 0x100000, RZ, 0xfc, !PT ;  /* 0x001000000a0a1812 */ /* 0x000fe400078efcff */
[----:B------:R-:W-:Y:S02]  /*358b0*/  I2FP.F32.S32 R115, UR35 ;  /* 0x0000002300737c45 */ /* 0x000fe40008201400 */
[----:B------:R-:W-:Y:S01]  /*358c0*/  I2FP.F32.S32 R110, UR34 ;  /* 0x00000022006e7c45 */ /* 0x000fe20008201400 */
[----:B0-----:R-:W-:Y:S01]  /*358d0*/  UIADD3 UR6, UPT, UPT, UR6, 0x34e, URZ ;  /* 0x0000034e06067890 */ /* 0x001fe2000fffe0ff */
[C---:B----4-:R-:W-:Y:S02]  /*358e0*/  FSETP.GT.AND P1, PT, R45.reuse, R49, PT ;  /* 0x000000312d00720b */ /* 0x050fe40003f24000 */
[----:B------:R-:W4:Y:S01]  /*358f0*/  LDL R115, [R1+0x50] ;  /* 0x0000500001737983 */ /* 0x000f220000100800 */
[----:B------:R-:W-:Y:S01]  /*35900*/  I2FP.F32.S32 R108, UR33 ;  /* 0x00000021006c7c45 */ /* 0x000fe20008201400 */
[----:B------:R-:W0:Y:S01]  /*35910*/  LDCU UR35, c[0x0][0x394] ;  /* 0x00007280ff2377ac */ /* 0x000e220008000800 */
[----:B--2---:R-:W-:Y:S01]  /*35920*/  FSETP.GT.AND P1, PT, R45, R235, !P1 ;  /* 0x000000eb2d00720b */ /* 0x004fe20004f24000 */
[----:B------:R-:W2:Y:S01]  /*35930*/  LDL R110, [R1+0x20] ;  /* 0x00002000016e7983 */ /* 0x000ea20000100800 */
[----:B------:R-:W-:Y:S01]  /*35940*/  @P0 LOP3.LUT R7, R7, 0x40000, RZ, 0xfc, !PT ;  /* 0x0004000007070812 */ /* 0x000fe200078efcff */
[----:B------:R-:W0:Y:S02]  /*35950*/  LDCU UR33, c[0x0][0x394] ;  /* 0x00007280ff2177ac */ /* 0x000e240008000800 */
[----:B------:R-:W2:Y:S01]  /*35960*/  LDL R235, [R1+0x24] ;  /* 0x0000240001eb7983 */ /* 0x000ea20000100800 */
[----:B------:R-:W-:Y:S01]  /*35970*/  LOP3.LUT R10, R10, 0xfffffffe, RZ, 0xc0, !PT ;  /* 0xfffffffe0a0a7812 */ /* 0x000fe200078ec0ff */
[----:B------:R-:W-:Y:S01]  /*35980*/  UIADD3 UR75, UPT, UPT, UR75, 0x314, URZ ;  /* 0x000003144b4b7890 */ /* 0x000fe2000fffe0ff */
[----:B------:R-:W0:Y:S05]  /*35990*/  LDCU UR34, c[0x0][0x394] ;  /* 0x00007280ff2277ac */ /* 0x000e2a0008000800 */
[----:B------:R-:W-:-:S02]  /*359a0*/  @P1 LOP3.LUT R9, R9, 0x20000000, RZ, 0xfc, !PT ;  /* 0x2000000009091812 */ /* 0x000fc400078efcff */
[----:B-----5:R-:W-:-:S04]  /*359b0*/  FSETP.GT.AND P1, PT, R45, R52, PT ;  /* 0x000000342d00720b */ /* 0x020fc80003f24000 */
[----:B---3--:R-:W-:Y:S02]  /*359c0*/  FSETP.GT.AND P1, PT, R45, R234, !P1 ;  /* 0x000000ea2d00720b */ /* 0x008fe40004f24000 */
[----:B------:R-:W3:Y:S01]  /*359d0*/  LDL R234, [R1+0x28] ;  /* 0x0000280001ea7983 */ /* 0x000ee20000100800 */
[----:B------:R-:W-:Y:S01]  /*359e0*/  I2FP.F32.S32 R108, UR32 ;  /* 0x00000020006c7c45 */ /* 0x000fe20008201400 */
[----:B------:R-:W5:Y:S05]  /*359f0*/  LDCU UR32, c[0x0][0x394] ;  /* 0x00007280ff2077ac */ /* 0x000f6a0008000800 */
[----:B------:R-:W5:Y:S01]  /*35a00*/  LDL R108, [R1+0x1c] ;  /* 0x00001c00016c7983 */ /* 0x000f620000100800 */
[----:B------:R-:W-:-:S04]  /*35a10*/  LOP3.LUT R9, R9, 0xbfffffff, RZ, 0xc0, !PT ;  /* 0xbfffffff09097812 */ /* 0x000fc800078ec0ff */
[----:B------:R-:W-:Y:S02]  /*35a20*/  @P1 LOP3.LUT R9, R9, 0x40000000, RZ, 0xfc, !PT ;  /* 0x4000000009091812 */ /* 0x000fe400078efcff */
[C---:B------:R-:W-:Y:S02]  /*35a30*/  FSETP.GT.AND P1, PT, R45.reuse, R116, PT ;  /* 0x000000742d00720b */ /* 0x040fe40003f24000 */
[----:B------:R-:W-:Y:S01]  /*35a40*/  I2FP.F32.S32 R116, UR31 ;  /* 0x0000001f00747c45 */ /* 0x000fe20008201400 */
[----:B------:R-:W0:Y:S05]  /*35a50*/  LDCU UR31, c[0x0][0x394] ;  /* 0x00007280ff1f77ac */ /* 0x000e2a0008000800 */
[----:B------:R-:W5:Y:S01]  /*35a60*/  LDL.LU R116, [R1+0x16c] ;  /* 0x00016c0001747983 */ /* 0x000f620000300800 */
[----:B---3--:R-:W-:-:S03]  /*35a70*/  FSETP.GT.AND P1, PT, R45, R234, !P1 ;  /* 0x000000ea2d00720b */ /* 0x008fc60004f24000 */
[----:B------:R-:W3:Y:S10]  /*35a80*/  LDL R234, [R1+0x18] ;  /* 0x0000180001ea7983 */ /* 0x000ef40000100800 */
[----:B------:R-:W-:-:S02]  /*35a90*/  @P1 LOP3.LUT R8, R8, 0x10, RZ, 0xfc, !PT ;  /* 0x0000001008081812 */ /* 0x000fc400078efcff */
[C---:B----4-:R-:W-:Y:S02]  /*35aa0*/  FSETP.GT.AND P1, PT, R45.reuse, R115, PT ;  /* 0x000000732d00720b */ /* 0x050fe40003f24000 */
[----:B------:R-:W-:Y:S01]  /*35ab0*/  I2FP.F32.S32 R115, UR30 ;  /* 0x0000001e00737c45 */ /* 0x000fe20008201400 */
[----:B------:R-:W4:Y:S01]  /*35ac0*/  LDCU UR30, c[0x0][0x394] ;  /* 0x00007280ff1e77ac */ /* 0x000f220008000800 */
[----:B--2---:R-:W-:-:S04]  /*35ad0*/  FSETP.GT.AND P1, PT, R45, R235, !P1 ;  /* 0x000000eb2d00720b */ /* 0x004fc80004f24000 */
[----:B------:R-:W2:Y:S04]  /*35ae0*/  LDL.LU R115, [R1+0x168] ;  /* 0x0001680001737983 */ /* 0x000ea80000300800 */
[----:B------:R-:W4:Y:S01]  /*35af0*/  LDL R235, [R1+0x14] ;  /* 0x0000140001eb7983 */ /* 0x000f220000100800 */
[----:B------:R-:W-:-:S04]  /*35b00*/  LOP3.LUT R8, R8, 0xffffffdf, RZ, 0xc0, !PT ;  /* 0xffffffdf08087812 */ /* 0x000fc800078ec0ff */
[----:B------:R-:W-:Y:S02]  /*35b10*/  @P1 LOP3.LUT R8, R8, 0x20, RZ, 0xfc, !PT ;  /* 0x0000002008081812 */ /* 0x000fe400078efcff */
[C---:B------:R-:W-:Y:S02]  /*35b20*/  FSETP.GT.AND P1, PT, R45.reuse, R114, PT ;  /* 0x000000722d00720b */ /* 0x040fe40003f24000 */
[----:B------:R-:W-:Y:S01]  /*35b30*/  I2FP.F32.S32 R114, UR29 ;  /* 0x0000001d00727c45 */ /* 0x000fe20008201400 */
[----:B------:R-:W0:Y:S01]  /*35b40*/  LDCU UR29, c[0x0][0x394] ;  /* 0x00007280ff1d77ac */ /* 0x000e220008000800 */
[----:B------:R-:W-:-:S04]  /*35b50*/  FSETP.GT.AND P1, PT, R45, R110, !P1 ;  /* 0x0000006e2d00720b */ /* 0x000fc80004f24000 */
[----:B------:R-:W2:Y:S04]  /*35b60*/  LDL.LU R114, [R1+0x164] ;  /* 0x0001640001727983 */ /* 0x000ea80000300800 */
[----:B------:R-:W2:Y:S01]  /*35b70*/  LDL R110, [R1+0x10] ;  /* 0x00001000016e7983 */ /* 0x000ea20000100800 */
[----:B------:R-:W-:-:S04]  /*35b80*/  LOP3.LUT R8, R8, 0xffffffbf, RZ, 0xc0, !PT ;  /* 0xffffffbf08087812 */ /* 0x000fc800078ec0ff */
[----:B------:R-:W-:Y:S02]  /*35b90*/  @P1 LOP3.LUT R8, R8, 0x40, RZ, 0xfc, !PT ;  /* 0x0000004008081812 */ /* 0x000fe400078efcff */
[C---:B------:R-:W-:Y:S02]  /*35ba0*/  FSETP.GT.AND P1, PT, R45.reuse, R113, PT ;  /* 0x000000712d00720b */ /* 0x040fe40003f24000 */
[----:B------:R-:W-:Y:S01]  /*35bb0*/  I2FP.F32.S32 R113, UR28 ;  /* 0x0000001c00717c45 */ /* 0x000fe20008201400 */
[----:B------:R-:W0:Y:S01]  /*35bc0*/  LDCU UR28, c[0x0][0x394] ;  /* 0x00007280ff1c77ac */ /* 0x000e220008000800 */
[----:B-----5:R-:W-:-:S04]  /*35bd0*/  FSETP.GT.AND P1, PT, R45, R108, !P1 ;  /* 0x0000006c2d00720b */ /* 0x020fc80004f24000 */
[----:B------:R-:W5:Y:S04]  /*35be0*/  LDL.LU R113, [R1+0x160] ;  /* 0x0001600001717983 */ /* 0x000f680000300800 */
[----:B------:R-:W5:Y:S01]  /*35bf0*/  LDL R108, [R1+0xc] ;  /* 0x00000c00016c7983 */ /* 0x000f620000100800 */
[----:B------:R-:W-:-:S04]  /*35c00*/  LOP3.LUT R8, R8, 0xffffff7f, RZ, 0xc0, !PT ;  /* 0xffffff7f08087812 */ /* 0x000fc800078ec0ff */
[----:B------:R-:W-:Y:S02]  /*35c10*/  @P1 LOP3.LUT R8, R8, 0x80, RZ, 0xfc, !PT ;  /* 0x0000008008081812 */ /* 0x000fe400078efcff */
[----:B------:R-:W-:Y:S02]  /*35c20*/  FSETP.GT.AND P1, PT, R45, R106, PT ;  /* 0x0000006a2d00720b */ /* 0x000fe40003f24000 */
[----:B------:R-:W-:Y:S01]  /*35c30*/  I2FP.F32.S32 R106, UR27 ;  /* 0x0000001b006a7c45 */ /* 0x000fe20008201400 */
[----:B------:R-:W0:Y:S05]  /*35c40*/  LDCU UR27, c[0x0][0x394] ;  /* 0x00007280ff1b77ac */ /* 0x000e2a0008000800 */
[----:B------:R-:W5:Y:S01]  /*35c50*/  LDL R106, [R1+0x8] ;  /* 0x00000800016a7983 */ /* 0x000f620000100800 */
[----:B------:R-:W-:-:S02]  /*35c60*/  LOP3.LUT R8, R8, 0xfffffeff, RZ, 0xc0, !PT ;  /* 0xfffffeff08087812 */ /* 0x000fc400078ec0ff */
[----:B---3--:R-:W-:Y:S02]  /*35c70*/  FSETP.GT.AND P1, PT, R45, R234, !P1 ;  /* 0x000000ea2d00720b */ /* 0x008fe40004f24000 */
[----:B------:R-:W-:Y:S01]  /*35c80*/  I2FP.F32.S32 R234, UR26 ;  /* 0x0000001a00ea7c45 */ /* 0x000fe20008201400 */
[----:B------:R-:W3:Y:S10]  /*35c90*/  LDCU UR26, c[0x0][0x394] ;  /* 0x00007280ff1a77ac */ /* 0x000ef40008000800 */
[----:B------:R-:W-:-:S02]  /*35ca0*/  @P1 LOP3.LUT R8, R8, 0x100, RZ, 0xfc, !PT ;  /* 0x0000010008081812 */ /* 0x000fc400078efcff */
[C---:B------:R-:W-:Y:S02]  /*35cb0*/  FSETP.GT.AND P1, PT, R45.reuse, R112, PT ;  /* 0x000000702d00720b */ /* 0x040fe40003f24000 */
[----:B------:R-:W3:Y:S04]  /*35cc0*/  LDL.LU R112, [R1+0x15c] ;  /* 0x00015c0001707983 */ /* 0x000ee80000300800 */
[----:B------:R-:W3:Y:S01]  /*35cd0*/  LDL R234, [R1+0x4] ;  /* 0x0000040001ea7983 */ /* 0x000ee20000100800 */
[----:B----4-:R-:W-:Y:S02]  /*35ce0*/  FSETP.GT.AND P1, PT, R45, R235, !P1 ;  /* 0x000000eb2d00720b */ /* 0x010fe40004f24000 */
[----:B------:R-:W-:Y:S02]  /*35cf0*/  LOP3.LUT R8, R8, 0xfffffdff, RZ, 0xc0, !PT ;  /* 0xfffffdff08087812 */ /* 0x000fe400078ec0ff */
[----:B------:R-:W-:Y:S01]  /*35d00*/  I2FP.F32.S32 R235, UR25 ;  /* 0x0000001900eb7c45 */ /* 0x000fe20008201400 */
[----:B------:R-:W4:Y:S08]  /*35d10*/  LDCU UR25, c[0x0][0x394] ;  /* 0x00007280ff1977ac */ /* 0x000f300008000800 */
[----:B------:R-:W-:-:S02]  /*35d20*/  @P1 LOP3.LUT R8, R8, 0x200, RZ, 0xfc, !PT ;  /* 0x0000020008081812 */ /* 0x000fc400078efcff */
[C---:B------:R-:W-:Y:S02]  /*35d30*/  FSETP.GT.AND P1, PT, R45.reuse, R111, PT ;  /* 0x0000006f2d00720b */ /* 0x040fe40003f24000 */
[----:B------:R-:W4:Y:S04]  /*35d40*/  LDL.LU R111, [R1+0x158] ;  /* 0x00015800016f7983 */ /* 0x000f280000300800 */
[----:B------:R-:W4:Y:S01]  /*35d50*/  LDL R235, [R1] ;  /* 0x0000000001eb7983 */ /* 0x000f220000100800 */
[----:B--2---:R-:W-:Y:S02]  /*35d60*/  FSETP.GT.AND P1, PT, R45, R110, !P1 ;  /* 0x0000006e2d00720b */ /* 0x004fe40004f24000 */
[----:B------:R-:W-:Y:S01]  /*35d70*/  LOP3.LUT R8, R8, 0xfffffbff, RZ, 0xc0, !PT ;  /* 0xfffffbff08087812 */ /* 0x000fe200078ec0ff */
[----:B------:R-:W2:Y:S10]  /*35d80*/  LDL.LU R110, [R1+0x154] ;  /* 0x00015400016e7983 */ /* 0x000eb40000300800 */
[----:B------:R-:W-:-:S02]  /*35d90*/  @P1 LOP3.LUT R8, R8, 0x400, RZ, 0xfc, !PT ;  /* 0x0000040008081812 */ /* 0x000fc400078efcff */
[----:B------:R-:W-:-:S04]  /*35da0*/  FSETP.GT.AND P1, PT, R45, R109, PT ;  /* 0x0000006d2d00720b */ /* 0x000fc80003f24000 */
[----:B-----5:R-:W-:Y:S02]  /*35db0*/  FSETP.GT.AND P1, PT, R45, R108, !P1 ;  /* 0x0000006c2d00720b */ /* 0x020fe40004f24000 */
[----:B------:R-:W-:-:S11]  /*35dc0*/  LOP3.LUT R8, R8, 0xfffff7ff, RZ, 0xc0, !PT ;  /* 0xfffff7ff08087812 */ /* 0x000fd600078ec0ff */
[----:B------:R-:W-:Y:S02]  /*35dd0*/  @P1 LOP3.LUT R8, R8, 0x800, RZ, 0xfc, !PT ;  /* 0x0000080008081812 */ /* 0x000fe400078efcff */
[----:B------:R-:W-:-:S04]  /*35de0*/  FSETP.GT.AND P1, PT, R45, R107, PT ;  /* 0x0000006b2d00720b */ /* 0x000fc80003f24000 */
[----:B------:R-:W-:Y:S02]  /*35df0*/  FSETP.GT.AND P1, PT, R45, R106, !P1 ;  /* 0x0000006a2d00720b */ /* 0x000fe40004f24000 */
[----:B------:R-:W-:-:S11]  /*35e00*/  LOP3.LUT R8, R8, 0xffffefff, RZ, 0xc0, !PT ;  /* 0xffffefff08087812 */ /* 0x000fd600078ec0ff */
[----:B------:R-:W-:Y:S02]  /*35e10*/  @P1 LOP3.LUT R8, R8, 0x1000, RZ, 0xfc, !PT ;  /* 0x0000100008081812 */ /* 0x000fe400078efcff */
[C---:B------:R-:W-:Y:S02]  /*35e20*/  FSETP.GT.AND P1, PT, R45.reuse, R105, PT ;  /* 0x000000692d00720b */ /* 0x040fe40003f24000 */
[----:B------:R-:W-:Y:S02]  /*35e30*/  LOP3.LUT R8, R8, 0xffffdfff, RZ, 0xc0, !PT ;  /* 0xffffdfff08087812 */ /* 0x000fe400078ec0ff */
[----:B---3--:R-:W-:-:S13]  /*35e40*/  FSETP.GT.AND P1, PT, R45, R234, !P1 ;  /* 0x000000ea2d00720b */ /* 0x008fda0004f24000 */
[----:B------:R-:W-:Y:S02]  /*35e50*/  @P1 LOP3.LUT R8, R8, 0x2000, RZ, 0xfc, !PT ;  /* 0x0000200008081812 */ /* 0x000fe400078efcff */
[----:B------:R-:W-:-:S04]  /*35e60*/  FSETP.GT.AND P1, PT, R45, R104, PT ;  /* 0x000000682d00720b */ /* 0x000fc80003f24000 */
[----:B----4-:R-:W-:Y:S02]  /*35e70*/  FSETP.GT.AND P1, PT, R45, R235, !P1 ;  /* 0x000000eb2d00720b */ /* 0x010fe40004f24000 */
[----:B------:R-:W-:-:S11]  /*35e80*/  LOP3.LUT R8, R8, 0xffffbfff, RZ, 0xc0, !PT ;  /* 0xffffbfff08087812 */ /* 0x000fd600078ec0ff */
[----:B------:R-:W-:Y:S02]  /*35e90*/  @P1 LOP3.LUT R8, R8, 0x4000, RZ, 0xfc, !PT ;  /* 0x0000400008081812 */ /* 0x000fe400078efcff */
[----:B------:R-:W-:-:S04]  /*35ea0*/  FSETP.GT.AND P1, PT, R45, R103, PT ;  /* 0x000000672d00720b */ /* 0x000fc80003f24000 */
[----:B------:R-:W-:Y:S02]  /*35eb0*/  FSETP.GT.AND P1, PT, R45, R102, !P1 ;  /* 0x000000662d00720b */ /* 0x000fe40004f24000 */
        /* <DEDUP_REMOVED lines=11> */
[----:B------:R-:W-:-:S13]  /*35f70*/  FSETP.GT.AND P1, PT, R45, R97, !P1 ;  /* 0x000000612d00720b */ /* 0x000fda0004f24000 */
[----:B------:R-:W-:Y:S02]  /*35f80*/  @P1 LOP3.LUT R6, R6, 0x80, RZ, 0xfc, !PT ;  /* 0x0000008006061812 */ /* 0x000fe400078efcff */
[----:B------:R-:W-:-:S04]  /*35f90*/  FSETP.GT.AND P1, PT, R45, R136, PT ;  /* 0x000000882d00720b */ /* 0x000fc80003f24000 */
[----:B------:R-:W-:Y:S02]  /*35fa0*/  FSETP.GT.AND P1, PT, R45, R96, !P1 ;  /* 0x000000602d00720b */ /* 0x000fe40004f24000 */
[----:B------:R-:W-:-:S11]  /*35fb0*/  LOP3.LUT R6, R6, 0xffffbfff, RZ, 0xc0, !PT ;  /* 0xffffbfff06067812 */ /* 0x000fd600078ec0ff */
[----:B------:R-:W-:Y:S02]  /*35fc0*/  @P1 LOP3.LUT R6, R6, 0x4000, RZ, 0xfc, !PT ;  /* 0x0000400006061812 */ /* 0x000fe400078efcff */
[----:B------:R-:W-:Y:S02]  /*35fd0*/  FSETP.GT.AND P1, PT, R45, R139, !P0 ;  /* 0x0000008b2d00720b */ /* 0x000fe40004724000 */
[----:B------:R-:W-:-:S11]  /*35fe0*/  LOP3.LUT R6, R6, 0xffdfffff, RZ, 0xc0, !PT ;  /* 0xffdfffff06067812 */ /* 0x000fd600078ec0ff */
[----:B------:R-:W-:Y:S02]  /*35ff0*/  @P1 LOP3.LUT R6, R6, 0x200000, RZ, 0xfc, !PT ;  /* 0x0020000006061812 */ /* 0x000fe400078efcff */
[----:B------:R-:W-:-:S04]  /*36000*/  FSETP.GT.AND P1, PT, R45, R140, PT ;  /* 0x0000008c2d00720b */ /* 0x000fc80003f24000 */
[C---:B------:R-:W-:Y:S02]  /*36010*/  FSETP.GT.AND P1, PT, R45.reuse, R95, !P1 ;  /* 0x0000005f2d00720b */ /* 0x040fe40004f24000 */
[C---:B------:R-:W-:Y:S02]  /*36020*/  FSETP.GT.AND P0, PT, R45.reuse, R142, PT ;  /* 0x0000008e2d00720b */ /* 0x040fe40003f04000 */
[----:B------:R-:W-:Y:S02]  /*36030*/  LOP3.LUT R6, R6, 0xefffffff, RZ, 0xc0, !PT ;  /* 0xefffffff06067812 */ /* 0x000fe400078ec0ff */
[----:B------:R-:W-:-:S07]  /*36040*/  FSETP.GT.AND P0, PT, R45, R94, !P0 ;  /* 0x0000005e2d00720b */ /* 0x000fce0004704000 */
[----:B------:R-:W-:Y:S02]  /*36050*/  @P1 LOP3.LUT R6, R6, 0x10000000, RZ, 0xfc, !PT ;  /* 0x1000000006061812 */ /* 0x000fe400078efcff */
[----:B------:R-:W-:-:S04]  /*36060*/  FSETP.GT.AND P1, PT, R45, R144, PT ;  /* 0x000000902d00720b */ /* 0x000fc80003f24000 */
[----:B------:R-:W-:Y:S02]  /*36070*/  FSETP.GT.AND P1, PT, R45, R93, !P1 ;  /* 0x0000005d2d00720b */ /* 0x000fe40004f24000 */
[----:B------:R-:W-:Y:S02]  /*36080*/  @P0 LOP3.LUT R5, R5, 0x8, RZ, 0xfc, !PT ;  /* 0x0000000805050812 */ /* 0x000fe400078efcff */
[----:B------:R-:W-:Y:S02]  /*36090*/  FSETP.GT.AND P0, PT, R45, R146, PT ;  /* 0x000000922d00720b */ /* 0x000fe40003f04000 */
[----:B------:R-:W-:Y:S02]  /*360a0*/  LOP3.LUT R5, R5, 0xfffffbff, RZ, 0xc0, !PT ;  /* 0xfffffbff05057812 */ /* 0x000fe400078ec0ff */
[----:B------:R-:W-:-:S05]  /*360b0*/  FSETP.GT.AND P0, PT, R45, R92, !P0 ;  /* 0x0000005c2d00720b */ /* 0x000fca0004704000 */
[----:B------:R-:W-:Y:S02]  /*360c0*/  @P1 LOP3.LUT R5, R5, 0x400, RZ, 0xfc, !PT ;  /* 0x0000040005051812 */ /* 0x000fe400078efcff */
[----:B------:R-:W-:Y:S02]  /*360d0*/  FSETP.GT.AND P1, PT, R45, R148, PT ;  /* 0x000000942d00720b */ /* 0x000fe40003f24000 */
[----:B------:R-:W-:Y:S02]  /*360e0*/  LOP3.LUT R5, R5, 0xfffdffff, RZ, 0xc0, !PT ;  /* 0xfffdffff05057812 */ /* 0x000fe400078ec0ff */
[----:B------:R-:W-:Y:S02]  /*360f0*/  FSETP.GT.AND P1, PT, R45, R91, !P1 ;  /* 0x0000005b2d00720b */ /* 0x000fe40004f24000 */
[----:B------:R-:W-:Y:S02]  /*36100*/  @P0 LOP3.LUT R5, R5, 0x20000, RZ, 0xfc, !PT ;  /* 0x0002000005050812 */ /* 0x000fe400078efcff */
[----:B------:R-:W-:-:S02]  /*36110*/  FSETP.GT.AND P0, PT, R45, R150, PT ;  /* 0x000000962d00720b */ /* 0x000fc40003f04000 */
[----:B------:R-:W-:Y:S02]  /*36120*/  LOP3.LUT R5, R5, 0xfeffffff, RZ, 0xc0, !PT ;  /* 0xfeffffff05057812 */ /* 0x000fe400078ec0ff */
[----:B------:R-:W-:-:S05]  /*36130*/  FSETP.GT.AND P0, PT, R45, R90, !P0 ;  /* 0x0000005a2d00720b */ /* 0x000fca0004704000 */
[----:B------:R-:W-:Y:S02]  /*36140*/  @P1 LOP3.LUT R5, R5, 0x1000000, RZ, 0xfc, !PT ;  /* 0x0100000005051812 */ /* 0x000fe400078efcff */
[----:B------:R-:W-:Y:S02]  /*36150*/  FSETP.GT.AND P1, PT, R45, R152, PT ;  /* 0x000000982d00720b */ /* 0x000fe40003f24000 */
[----:B------:R-:W-:Y:S02]  /*36160*/  LOP3.LUT R5, R5, 0x7fffffff, RZ, 0xc0, !PT ;  /* 0x7fffffff05057812 */ /* 0x000fe400078ec0ff */
[----:B------:R-:W-:Y:S02]  /*36170*/  FSETP.GT.AND P1, PT, R45, R89, !P1 ;  /* 0x000000592d00720b */ /* 0x000fe40004f24000 */
        /* <DEDUP_REMOVED lines=140> */
[----:B------:R-:W-:Y:S01]  /*36a40*/  I2FP.F32.S32 R109, UR24 ;  /* 0x00000018006d7c45 */ /* 0x000fe20008201400 */
[----:B------:R-:W3:Y:S01]  /*36a50*/  LDCU UR24, c[0x0][0x394] ;  /* 0x00007280ff1877ac */ /* 0x000ee20008000800 */
[----:B------:R-:W-:-:S02]  /*36a60*/  I2FP.F32.S32 R107, UR23 ;  /* 0x00000017006b7c45 */ /* 0x000fc40008201400 */
[----:B------:R-:W-:Y:S01]  /*36a70*/  @P0 LOP3.LUT R0, R0, 0x8000, RZ, 0xfc, !PT ;  /* 0x0000800000000812 */ /* 0x000fe200078efcff */
[----:B------:R-:W4:Y:S01]  /*36a80*/  LDCU UR23, c[0x0][0x394] ;  /* 0x00007280ff1777ac */ /* 0x000f220008000800 */
[----:B------:R-:W-:Y:S01]  /*36a90*/  I2FP.F32.S32 R105, UR22 ;  /* 0x0000001600697c45 */ /* 0x000fe20008201400 */
[----:B------:R-:W5:Y:S01]  /*36aa0*/  LDL.LU R109, [R1+0x150] ;  /* 0x00015000016d7983 */ /* 0x000f620000300800 */
[C---:B------:R-:W-:Y:S01]  /*36ab0*/  FSETP.GT.AND P0, PT, R45.reuse, R226, PT ;  /* 0x000000e22d00720b */ /* 0x040fe20003f04000 */
[----:B------:R-:W2:Y:S01]  /*36ac0*/  LDCU UR22, c[0x0][0x394] ;  /* 0x00007280ff1677ac */ /* 0x000ea20008000800 */
[----:B------:R-:W-:Y:S01]  /*36ad0*/  LOP3.LUT R0, R0, 0xfffdffff, RZ, 0xc0, !PT ;  /* 0xfffdffff00007812 */ /* 0x000fe200078ec0ff */
[----:B------:R-:W5:Y:S01]  /*36ae0*/  LDL.LU R108, [R1+0x14c] ;  /* 0x00014c00016c7983 */ /* 0x000f620000300800 */
[----:B------:R-:W-:-:S03]  /*36af0*/  FSETP.GT.AND P0, PT, R45, R53, !P0 ;  /* 0x000000352d00720b */ /* 0x000fc60004704000 */
[----:B------:R-:W5:Y:S01]  /*36b00*/  LDL.LU R107, [R1+0x148] ;  /* 0x00014800016b7983 */ /* 0x000f620000300800 */
[----:B------:R-:W-:-:S03]  /*36b10*/  @P1 LOP3.LUT R0, R0, 0x20000, RZ, 0xfc, !PT ;  /* 0x0002000000001812 */ /* 0x000fc600078efcff */
[----:B------:R-:W5:Y:S01]  /*36b20*/  LDL.LU R106, [R1+0x144] ;  /* 0x00014400016a7983 */ /* 0x000f620000300800 */
[----:B------:R-:W-:-:S03]  /*36b30*/  FSETP.GT.AND P1, PT, R45, R228, PT ;  /* 0x000000e42d00720b */ /* 0x000fc60003f24000 */
[----:B------:R-:W5:Y:S04]  /*36b40*/  LDL.LU R105, [R1+0x140] ;  /* 0x0001400001697983 */ /* 0x000f680000300800 */
[----:B------:R-:W5:Y:S04]  /*36b50*/  LDL.LU R104, [R1+0x134] ;  /* 0x0001340001687983 */ /* 0x000f680000300800 */
[----:B------:R-:W5:Y:S01]  /*36b60*/  LDL.LU R103, [R1+0x130] ;  /* 0x0001300001677983 */ /* 0x000f620000300800 */
[----:B------:R-:W-:-:S03]  /*36b70*/  FSETP.GT.AND P1, PT, R45, R50, !P1 ;  /* 0x000000322d00720b */ /* 0x000fc60004f24000 */
[----:B------:R-:W5:Y:S01]  /*36b80*/  LDL.LU R102, [R1+0x12c] ;  /* 0x00012c0001667983 */ /* 0x000f620000300800 */
[----:B------:R-:W-:-:S03]  /*36b90*/  LOP3.LUT R0, R0, 0xfff7ffff, RZ, 0xc0, !PT ;  /* 0xfff7ffff00007812 */ /* 0x000fc600078ec0ff */
[----:B------:R-:W5:Y:S04]  /*36ba0*/  LDL.LU R101, [R1+0x128] ;  /* 0x0001280001657983 */ /* 0x000f680000300800 */
[----:B------:R-:W5:Y:S04]  /*36bb0*/  LDL.LU R100, [R1+0x124] ;  /* 0x0001240001647983 */ /* 0x000f680000300800 */
[----:B------:R-:W5:Y:S04]  /*36bc0*/  LDL.LU R99, [R1+0x120] ;  /* 0x0001200001637983 */ /* 0x000f680000300800 */
[----:B------:R-:W5:Y:S01]  /*36bd0*/  LDL.LU R98, [R1+0x11c] ;  /* 0x00011c0001627983 */ /* 0x000f620000300800 */
[----:B------:R-:W-:-:S03]  /*36be0*/  @P0 LOP3.LUT R0, R0, 0x80000, RZ, 0xfc, !PT ;  /* 0x0008000000000812 */ /* 0x000fc600078efcff */
[----:B------:R-:W5:Y:S01]  /*36bf0*/  LDL.LU R97, [R1+0x118] ;  /* 0x0001180001617983 */ /* 0x000f620000300800 */
[----:B------:R-:W-:-:S03]  /*36c00*/  FSETP.GT.AND P0, PT, R45, R230, PT ;  /* 0x000000e62d00720b */ /* 0x000fc60003f04000 */
[----:B------:R-:W5:Y:S04]  /*36c10*/  LDL.LU R96, [R1+0x114] ;  /* 0x0001140001607983 */ /* 0x000f680000300800 */
[----:B------:R-:W5:Y:S04]  /*36c20*/  LDL.LU R95, [R1+0x110] ;  /* 0x00011000015f7983 */ /* 0x000f680000300800 */
[----:B------:R-:W5:Y:S01]  /*36c30*/  LDL.LU R94, [R1+0x10c] ;  /* 0x00010c00015e7983 */ /* 0x000f620000300800 */
[----:B------:R-:W-:-:S03]  /*36c40*/  LOP3.LUT R0, R0, 0xffdfffff, RZ, 0xc0, !PT ;  /* 0xffdfffff00007812 */ /* 0x000fc600078ec0ff */
[----:B------:R-:W5:Y:S01]  /*36c50*/  LDL.LU R93, [R1+0x108] ;  /* 0x00010800015d7983 */ /* 0x000f620000300800 */
[----:B------:R-:W-:-:S03]  /*36c60*/  FSETP.GT.AND P0, PT, R45, R46, !P0 ;  /* 0x0000002e2d00720b */ /* 0x000fc60004704000 */
        /* <DEDUP_REMOVED lines=61> */
[----:B------:R-:W-:Y:S02]  /*37040*/  FSETP.GT.AND P1, PT, R45, R239, !P1 ;  /* 0x000000ef2d00720b */ /* 0x000fe40004f24000 */
[----:B------:R-:W-:-:S04]  /*37050*/  LOP3.LUT R0, R0, 0x7fffffff, RZ, 0xc0, !PT ;  /* 0x7fffffff00007812 */ /* 0x000fc800078ec0ff */
        /* <DEDUP_REMOVED lines=22> */
[----:B------:R-:W-:Y:S01]  /*371c0*/  I2FP.F32.S32 R234, UR21 ;  /* 0x0000001500ea7c45 */ /* 0x000fe20008201400 */
[----:B------:R-:W1:Y:S01]  /*371d0*/  LDCU UR21, c[0x0][0x394] ;  /* 0x00007280ff1577ac */ /* 0x000e620008000800 */
[----:B------:R-:W-:Y:S02]  /*371e0*/  FSETP.GT.AND P1, PT, R45, R245, !P1 ;  /* 0x000000f52d00720b */ /* 0x000fe40004f24000 */
[----:B------:R-:W-:Y:S01]  /*371f0*/  I2FP.F32.S32 R234, UR20 ;  /* 0x0000001400ea7c45 */ /* 0x000fe20008201400 */
[----:B------:R-:W2:Y:S01]  /*37200*/  LDCU UR20, c[0x0][0x394] ;  /* 0x00007280ff1477ac */ /* 0x000ea20008000800 */
[----:B------:R-:W-:Y:S02]  /*37210*/  LOP3.LUT R9, R9, 0xfffff7ff, RZ, 0xc0, !PT ;  /* 0xfffff7ff09097812 */ /* 0x000fe400078ec0ff */
[----:B------:R-:W-:Y:S01]  /*37220*/  I2FP.F32.S32 R234, UR19 ;  /* 0x0000001300ea7c45 */ /* 0x000fe20008201400 */
[----:B------:R-:W2:Y:S01]  /*37230*/  LDCU UR19, c[0x0][0x394] ;  /* 0x00007280ff1377ac */ /* 0x000ea20008000800 */
[----:B------:R-:W-:-:S02]  /*37240*/  I2FP.F32.S32 R234, UR18 ;  /* 0x0000001200ea7c45 */ /* 0x000fc40008201400 */
[----:B------:R-:W-:Y:S01]  /*37250*/  I2FP.F32.S32 R234, UR17 ;  /* 0x0000001100ea7c45 */ /* 0x000fe20008201400 */
[----:B------:R-:W2:Y:S01]  /*37260*/  LDCU UR18, c[0x0][0x394] ;  /* 0x00007280ff1277ac */ /* 0x000ea20008000800 */
[----:B------:R-:W-:Y:S02]  /*37270*/  I2FP.F32.S32 R234, UR16 ;  /* 0x0000001000ea7c45 */ /* 0x000fe40008201400 */
[----:B------:R-:W-:Y:S01]  /*37280*/  @P0 LOP3.LUT R9, R9, 0x800, RZ, 0xfc, !PT ;  /* 0x0000080009090812 */ /* 0x000fe200078efcff */
[----:B------:R-:W2:Y:S01]  /*37290*/  LDCU UR17, c[0x0][0x394] ;  /* 0x00007280ff1177ac */ /* 0x000ea20008000800 */
[----:B------:R-:W-:Y:S02]  /*372a0*/  I2FP.F32.S32 R234, UR15 ;  /* 0x0000000f00ea7c45 */ /* 0x000fe40008201400 */
[----:B------:R-:W-:Y:S01]  /*372b0*/  FSETP.GT.AND P0, PT, R45, R24, PT ;  /* 0x000000182d00720b */ /* 0x000fe20003f04000 */
[----:B-1----:R-:W-:Y:S01]  /*372c0*/  UIADD3 UR21, UPT, UPT, UR21, 0x37e, URZ ;  /* 0x0000037e15157890 */ /* 0x002fe2000fffe0ff */
[----:B------:R-:W-:Y:S01]  /*372d0*/  I2FP.F32.S32 R234, UR14 ;  /* 0x0000000e00ea7c45 */ /* 0x000fe20008201400 */
[----:B------:R-:W1:Y:S01]  /*372e0*/  LDCU UR16, c[0x0][0x394] ;  /* 0x00007280ff1077ac */ /* 0x000e620008000800 */
[----:B------:R-:W-:-:S02]  /*372f0*/  I2FP.F32.S32 R234, UR68 ;  /* 0x0000004400ea7c45 */ /* 0x000fc40008201400 */
[----:B------:R-:W-:Y:S01]  /*37300*/  I2FP.F32.S32 R234, UR69 ;  /* 0x0000004500ea7c45 */ /* 0x000fe20008201400 */
[----:B------:R-:W1:Y:S01]  /*37310*/  LDCU UR15, c[0x0][0x394] ;  /* 0x00007280ff0f77ac */ /* 0x000e620008000800 */
[----:B------:R-:W-:Y:S02]  /*37320*/  LOP3.LUT R9, R9, 0xffffdfff, RZ, 0xc0, !PT ;  /* 0xffffdfff09097812 */ /* 0x000fe400078ec0ff */
[----:B------:R-:W-:Y:S01]  /*37330*/  I2FP.F32.S32 R234, UR72 ;  /* 0x0000004800ea7c45 */ /* 0x000fe20008201400 */
[----:B------:R-:W1:Y:S01]  /*37340*/  LDCU UR14, c[0x0][0x394] ;  /* 0x00007280ff0e77ac */ /* 0x000e620008000800 */
[----:B------:R-:W-:Y:S02]  /*37350*/  FSETP.GT.AND P0, PT, R45, R246, !P0 ;  /* 0x000000f62d00720b */ /* 0x000fe40004704000 */
[----:B------:R-:W-:Y:S02]  /*37360*/  I2FP.F32.S32 R234, UR73 ;  /* 0x0000004900ea7c45 */ /* 0x000fe40008201400 */
[----:B------:R-:W-:-:S02]  /*37370*/  I2FP.F32.S32 R234, UR12 ;  /* 0x0000000c00ea7c45 */ /* 0x000fc40008201400 */
[----:B------:R-:W-:Y:S02]  /*37380*/  I2FP.F32.S32 R234, UR71 ;  /* 0x0000004700ea7c45 */ /* 0x000fe40008201400 */
[----:B------:R-:W-:Y:S02]  /*37390*/  @P1 LOP3.LUT R9, R9, 0x2000, RZ, 0xfc, !PT ;  /* 0x0000200009091812 */ /* 0x000fe400078efcff */
[----:B------:R-:W-:Y:S01]  /*373a0*/  I2FP.F32.S32 R234, UR5 ;  /* 0x0000000500ea7c45 */ /* 0x000fe20008201400 */
[----:B------:R-:W0:Y:S01]  /*373b0*/  LDCU UR5, c[0x0][0x394] ;  /* 0x00007280ff0577ac */ /* 0x000e220008000800 */
[----:B------:R-:W-:Y:S02]  /*373c0*/  FSETP.GT.AND P1, PT, R45, R22, PT ;  /* 0x000000162d00720b */ /* 0x000fe40003f24000 */
[----:B------:R-:W-:Y:S02]  /*373d0*/  LOP3.LUT R9, R9, 0xffff7fff, RZ, 0xc0, !PT ;  /* 0xffff7fff09097812 */ /* 0x000fe400078ec0ff */
[----:B------:R-:W-:-:S02]  /*373e0*/  FSETP.GT.AND P1, PT, R45, R247, !P1 ;  /* 0x000000f72d00720b */ /* 0x000fc40004f24000 */
[----:B------:R-:W-:Y:S02]  /*373f0*/  @P0 LOP3.LUT R9, R9, 0x8000, RZ, 0xfc, !PT ;  /* 0x0000800009090812 */ /* 0x000fe400078efcff */
[----:B------:R-:W-:Y:S02]  /*37400*/  FSETP.GT.AND P0, PT, R45, R20, PT ;  /* 0x000000142d00720b */ /* 0x000fe40003f04000 */
[----:B------:R-:W-:Y:S02]  /*37410*/  LOP3.LUT R9, R9, 0xfffdffff, RZ, 0xc0, !PT ;  /* 0xfffdffff09097812 */ /* 0x000fe400078ec0ff */
[----:B------:R-:W-:Y:S02]  /*37420*/  FSETP.GT.AND P0, PT, R45, R248, !P0 ;  /* 0x000000f82d00720b */ /* 0x000fe40004704000 */
[----:B------:R-:W-:Y:S02]  /*37430*/  I2FP.F32.S32 R234, UR70 ;  /* 0x0000004600ea7c45 */ /* 0x000fe40008201400 */
[----:B------:R-:W-:-:S02]  /*37440*/  I2FP.F32.S32 R234, UR74 ;  /* 0x0000004a00ea7c45 */ /* 0x000fc40008201400 */
[----:B------:R-:W-:Y:S02]  /*37450*/  @P1 LOP3.LUT R9, R9, 0x20000, RZ, 0xfc, !PT ;  /* 0x0002000009091812 */ /* 0x000fe400078efcff */
[----:B------:R-:W-:Y:S01]  /*37460*/  I2FP.F32.S32 R234, UR4 ;  /* 0x0000000400ea7c45 */ /* 0x000fe20008201400 */
[----:B0-----:R-:W-:Y:S01]  /*37470*/  UIADD3 UR4, UPT, UPT, UR5, 0x22d, URZ ;  /* 0x0000022d05047890 */ /* 0x001fe2000fffe0ff */
[----:B------:R-:W-:Y:S01]  /*37480*/  FSETP.GT.AND P1, PT, R45, R18, PT ;  /* 0x000000122d00720b */ /* 0x000fe20003f24000 */
[----:B------:R-:W0:Y:S01]  /*37490*/  LDCU UR5, c[0x0][0x394] ;  /* 0x00007280ff0577ac */ /* 0x000e220008000800 */
[----:B------:R-:W-:Y:S02]  /*374a0*/  LOP3.LUT R9, R9, 0xfff7ffff, RZ, 0xc0, !PT ;  /* 0xfff7ffff09097812 */ /* 0x000fe400078ec0ff */
[----:B------:R-:W-:Y:S02]  /*374b0*/  FSETP.GT.AND P1, PT, R45, R249, !P1 ;  /* 0x000000f92d00720b */ /* 0x000fe40004f24000 */
[----:B------:R-:W-:-:S02]  /*374c0*/  @P0 LOP3.LUT R9, R9, 0x80000, RZ, 0xfc, !PT ;  /* 0x0008000009090812 */ /* 0x000fc400078efcff */
[----:B------:R-:W-:Y:S02]  /*374d0*/  FSETP.GT.AND P0, PT, R45, R16, PT ;  /* 0x000000102d00720b */ /* 0x000fe40003f04000 */
[----:B------:R-:W-:Y:S02]  /*374e0*/  LOP3.LUT R9, R9, 0xffdfffff, RZ, 0xc0, !PT ;  /* 0xffdfffff09097812 */ /* 0x000fe400078ec0ff */
[----:B------:R-:W-:Y:S02]  /*374f0*/  FSETP.GT.AND P0, PT, R45, R250, !P0 ;  /* 0x000000fa2d00720b */ /* 0x000fe40004704000 */
[----:B------:R-:W-:-:S03]  /*37500*/  I2FP.F32.S32 R245, UR4 ;  /* 0x0000000400f57c45 */ /* 0x000fc60008201400 */
[----:B------:R-:W-:Y:S02]  /*37510*/  @P1 LOP3.LUT R9, R9, 0x200000, RZ, 0xfc, !PT ;  /* 0x0020000009091812 */ /* 0x000fe400078efcff */
[C---:B------:R-:W-:Y:S01]  /*37520*/  FSETP.GT.AND P1, PT, R45.reuse, R14, PT ;  /* 0x0000000e2d00720b */ /* 0x040fe20003f24000 */
[----:B0-----:R-:W-:Y:S01]  /*37530*/  UIADD3 UR4, UPT, UPT, UR5, 0x22c, URZ ;  /* 0x0000022c05047890 */ /* 0x001fe2000fffe0ff */
[----:B------:R-:W0:Y:S02]  /*37540*/  LDCU UR5, c[0x0][0x394] ;  /* 0x00007280ff0577ac */ /* 0x000e240008000800 */
[----:B------:R-:W-:Y:S02]  /*37550*/  FSETP.GT.AND P1, PT, R45, R251, !P1 ;  /* 0x000000fb2d00720b */ /* 0x000fe40004f24000 */
[----:B------:R-:W-:Y:S02]  /*37560*/  LOP3.LUT R9, R9, 0xff7fffff, RZ, 0xc0, !PT ;  /* 0xff7fffff09097812 */ /* 0x000fe400078ec0ff */
[----:B------:R-:W-:Y:S01]  /*37570*/  I2FP.F32.S32 R234, UR7 ;  /* 0x0000000700ea7c45 */ /* 0x000fe20008201400 */
[----:B------:R-:W3:Y:S01]  /*37580*/  LDCU UR7, c[0x0][0x394] ;  /* 0x00007280ff0777ac */ /* 0x000ee20008000800 */
[----:B------:R-:W-:-:S04]  /*37590*/  @P0 LOP3.LUT R9, R9, 0x800000, RZ, 0xfc, !PT ;  /* 0x0080000009090812 */ /* 0x000fc800078efcff */
[----:B------:R-:W-:-:S04]  /*375a0*/  LOP3.LUT R9, R9, 0xfdffffff, RZ, 0xc0, !PT ;  /* 0xfdffffff09097812 */ /* 0x000fc800078ec0ff */
[----:B------:R-:W-:Y:S02]  /*375b0*/  @P1 LOP3.LUT R9, R9, 0x2000000, RZ, 0xfc, !PT ;  /* 0x0200000009091812 */ /* 0x000fe400078efcff */
[C---:B------:R-:W-:Y:S02]  /*375c0*/  FSETP.GT.AND P1, PT, R45.reuse, R245, PT ;  /* 0x000000f52d00720b */ /* 0x040fe40003f24000 */
[----:B------:R-:W-:Y:S02]  /*375d0*/  I2FP.F32.S32 R245, UR21 ;  /* 0x0000001500f57c45 */ /* 0x000fe40008201400 */
[----:B------:R-:W-:Y:S01]  /*375e0*/  I2FP.F32.S32 R245, UR4 ;  /* 0x0000000400f57c45 */ /* 0x000fe20008201400 */
[----:B0-----:R-:W-:Y:S01]  /*375f0*/  UIADD3 UR4, UPT, UPT, UR5, 0x234, URZ ;  /* 0x0000023405047890 */ /* 0x001fe2000fffe0ff */
[----:B------:R-:W0:Y:S01]  /*37600*/  LDCU UR5, c[0x0][0x394] ;  /* 0x00007280ff0577ac */ /* 0x000e220008000800 */
[----:B------:R-:W-:Y:S01]  /*37610*/  I2FP.F32.S32 R235, UR6 ;  /* 0x0000000600eb7c45 */ /* 0x000fe20008201400 */
[----:B---3--:R-:W-:Y:S01]  /*37620*/  UIADD3 UR6, UPT, UPT, UR7, 0x235, URZ ;  /* 0x0000023507067890 */ /* 0x008fe2000fffe0ff */
[----:B------:R-:W3:Y:S01]  /*37630*/  LDCU UR7, c[0x0][0x394] ;  /* 0x00007280ff0777ac */ /* 0x000ee20008000800 */
[----:B------:R-:W-:-:S02]  /*37640*/  FSETP.GT.AND P0, PT, R45, R12, PT ;  /* 0x0000000c2d00720b */ /* 0x000fc40003f04000 */
[C---:B------:R-:W-:Y:S02]  /*37650*/  FSETP.GT.AND P1, PT, R45.reuse, R245, !P1 ;  /* 0x000000f52d00720b */ /* 0x040fe40004f24000 */
[----:B------:R-:W-:Y:S02]  /*37660*/  FSETP.GT.AND P0, PT, R45, R252, !P0 ;  /* 0x000000fc2d00720b */ /* 0x000fe40004704000 */
[----:B------:R-:W-:Y:S01]  /*37670*/  I2FP.F32.S32 R245, UR4 ;  /* 0x0000000400f57c45 */ /* 0x000fe20008201400 */
[----:B0-----:R-:W-:Y:S01]  /*37680*/  UIADD3 UR4, UPT, UPT, UR5, 0x23c, URZ ;  /* 0x0000023c05047890 */ /* 0x001fe2000fffe0ff */
[----:B------:R-:W0:Y:S01]  /*37690*/  LDCU UR5, c[0x0][0x394] ;  /* 0x00007280ff0577ac */ /* 0x000e220008000800 */
[----:B------:R-:W-:Y:S02]  /*376a0*/  I2FP.F32.S32 R246, UR6 ;  /* 0x0000000600f67c45 */ /* 0x000fe40008201400 */
[----:B------:R-:W-:Y:S01]  /*376b0*/  LOP3.LUT R9, R9, 0xf7ffffff, RZ, 0xc0, !PT ;  /* 0xf7ffffff09097812 */ /* 0x000fe200078ec0ff */
[----:B---3--:R-:W-:-:S03]  /*376c0*/  UIADD3 UR6, UPT, UPT, UR7, 0x23d, URZ ;  /* 0x0000023d07067890 */ /* 0x008fc6000fffe0ff */
[----:B------:R-:W-:Y:S01]  /*376d0*/  @P1 LOP3.LUT R10, R10, 0x1, RZ, 0xfc, !PT ;  /* 0x000000010a0a1812 */ /* 0x000fe200078efcff */
[----:B------:R-:W3:Y:S01]  /*376e0*/  LDCU UR7, c[0x0][0x394] ;  /* 0x00007280ff0777ac */ /* 0x000ee20008000800 */
[----:B------:R-:W-:Y:S02]  /*376f0*/  @P0 LOP3.LUT R9, R9, 0x8000000, RZ, 0xfc, !PT ;  /* 0x0800000009090812 */ /* 0x000fe400078efcff */
[----:B------:R-:W-:Y:S02]  /*37700*/  FSETP.GT.AND P0, PT, R45, R246, PT ;  /* 0x000000f62d00720b */ /* 0x000fe40003f04000 */
[----:B------:R-:W-:-:S04]  /*37710*/  I2FP.F32.S32 R246, UR6 ;  /* 0x0000000600f67c45 */ /* 0x000fc80008201400 */
[C---:B------:R-:W-:Y:S02]  /*37720*/  FSETP.GT.AND P1, PT, R45.reuse, R246, PT ;  /* 0x000000f62d00720b */ /* 0x040fe40003f24000 */
[----:B------:R-:W-:Y:S01]  /*37730*/  I2FP.F32.S32 R246, UR4 ;  /* 0x0000000400f67c45 */ /* 0x000fe20008201400 */
[----:B0-----:R-:W-:Y:S01]  /*37740*/  UIADD3 UR4, UPT, UPT, UR5, 0x244, URZ ;  /* 0x0000024405047890 */ /* 0x001fe2000fffe0ff */
[----:B------:R-:W0:Y:S01]  /*37750*/  LDCU UR5, c[0x0][0x394] ;  /* 0x00007280ff0577ac */ /* 0x000e220008000800 */
[C---:B------:R-:W-:Y:S02]  /*37760*/  FSETP.GT.AND P0, PT, R45.reuse, R245, !P0 ;  /* 0x000000f52d00720b */ /* 0x040fe40004704000 */
[----:B------:R-:W-:Y:S01]  /*37770*/  FSETP.GT.AND P1, PT, R45, R246, !P1 ;  /* 0x000000f62d00720b */ /* 0x000fe20004f24000 */
[----:B---3--:R-:W-:Y:S01]  /*37780*/  UIADD3 UR6, UPT, UPT, UR7, 0x245, URZ ;  /* 0x0000024507067890 */ /* 0x008fe2000fffe0ff */
[----:B------:R-:W-:Y:S02]  /*37790*/  I2FP.F32.S32 R246, UR4 ;  /* 0x0000000400f67c45 */ /* 0x000fe40008201400 */
[----:B------:R-:W-:-:S03]  /*377a0*/  LOP3.LUT R10, R10, 0xfffffffb, RZ, 0xc0, !PT ;  /* 0xfffffffb0a0a7812 */ /* 0x000fc600078ec0ff */
[----:B------:R-:W-:Y:S01]  /*377b0*/  I2FP.F32.S32 R245, UR6 ;  /* 0x0000000600f57c45 */ /* 0x000fe20008201400 */
[----:B0-----:R-:W-:Y:S01]  /*377c0*/  UIADD3 UR4, UPT, UPT, UR5, 0x24c, URZ ;  /* 0x0000024c05047890 */ /* 0x001fe2000fffe0ff */
[----:B------:R-:W0:Y:S02]  /*377d0*/  LDCU UR5, c[0x0][0x394] ;  /* 0x00007280ff0577ac */ /* 0x000e240008000800 */
[----:B------:R-:W-:Y:S02]  /*377e0*/  @P0 LOP3.LUT R10, R10, 0x4, RZ, 0xfc, !PT ;  /* 0x000000040a0a0812 */ /* 0x000fe400078efcff */
[C---:B------:R-:W-:Y:S02]  /*377f0*/  FSETP.GT.AND P0, PT, R45.reuse, R245, PT ;  /* 0x000000f52d00720b */ /* 0x040fe40003f04000 */
[----:B------:R-:W-:Y:S02]  /*37800*/  LOP3.LUT R10, R10, 0xffffffef, RZ, 0xc0, !PT ;  /* 0xffffffef0a0a7812 */ /* 0x000fe400078ec0ff */
[----:B------:R-:W-:-:S02]  /*37810*/  FSETP.GT.AND P0, PT, R45, R246, !P0 ;  /* 0x000000f62d00720b */ /* 0x000fc40004704000 */
[----:B------:R-:W-:Y:S02]  /*37820*/  @P1 LOP3.LUT R10, R10, 0x10, RZ, 0xfc, !PT ;  /* 0x000000100a0a1812 */ /* 0x000fe400078efcff */
[----:B------:R-:W-:Y:S02]  /*37830*/  I2FP.F32.S32 R246, UR4 ;  /* 0x0000000400f67c45 */ /* 0x000fe40008201400 */
[----:B------:R-:W-:Y:S02]  /*37840*/  LOP3.LUT R10, R10, 0xffffff7f, RZ, 0xc0, !PT ;  /* 0xffffff7f0a0a7812 */ /* 0x000fe400078ec0ff */
[----:B------:R-:W-:Y:S01]  /*37850*/  LOP3.LUT P1, RZ, R7, 0x80000, RZ, 0xc0, !PT ;  /* 0x0008000007ff7812 */ /* 0x000fe2000782c0ff */
[----:B0-----:R-:W-:Y:S01]  /*37860*/  UIADD3 UR4, UPT, UPT, UR5, 0x254, URZ ;  /* 0x0000025405047890 */ /* 0x001fe2000fffe0ff */
[----:B------:R-:W0:Y:S03]  /*37870*/  LDCU UR5, c[0x0][0x394] ;  /* 0x00007280ff0577ac */ /* 0x000e260008000800 */
[----:B------:R-:W-:-:S02]  /*37880*/  @P0 LOP3.LUT R10, R10, 0x80, RZ, 0xfc, !PT ;  /* 0x000000800a0a0812 */ /* 0x000fc400078efcff */
[----:B------:R-:W-:Y:S02]  /*37890*/  FSETP.GT.AND P0, PT, R45, R246, !P1 ;  /* 0x000000f62d00720b */ /* 0x000fe40004f04000 */
[----:B------:R-:W-:Y:S02]  /*378a0*/  LOP3.LUT R10, R10, 0xfffffdff, RZ, 0xc0, !PT ;  /* 0xfffffdff0a0a7812 */ /* 0x000fe400078ec0ff */
[----:B------:R-:W-:-:S09]  /*378b0*/  I2FP.F32.S32 R247, UR4 ;  /* 0x0000000400f77c45 */ /* 0x000fd20008201400 */
[----:B------:R-:W-:Y:S01]  /*378c0*/  @P0 LOP3.LUT R10, R10, 0x200, RZ, 0xfc, !PT ;  /* 0x000002000a0a0812 */ /* 0x000fe200078efcff */
[----:B0-----:R-:W-:Y:S01]  /*378d0*/  UIADD3 UR4, UPT, UPT, UR5, 0x25c, URZ ;  /* 0x0000025c05047890 */ /* 0x001fe2000fffe0ff */
[----:B------:R-:W-:Y:S01]  /*378e0*/  FSETP.GT.AND P0, PT, R45, R247, !P2 ;  /* 0x000000f72d00720b */ /* 0x000fe20005704000 */
[----:B------:R-:W0:Y:S01]  /*378f0*/  LDCU UR5, c[0x0][0x394] ;  /* 0x00007280ff0577ac */ /* 0x000e220008000800 */
[----:B------:R-:W-:-:S03]  /*37900*/  LOP3.LUT R10, R10, 0xfffff7ff, RZ, 0xc0, !PT ;  /* 0xfffff7ff0a0a7812 */ /* 0x000fc600078ec0ff */
[----:B------:R-:W-:-:S08]  /*37910*/  I2FP.F32.S32 R247, UR4 ;  /* 0x0000000400f77c45 */ /* 0x000fd00008201400 */
[----:B------:R-:W-:Y:S02]  /*37920*/  @P0 LOP3.LUT R10, R10, 0x800, RZ, 0xfc, !PT ;  /* 0x000008000a0a0812 */ /* 0x000fe400078efcff */
[----:B------:R-:W-:Y:S01]  /*37930*/  FSETP.GT.AND P0, PT, R45, R247, !P3 ;  /* 0x000000f72d00720b */ /* 0x000fe20005f04000 */
[----:B0-----:R-:W-:Y:S01]  /*37940*/  UIADD3 UR4, UPT, UPT, UR5, 0x264, URZ ;  /* 0x0000026405047890 */ /* 0x001fe2000fffe0ff */
[----:B------:R-:W-:Y:S01]  /*37950*/  LOP3.LUT R10, R10, 0xffffdfff, RZ, 0xc0, !PT ;  /* 0xffffdfff0a0a7812 */ /* 0x000fe200078ec0ff */
[----:B------:R-:W0:Y:S04]  /*37960*/  LDCU UR5, c[0x0][0x394] ;  /* 0x00007280ff0577ac */ /* 0x000e280008000800 */
[----:B------:R-:W-:-:S06]  /*37970*/  I2FP.F32.S32 R250, UR4 ;  /* 0x0000000400fa7c45 */ /* 0x000fcc0008201400 */
[----:B------:R-:W-:Y:S02]  /*37980*/  @P0 LOP3.LUT R10, R10, 0x2000, RZ, 0xfc, !PT ;  /* 0x000020000a0a0812 */ /* 0x000fe400078efcff */
[----:B------:R-:W-:Y:S02]  /*37990*/  FSETP.GT.AND P0, PT, R45, R250, !P4 ;  /* 0x000000fa2d00720b */ /* 0x000fe40006704000 */
[----:B------:R-:W-:Y:S02]  /*379a0*/  I2FP.F32.S32 R234, UR38 ;  /* 0x0000002600ea7c45 */ /* 0x000fe40008201400 */
[----:B------:R-:W-:Y:S02]  /*379b0*/  LOP3.LUT R10, R10, 0xffff7fff, RZ, 0xc0, !PT ;  /* 0xffff7fff0a0a7812 */ /* 0x000fe400078ec0ff */
[----:B------:R-:W-:Y:S02]  /*379c0*/  I2FP.F32.S32 R234, UR39 ;  /* 0x0000002700ea7c45 */ /* 0x000fe40008201400 */
[----:B------:R-:W-:-:S02]  /*379d0*/  I2FP.F32.S32 R234, UR62 ;  /* 0x0000003e00ea7c45 */ /* 0x000fc40008201400 */
[----:B------:R-:W-:Y:S02]  /*379e0*/  I2FP.F32.S32 R234, UR42 ;  /* 0x0000002a00ea7c45 */ /* 0x000fe40008201400 */
[----:B------:R-:W-:Y:S02]  /*379f0*/  I2FP.F32.S32 R234, UR43 ;  /* 0x0000002b00ea7c45 */ /* 0x000fe40008201400 */
[----:B------:R-:W-:Y:S02]  /*37a00*/  @P0 LOP3.LUT R10, R10, 0x8000, RZ, 0xfc, !PT ;  /* 0x000080000a0a0812 */ /* 0x000fe400078efcff */
[----:B------:R-:W-:Y:S02]  /*37a10*/  I2FP.F32.S32 R234, UR45 ;  /* 0x0000002d00ea7c45 */ /* 0x000fe40008201400 */
[----:B------:R-:W-:Y:S02]  /*37a20*/  FSETP.GT.AND P0, PT, R45, R47, !P5 ;  /* 0x0000002f2d00720b */ /* 0x000fe40006f04000 */
[----:B------:R-:W-:-:S02]  /*37a30*/  I2FP.F32.S32 R234, UR61 ;  /* 0x0000003d00ea7c45 */ /* 0x000fc40008201400 */
[----:B------:R-:W-:Y:S01]  /*37a40*/  I2FP.F32.S32 R234, UR60 ;  /* 0x0000003c00ea7c45 */ /* 0x000fe20008201400 */
[----:B------:R-:W-:Y:S01]  /*37a50*/  UIADD3 UR76, UPT, UPT, UR76, 0x31d, URZ ;  /* 0x0000031d4c4c7890 */ /* 0x000fe2000fffe0ff */
[----:B------:R-:W-:Y:S01]  /*37a60*/  I2FP.F32.S32 R234, UR11 ;  /* 0x0000000b00ea7c45 */ /* 0x000fe20008201400 */
[----:B0-----:R-:W-:Y:S01]  /*37a70*/  UIADD3 UR4, UPT, UPT, UR5, 0x274, URZ ;  /* 0x0000027405047890 */ /* 0x001fe2000fffe0ff */
        /* <DEDUP_REMOVED lines=14> */
[----:B------:R-:W-:-:S02]  /*37b60*/  I2FP.F32.S32 R234, UR76 ;  /* 0x0000004c00ea7c45 */ /* 0x000fc40008201400 */
[----:B------:R-:W-:Y:S01]  /*37b70*/  I2FP.F32.S32 R250, UR4 ;  /* 0x0000000400fa7c45 */ /* 0x000fe20008201400 */
[----:B------:R-:W-:Y:S01]  /*37b80*/  UIADD3 UR48, UPT, UPT, UR48, 0x32c, URZ ;  /* 0x0000032c30307890 */ /* 0x000fe2000fffe0ff */
[----:B------:R-:W-:Y:S01]  /*37b90*/  I2FP.F32.S32 R234, UR54 ;  /* 0x0000003600ea7c45 */ /* 0x000fe20008201400 */
[----:B------:R-:W-:Y:S01]  /*37ba0*/  UIADD3 UR67, UPT, UPT, UR67, 0x335, URZ ;  /* 0x0000033543437890 */ /* 0x000fe2000fffe0ff */
[----:B------:R-:W-:Y:S01]  /*37bb0*/  I2FP.F32.S32 R234, UR53 ;  /* 0x0000003500ea7c45 */ /* 0x000fe20008201400 */
[----:B------:R-:W-:Y:S01]  /*37bc0*/  UIADD3 UR66, UPT, UPT, UR66, 0x336, URZ ;  /* 0x0000033642427890 */ /* 0x000fe2000fffe0ff */
[----:B------:R-:W-:Y:S02]  /*37bd0*/  I2FP.F32.S32 R234, UR52 ;  /* 0x0000003400ea7c45 */ /* 0x000fe40008201400 */
[----:B------:R-:W-:Y:S01]  /*37be0*/  @P0 LOP3.LUT R10, R10, 0x20000, RZ, 0xfc, !PT ;  /* 0x000200000a0a0812 */ /* 0x000fe200078efcff */
[----:B------:R-:W-:Y:S01]  /*37bf0*/  UIADD3 UR65, UPT, UPT, UR65, 0x334, URZ ;  /* 0x0000033441417890 */ /* 0x000fe2000fffe0ff */
[----:B------:R-:W-:-:S02]  /*37c00*/  I2FP.F32.S32 R234, UR51 ;  /* 0x0000003300ea7c45 */ /* 0x000fc40008201400 */
[----:B------:R-:W-:Y:S01]  /*37c10*/  FSETP.GT.AND P0, PT, R45, R250, !P6 ;  /* 0x000000fa2d00720b */ /* 0x000fe20007704000 */
        /* <DEDUP_REMOVED lines=18> */
[----:B------:R-:W-:Y:S02]  /*37d40*/  UIADD3 UR30, UPT, UPT, UR30, 0x366, URZ ;  /* 0x000003661e1e7890 */ /* 0x000fe4000fffe0ff */
[----:B------:R-:W-:Y:S02]  /*37d50*/  UIADD3 UR27, UPT, UPT, UR27, 0x36e, URZ ;  /* 0x0000036e1b1b7890 */ /* 0x000fe4000fffe0ff */
[----:B------:R-:W-:Y:S01]  /*37d60*/  UIADD3 UR24, UPT, UPT, UR24, 0x376, URZ ;  /* 0x0000037618187890 */ /* 0x000fe2000fffe0ff */
[----:B------:R-:W-:Y:S01]  /*37d70*/  I2FP.F32.S32 R234, UR63 ;  /* 0x0000003f00ea7c45 */ /* 0x000fe20008201400 */
[----:B------:R-:W-:Y:S01]  /*37d80*/  UIADD3 UR8, UPT, UPT, UR8, 0x34d, URZ ;  /* 0x0000034d08087890 */ /* 0x000fe2000fffe0ff */
[----:B------:R-:W-:Y:S01]  /*37d90*/  LOP3.LUT R10, R10, 0xfff7ffff, RZ, 0xc0, !PT ;  /* 0xfff7ffff0a0a7812 */ /* 0x000fe200078ec0ff */
        /* <DEDUP_REMOVED lines=8> */
[----:B----4-:R-:W-:Y:S02]  /*37e20*/  UIADD3 UR23, UPT, UPT, UR23, 0x374, URZ ;  /* 0x0000037417177890 */ /* 0x010fe4000fffe0ff */
[----:B--2---:R-:W-:Y:S02]  /*37e30*/  UIADD3 UR22, UPT, UPT, UR22, 0x37d, URZ ;  /* 0x0000037d16167890 */ /* 0x004fe4000fffe0ff */
[----:B------:R-:W-:Y:S02]  /*37e40*/  UIADD3 UR20, UPT, UPT, UR20, 0x37c, URZ ;  /* 0x0000037c14147890 */ /* 0x000fe4000fffe0ff */
[----:B------:R-:W-:Y:S02]  /*37e50*/  UIADD3 UR19, UPT, UPT, UR19, 0x385, URZ ;  /* 0x0000038513137890 */ /* 0x000fe4000fffe0ff */
[----:B------:R-:W-:-:S02]  /*37e60*/  UIADD3 UR18, UPT, UPT, UR18, 0x386, URZ ;  /* 0x0000038612127890 */ /* 0x000fc4000fffe0ff */
[----:B------:R-:W-:Y:S02]  /*37e70*/  UIADD3 UR17, UPT, UPT, UR17, 0x384, URZ ;  /* 0x0000038411117890 */ /* 0x000fe4000fffe0ff */
[----:B-1----:R-:W-:Y:S02]  /*37e80*/  UIADD3 UR16, UPT, UPT, UR16, 0x38d, URZ ;  /* 0x0000038d10107890 */ /* 0x002fe4000fffe0ff */
[----:B------:R-:W-:Y:S02]  /*37e90*/  UIADD3 UR15, UPT, UPT, UR15, 0x38e, URZ ;  /* 0x0000038e0f0f7890 */ /* 0x000fe4000fffe0ff */
[----:B------:R-:W-:Y:S01]  /*37ea0*/  UIADD3 UR14, UPT, UPT, UR14, 0x38c, URZ ;  /* 0x0000038c0e0e7890 */ /* 0x000fe2000fffe0ff */
[----:B------:R-:W-:Y:S02]  /*37eb0*/  I2FP.F32.S32 R234, UR49 ;  /* 0x0000003100ea7c45 */ /* 0x000fe40008201400 */
[----:B------:R-:W-:Y:S02]  /*37ec0*/  I2FP.F32.S32 R234, UR44 ;  /* 0x0000002c00ea7c45 */ /* 0x000fe40008201400 */
[----:B------:R-:W-:-:S02]  /*37ed0*/  I2FP.F32.S32 R236, UR37 ;  /* 0x0000002500ec7c45 */ /* 0x000fc40008201400 */
[----:B------:R-:W-:Y:S02]  /*37ee0*/  I2FP.F32.S32 R234, UR10 ;  /* 0x0000000a00ea7c45 */ /* 0x000fe40008201400 */
[----:B------:R-:W-:Y:S01]  /*37ef0*/  I2FP.F32.S32 R236, UR36 ;  /* 0x0000002400ec7c45 */ /* 0x000fe20008201400 */
[----:B------:R-:W-:Y:S01]  /*37f00*/  IMAD.MOV.U32 R51, RZ, RZ, 0x3 ;  /* 0x00000003ff337424 */ /* 0x000fe200078e00ff */
[----:B------:R-:W-:Y:S01]  /*37f10*/  I2FP.F32.S32 R234, UR9 ;  /* 0x0000000900ea7c45 */ /* 0x000fe20008201400 */
[----:B------:R-:W-:Y:S01]  /*37f20*/  IMAD.MOV.U32 R47, RZ, RZ, 0x7 ;  /* 0x00000007ff2f7424 */ /* 0x000fe200078e00ff */
[----:B------:R-:W-:Y:S02]  /*37f30*/  I2FP.F32.S32 R236, UR35 ;  /* 0x0000002300ec7c45 */ /* 0x000fe40008201400 */
        /* <DEDUP_REMOVED lines=23> */
[C---:B------:R-:W-:Y:S02]  /*380b0*/  LOP3.LUT P0, RZ, R7.reuse, 0x40000, RZ, 0xc0, !PT ;  /* 0x0004000007ff7812 */ /* 0x040fe4000780c0ff */
[----:B------:R-:W-:Y:S01]  /*380c0*/  LOP3.LUT R7, R7, 0xffffffef, RZ, 0xc0, !PT ;  /* 0xffffffef07077812 */ /* 0x000fe200078ec0ff */
[----:B------:R-:W0:Y:S03]  /*380d0*/  LDCU UR4, c[0x0][0x394] ;  /* 0x00007280ff0477ac */ /* 0x000e260008000800 */
[----:B------:R-:W-:Y:S01]  /*380e0*/  @P1 LOP3.LUT R7, R7, 0x10, RZ, 0xfc, !PT ;  /* 0x0000001007071812 */ /* 0x000fe200078efcff */
[----:B------:R-:W1:Y:S01]  /*380f0*/  LDCU UR5, c[0x0][0x394] ;  /* 0x00007280ff0577ac */ /* 0x000e620008000800 */
[----:B------:R-:W-:-:S02]  /*38100*/  LOP3.LUT P1, RZ, R6, 0x4000, RZ, 0xc0, !PT ;  /* 0x0000400006ff7812 */ /* 0x000fc4000782c0ff */
[----:B------:R-:W-:Y:S01]  /*38110*/  LOP3.LUT R7, R7, 0xfffffff7, RZ, 0xc0, !PT ;  /* 0xfffffff707077812 */ /* 0x000fe200078ec0ff */
[----:B------:R-:W2:Y:S03]  /*38120*/  LDCU UR8, c[0x0][0x394] ;  /* 0x00007280ff0877ac */ /* 0x000ea60008000800 */
[----:B------:R-:W-:Y:S01]  /*38130*/  @P2 LOP3.LUT R7, R7, 0x8, RZ, 0xfc, !PT ;  /* 0x0000000807072812 */ /* 0x000fe200078efcff */
[----:B------:R-:W3:Y:S01]  /*38140*/  LDCU UR6, c[0x0][0x394] ;  /* 0x00007280ff0677ac */ /* 0x000ee20008000800 */
[----:B------:R-:W-:Y:S02]  /*38150*/  LOP3.LUT P2, RZ, R6, 0x80, RZ, 0xc0, !PT ;  /* 0x0000008006ff7812 */ /* 0x000fe4000784c0ff */
[----:B------:R-:W-:Y:S01]  /*38160*/  LOP3.LUT R7, R7, 0xfffffffb, RZ, 0xc0, !PT ;  /* 0xfffffffb07077812 */ /* 0x000fe200078ec0ff */
[----:B------:R-:W4:Y:S01]  /*38170*/  LDCU UR10, c[0x0][0x394] ;  /* 0x00007280ff0a77ac */ /* 0x000f220008000800 */
[----:B------:R-:W-:-:S02]  /*38180*/  SEL R250, RZ, 0x1, !P2 ;  /* 0x00000001fffa7807 */ /* 0x000fc40005000000 */
[----:B------:R-:W-:Y:S01]  /*38190*/  @P3 LOP3.LUT R7, R7, 0x4, RZ, 0xfc, !PT ;  /* 0x0000000407073812 */ /* 0x000fe200078efcff */
[----:B0-----:R-:W-:Y:S01]  /*381a0*/  UIADD3 UR4, UPT, UPT, UR4, 0x3, URZ ;  /* 0x0000000304047890 */ /* 0x001fe2000fffe0ff */
[----:B------:R-:W-:Y:S01]  /*381b0*/  FSETP.GT.AND P3, PT, R45, R134, PT ;  /* 0x000000862d00720b */ /* 0x000fe20003f64000 */
[----:B-1----:R-:W-:Y:S01]  /*381c0*/  UIADD3 UR4, UPT, UPT, UR5, 0x3, URZ ;  /* 0x0000000305047890 */ /* 0x002fe2000fffe0ff */
[----:B------:R-:W-:Y:S01]  /*381d0*/  LOP3.LUT R7, R7, 0xfffffffd, RZ, 0xc0, !PT ;  /* 0xfffffffd07077812 */ /* 0x000fe200078ec0ff */
[----:B------:R-:W0:Y:S01]  /*381e0*/  LDCU UR12, c[0x0][0x394] ;  /* 0x00007280ff0c77ac */ /* 0x000e220008000800 */
[----:B------:R-:W-:Y:S02]  /*381f0*/  LOP3.LUT R134, R134, 0x7fffffff, RZ, 0xc0, !PT ;  /* 0x7fffffff86867812 */ /* 0x000fe400078ec0ff */
[----:B------:R-:W-:Y:S01]  /*38200*/  @P4 LOP3.LUT R7, R7, 0x2, RZ, 0xfc, !PT ;  /* 0x0000000207074812 */ /* 0x000fe200078efcff */
[----:B--2---:R-:W-:Y:S01]  /*38210*/  UIADD3 UR7, UPT, UPT, UR8, 0x22e, URZ ;  /* 0x0000022e08077890 */ /* 0x004fe2000fffe0ff */
[----:B------:R-:W-:Y:S01]  /*38220*/  FSETP.GT.AND P4, PT, R45, R135, PT ;  /* 0x000000872d00720b */ /* 0x000fe20003f84000 */
[----:B---3--:R-:W-:Y:S01]  /*38230*/  UIADD3 UR5, UPT, UPT, UR6, 0x22d, URZ ;  /* 0x0000022d06057890 */ /* 0x008fe2000fffe0ff */
[----:B------:R-:W-:Y:S01]  /*38240*/  @P6 LOP3.LUT R134, R134, 0x80000000, RZ, 0xfc, !PT ;  /* 0x8000000086866812 */ /* 0x000fe200078efcff */
[----:B------:R-:W1:Y:S01]  /*38250*/  LDCU UR8, c[0x0][0x394] ;  /* 0x00007280ff0877ac */ /* 0x000e620008000800 */
[----:B------:R-:W-:-:S02]  /*38260*/  SEL R135, R47, 0x6, P4 ;  /* 0x000000062f877807 */ /* 0x000fc40002000000 */
[----:B------:R-:W-:Y:S01]  /*38270*/  FSETP.GT.AND P4, PT, R45, R137, PT ;  /* 0x000000892d00720b */ /* 0x000fe20003f84000 */
[----:B------:R-:W2:Y:S01]  /*38280*/  LDCU UR6, c[0x0][0x394] ;  /* 0x00007280ff0677ac */ /* 0x000ea20008000800 */
[----:B------:R-:W-:Y:S02]  /*38290*/  I2FP.F32.S32 R137, UR4 ;  /* 0x0000000400897c45 */ /* 0x000fe40008201400 */
[----:B------:R-:W-:Y:S01]  /*382a0*/  SEL R135, R135, 0x4, P3 ;  /* 0x0000000487877807 */ /* 0x000fe20001800000 */
[----:B------:R-:W3:Y:S01]  /*382b0*/  LDCU UR4, c[0x0][0x394] ;  /* 0x00007280ff0477ac */ /* 0x000ee20008000800 */
[C---:B------:R-:W-:Y:S02]  /*382c0*/  FSETP.GT.AND P6, PT, R45.reuse, R137, PT ;  /* 0x000000892d00720b */ /* 0x040fe40003fc4000 */
[----:B------:R-:W-:Y:S01]  /*382d0*/  FSETP.GT.AND P3, PT, R45, R136, PT ;  /* 0x000000882d00720b */ /* 0x000fe20003f64000 */
[----:B----4-:R-:W-:Y:S01]  /*382e0*/  UIADD3 UR9, UPT, UPT, UR10, 0x28a, URZ ;  /* 0x0000028a0a097890 */ /* 0x010fe2000fffe0ff */
[----:B------:R-:W-:Y:S01]  /*382f0*/  SEL R136, RZ, 0x1, !P1 ;  /* 0x00000001ff887807 */ /* 0x000fe20004800000 */
[----:B------:R-:W4:Y:S01]  /*38300*/  LDCU UR10, c[0x0][0x394] ;  /* 0x00007280ff0a77ac */ /* 0x000f220008000800 */
[----:B------:R-:W-:-:S02]  /*38310*/  LOP3.LUT R7, R7, 0xfffffffe, RZ, 0xc0, !PT ;  /* 0xfffffffe07077812 */ /* 0x000fc400078ec0ff */
[----:B------:R-:W-:Y:S01]  /*38320*/  LOP3.LUT P2, RZ, R5, 0x8, RZ, 0xc0, !PT ;  /* 0x0000000805ff7812 */ /* 0x000fe2000784c0ff */
[----:B0-----:R-:W-:Y:S01]  /*38330*/  UIADD3 UR11, UPT, UPT, UR12, 0x282, URZ ;  /* 0x000002820c0b7890 */ /* 0x001fe2000fffe0ff */
[----:B------:R-:W-:Y:S01]  /*38340*/  @P5 LOP3.LUT R7, R7, 0x1, RZ, 0xfc, !PT ;  /* 0x0000000107075812 */ /* 0x000fe200078efcff */
[----:B------:R-:W0:Y:S01]  /*38350*/  LDCU UR12, c[0x0][0x394] ;  /* 0x00007280ff0c77ac */ /* 0x000e220008000800 */
[----:B------:R-:W-:Y:S01]  /*38360*/  LOP3.LUT P5, RZ, R6, 0x10000000, RZ, 0xc0, !PT ;  /* 0x1000000006ff7812 */ /* 0x000fe200078ac0ff */
[----:B-----5:R-:W-:Y:S01]  /*38370*/  @P6 IMAD.IADD R66, R250, 0x1, R135 ;  /* 0x00000001fa426824 */ /* 0x020fe200078e0287 */
[----:B------:R-:W-:Y:S01]  /*38380*/  SEL R135, R47, 0x6, P4 ;  /* 0x000000062f877807 */ /* 0x000fe20002000000 */
[----:B------:R-:W5:Y:S01]  /*38390*/  LDCU UR14, c[0x0][0x394] ;  /* 0x00007280ff0e77ac */ /* 0x000f620008000800 */
[----:B------:R-:W-:Y:S02]  /*383a0*/  FSETP.GT.AND P6, PT, R45, R138, PT ;  /* 0x0000008a2d00720b */ /* 0x000fe40003fc4000 */
[----:B------:R-:W-:Y:S01]  /*383b0*/  SEL R135, R135, 0x4, P3 ;  /* 0x0000000487877807 */ /* 0x000fe20001800000 */
[----:B---3--:R-:W-:Y:S01]  /*383c0*/  UIADD3 UR4, UPT, UPT, UR4, 0xb, URZ ;  /* 0x0000000b04047890 */ /* 0x008fe2000fffe0ff */
[----:B------:R-:W-:Y:S01]  /*383d0*/  FSETP.GT.AND P4, PT, R45, R139, !P0 ;  /* 0x0000008b2d00720b */ /* 0x000fe20004784000 */
[----:B------:R-:W3:Y:S01]  /*383e0*/  LDCU UR42, c[0x0][0x394] ;  /* 0x00007280ff2a77ac */ /* 0x000ee20008000800 */
[----:B------:R-:W-:-:S02]  /*383f0*/  LOP3.LUT P3, RZ, R5, 0x400, RZ, 0xc0, !PT ;  /* 0x0000040005ff7812 */ /* 0x000fc4000786c0ff */
[----:B------:R-:W-:Y:S01]  /*38400*/  I2FP.F32.S32 R138, UR7 ;  /* 0x00000007008a7c45 */ /* 0x000fe20008201400 */
[----:B-1----:R-:W-:Y:S01]  /*38410*/  UIADD3 UR7, UPT, UPT, UR8, 0x236, URZ ;  /* 0x0000023608077890 */ /* 0x002fe2000fffe0ff */
[----:B------:R-:W-:Y:S01]  /*38420*/  I2FP.F32.S32 R137, UR4 ;  /* 0x0000000400897c45 */ /* 0x000fe20008201400 */
[----:B------:R-:W1:Y:S01]  /*38430*/  LDCU UR8, c[0x0][0x394] ;  /* 0x00007280ff0877ac */ /* 0x000e620008000800 */
[----:B------:R-:W-:Y:S02]  /*38440*/  I2FP.F32.S32 R250, UR5 ;  /* 0x0000000500fa7c45 */ /* 0x000fe40008201400 */
[----:B------:R-:W-:Y:S01]  /*38450*/  FSETP.GT.AND P1, PT, R45, R137, PT ;  /* 0x000000892d00720b */ /* 0x000fe20003f24000 */
[----:B------:R-:W0:Y:S01]  /*38460*/  LDCU UR4, c[0x0][0x394] ;  /* 0x00007280ff0477ac */ /* 0x000e220008000800 */
[----:B------:R-:W-:Y:S02]  /*38470*/  I2FP.F32.S32 R139, UR9 ;  /* 0x00000009008b7c45 */ /* 0x000fe40008201400 */
[----:B------:R-:W-:Y:S01]  /*38480*/  LOP3.LUT R6, R6, 0xffffffef, RZ, 0xc0, !PT ;  /* 0xffffffef06067812 */ /* 0x000fe200078ec0ff */
[----:B--2---:R-:W-:Y:S01]  /*38490*/  UIADD3 UR5, UPT, UPT, UR6, 0x235, URZ ;  /* 0x0000023506057890 */ /* 0x004fe2000fffe0ff */
[----:B------:R-:W2:Y:S01]  /*384a0*/  LDCU UR6, c[0x0][0x394] ;  /* 0x00007280ff0677ac */ /* 0x000ea20008000800 */
[----:B----4-:R-:W-:-:S06]  /*384b0*/  UIADD3 UR9, UPT, UPT, UR10, 0x2f0, URZ ;  /* 0x000002f00a097890 */ /* 0x010fcc000fffe0ff */
[----:B------:R-:W-:Y:S01]  /*384c0*/  @P1 IMAD.IADD R67, R136, 0x1, R135 ;  /* 0x0000000188431824 */ /* 0x000fe200078e0287 */
[----:B------:R-:W-:Y:S01]  /*384d0*/  SEL R135, R47, 0x6, P6 ;  /* 0x000000062f877807 */ /* 0x000fe20003000000 */
[----:B------:R-:W4:Y:S01]  /*384e0*/  LDCU UR10, c[0x0][0x394] ;  /* 0x00007280ff0a77ac */ /* 0x000f220008000800 */
[----:B------:R-:W-:Y:S02]  /*384f0*/  SEL R136, RZ, 0x1, !P4 ;  /* 0x00000001ff887807 */ /* 0x000fe40006000000 */
[----:B------:R-:W-:Y:S01]  /*38500*/  SEL R135, R135, 0x4, P0 ;  /* 0x0000000487877807 */ /* 0x000fe20000000000 */
[----:B0-----:R-:W-:Y:S01]  /*38510*/  UIADD3 UR4, UPT, UPT, UR4, 0x13, URZ ;  /* 0x0000001304047890 */ /* 0x001fe2000fffe0ff */
[----:B------:R-:W-:Y:S01]  /*38520*/  FSETP.GT.AND P6, PT, R45, R140, PT ;  /* 0x0000008c2d00720b */ /* 0x000fe20003fc4000 */
[----:B-----5:R-:W-:Y:S01]  /*38530*/  UIADD3 UR13, UPT, UPT, UR14, 0x2c9, URZ ;  /* 0x000002c90e0d7890 */ /* 0x020fe2000fffe0ff */
[----:B------:R-:W-:Y:S01]  /*38540*/  LOP3.LUT P4, RZ, R5, 0x20000, RZ, 0xc0, !PT ;  /* 0x0002000005ff7812 */ /* 0x000fe2000788c0ff */
[----:B------:R-:W0:Y:S01]  /*38550*/  LDCU UR14, c[0x0][0x394] ;  /* 0x00007280ff0e77ac */ /* 0x000e220008000800 */
[----:B------:R-:W-:-:S02]  /*38560*/  LOP3.LUT P1, RZ, R7, 0x10, RZ, 0xc0, !PT ;  /* 0x0000001007ff7812 */ /* 0x000fc4000782c0ff */
[----:B------:R-:W-:Y:S01]  /*38570*/  I2FP.F32.S32 R137, UR4 ;  /* 0x0000000400897c45 */ /* 0x000fe20008201400 */
[----:B------:R-:W5:Y:S01]  /*38580*/  LDCU UR15, c[0x0][0x394] ;  /* 0x00007280ff0f77ac */ /* 0x000f620008000800 */
[----:B------:R-:W-:Y:S02]  /*38590*/  I2FP.F32.S32 R140, UR11 ;  /* 0x0000000b008c7c45 */ /* 0x000fe40008201400 */
[----:B------:R-:W-:Y:S01]  /*385a0*/  FSETP.GT.AND P0, PT, R45, R137, PT ;  /* 0x000000892d00720b */ /* 0x000fe20003f04000 */
[----:B------:R-:W1:Y:S01]  /*385b0*/  LDCU UR4, c[0x0][0x394] ;  /* 0x00007280ff0477ac */ /* 0x000e620008000800 */
[----:B------:R-:W-:Y:S01]  /*385c0*/  UIADD3 UR11, UPT, UPT, UR12, 0x2f9, URZ ;  /* 0x000002f90c0b7890 */ /* 0x000fe2000fffe0ff */
[----:B------:R-:W4:Y:S01]  /*385d0*/  LDCU UR12, c[0x0][0x394] ;  /* 0x00007280ff0c77ac */ /* 0x000f220008000800 */
[----:B---3--:R-:W-:-:S09]  /*385e0*/  UIADD3 UR36, UPT, UPT, UR42, 0x38b, URZ ;  /* 0x0000038b2a247890 */ /* 0x008fd2000fffe0ff */
[----:B------:R-:W-:Y:S01]  /*385f0*/  @P0 IMAD.IADD R68, R136, 0x1, R135 ;  /* 0x0000000188440824 */ /* 0x000fe200078e0287 */
[----:B------:R-:W-:Y:S01]  /*38600*/  FSETP.GT.AND P0, PT, R45, R141, PT ;  /* 0x0000008d2d00720b */ /* 0x000fe20003f04000 */
[----:B------:R-:W3:Y:S01]  /*38610*/  LDCU UR20, c[0x0][0x394] ;  /* 0x00007280ff1477ac */ /* 0x000ee20008000800 */
[----:B------:R-:W-:Y:S02]  /*38620*/  SEL R136, RZ, 0x1, !P5 ;  /* 0x00000001ff887807 */ /* 0x000fe40006800000 */
[----:B------:R-:W-:Y:S01]  /*38630*/  SEL R135, R47, 0x6, P0 ;  /* 0x000000062f877807 */ /* 0x000fe20000000000 */
[----:B-1----:R-:W-:Y:S01]  /*38640*/  UIADD3 UR4, UPT, UPT, UR4, 0x1b, URZ ;  /* 0x0000001b04047890 */ /* 0x002fe2000fffe0ff */
[----:B------:R-:W-:Y:S01]  /*38650*/  LOP3.LUT P5, RZ, R5, 0x1000000, RZ, 0xc0, !PT ;  /* 0x0100000005ff7812 */ /* 0x000fe200078ac0ff */
[----:B------:R-:W1:Y:S01]  /*38660*/  LDCU UR19, c[0x0][0x394] ;  /* 0x00007280ff1377ac */ /* 0x000e620008000800 */
[----:B------:R-:W-:Y:S02]  /*38670*/  SEL R135, R135, 0x4, P6 ;  /* 0x0000000487877807 */ /* 0x000fe40003000000 */
[----:B------:R-:W-:Y:S01]  /*38680*/  FSETP.GT.AND P6, PT, R45, R142, PT ;  /* 0x0000008e2d00720b */ /* 0x000fe20003fc4000 */
[----:B------:R-:W3:Y:S01]  /*38690*/  LDCU UR22, c[0x0][0x394] ;  /* 0x00007280ff1677ac */ /* 0x000ee20008000800 */
[----:B------:R-:W-:-:S02]  /*386a0*/  I2FP.F32.S32 R137, UR4 ;  /* 0x0000000400897c45 */ /* 0x000fc40008201400 */
[----:B------:R-:W-:Y:S01]  /*386b0*/  I2FP.F32.S32 R141, UR13 ;  /* 0x0000000d008d7c45 */ /* 0x000fe20008201400 */
[----:B0-----:R-:W-:Y:S01]  /*386c0*/  UIADD3 UR13, UPT, UPT, UR14, 0x2d9, URZ ;  /* 0x000002d90e0d7890 */ /* 0x001fe2000fffe0ff */
[C---:B------:R-:W-:Y:S01]  /*386d0*/  FSETP.GT.AND P0, PT, R45.reuse, R137, PT ;  /* 0x000000892d00720b */ /* 0x040fe20003f04000 */
[----:B------:R-:W0:Y:S01]  /*386e0*/  LDCU UR4, c[0x0][0x394] ;  /* 0x00007280ff0477ac */ /* 0x000e220008000800 */
[----:B------:R-:W3:Y:S01]  /*386f0*/  LDCU UR14, c[0x0][0x394] ;  /* 0x00007280ff0e77ac */ /* 0x000ee20008000800 */
[----:B-----5:R-:W-:Y:S01]  /*38700*/  UIADD3 UR15, UPT, UPT, UR15, 0x3a6, URZ ;  /* 0x000003a60f0f7890 */ /* 0x020fe2000fffe0ff */
[----:B------:R-:W5:Y:S09]  /*38710*/  LDCU UR24, c[0x0][0x394] ;  /* 0x00007280ff1877ac */ /* 0x000f720008000800 */
[----:B------:R-:W-:Y:S01]  /*38720*/  @P0 IMAD.IADD R69, R136, 0x1, R135 ;  /* 0x0000000188450824 */ /* 0x000fe200078e0287 */
[----:B------:R-:W-:Y:S01]  /*38730*/  FSETP.GT.AND P0, PT, R45, R143, PT ;  /* 0x0000008f2d00720b */ /* 0x000fe20003f04000 */
[----:B------:R-:W5:Y:S01]  /*38740*/  LDCU UR21, c[0x0][0x394] ;  /* 0x00007280ff1577ac */ /* 0x000f620008000800 */
[----:B------:R-:W-:-:S02]  /*38750*/  SEL R136, RZ, 0x1, !P2 ;  /* 0x00000001ff887807 */ /* 0x000fc40005000000 */
[----:B------:R-:W-:Y:S01]  /*38760*/  SEL R135, R47, 0x6, P0 ;  /* 0x000000062f877807 */ /* 0x000fe20000000000 */
[----:B0-----:R-:W-:Y:S01]  /*38770*/  UIADD3 UR4, UPT, UPT, UR4, 0x23, URZ ;  /* 0x0000002304047890 */ /* 0x001fe2000fffe0ff */
[----:B------:R-:W-:Y:S01]  /*38780*/  LOP3.LUT P2, RZ, R5, 0x80000000, RZ, 0xc0, !PT ;  /* 0x8000000005ff7812 */ /* 0x000fe2000784c0ff */
[----:B------:R-:W0:Y:S01]  /*38790*/  LDCU UR25, c[0x0][0x394] ;  /* 0x00007280ff1977ac */ /* 0x000e220008000800 */
[----:B------:R-:W-:Y:S02]  /*387a0*/  SEL R135, R135, 0x4, P6 ;  /* 0x0000000487877807 */ /* 0x000fe40003000000 */
[----:B------:R-:W-:Y:S01]  /*387b0*/  FSETP.GT.AND P6, PT, R45, R144, PT ;  /* 0x000000902d00720b */ /* 0x000fe20003fc4000 */
[----:B-1----:R-:W-:Y:S01]  /*387c0*/  UIADD3 UR19, UPT, UPT, UR19, 0x39c, URZ ;  /* 0x0000039c13137890 */ /* 0x002fe2000fffe0ff */
[----:B------:R-:W-:Y:S01]  /*387d0*/  I2FP.F32.S32 R137, UR4 ;  /* 0x0000000400897c45 */ /* 0x000fe20008201400 */
[----:B------:R-:W1:Y:S01]  /*387e0*/  LDCU UR27, c[0x0][0x394] ;  /* 0x00007280ff1b77ac */ /* 0x000e620008000800 */
[----:B------:R-:W-:-:S02]  /*387f0*/  LOP3.LUT R5, R5, 0xffffffdf, RZ, 0xc0, !PT ;  /* 0xffffffdf05057812 */ /* 0x000fc400078ec0ff */
[C---:B------:R-:W-:Y:S01]  /*38800*/  FSETP.GT.AND P0, PT, R45.reuse, R137, PT ;  /* 0x000000892d00720b */ /* 0x040fe20003f04000 */
[----:B------:R-:W2:Y:S01]  /*38810*/  LDCU UR4, c[0x0][0x394] ;  /* 0x00007280ff0477ac */ /* 0x000ea20008000800 */
[----:B------:R-:W1:Y:S01]  /*38820*/  LDCU UR23, c[0x0][0x394] ;  /* 0x00007280ff1777ac */ /* 0x000e620008000800 */
[----:B------:R-:W1:Y:S10]  /*38830*/  LDCU UR28, c[0x0][0x394] ;  /* 0x00007280ff1c77ac */ /* 0x000e740008000800 */
[----:B------:R-:W-:Y:S01]  /*38840*/  @P0 IMAD.IADD R70, R136, 0x1, R135 ;  /* 0x0000000188460824 */ /* 0x000fe200078e0287 */
[----:B------:R-:W-:Y:S01]  /*38850*/  FSETP.GT.AND P0, PT, R45, R145, PT ;  /* 0x000000912d00720b */ /* 0x000fe20003f04000 */
[----:B------:R-:W1:Y:S01]  /*38860*/  LDCU UR30, c[0x0][0x394] ;  /* 0x00007280ff1e77ac */ /* 0x000e620008000800 */
[----:B------:R-:W-:-:S02]  /*38870*/  SEL R136, RZ, 0x1, !P3 ;  /* 0x00000001ff887807 */ /* 0x000fc40005800000 */
[----:B------:R-:W-:Y:S01]  /*38880*/  SEL R135, R47, 0x6, P0 ;  /* 0x000000062f877807 */ /* 0x000fe20000000000 */
[----:B--2---:R-:W-:Y:S01]  /*38890*/  UIADD3 UR4, UPT, UPT, UR4, 0x2b, URZ ;  /* 0x0000002b04047890 */ /* 0x004fe2000fffe0ff */
[----:B------:R-:W-:Y:S01]  /*388a0*/  LOP3.LUT P3, RZ, R4, 0x40, RZ, 0xc0, !PT ;  /* 0x0000004004ff7812 */ /* 0x000fe2000786c0ff */
[----:B------:R-:W2:Y:S01]  /*388b0*/  LDCU UR26, c[0x0][0x394] ;  /* 0x00007280ff1a77ac */ /* 0x000ea20008000800 */
[----:B------:R-:W-:Y:S02]  /*388c0*/  SEL R135, R135, 0x4, P6 ;  /* 0x0000000487877807 */ /* 0x000fe40003000000 */
[C---:B------:R-:W-:Y:S01]  /*388d0*/  FSETP.GT.AND P6, PT, R45.reuse, R146, PT ;  /* 0x000000922d00720b */ /* 0x040fe20003fc4000 */
[----:B------:R-:W2:Y:S01]  /*388e0*/  LDCU UR31, c[0x0][0x394] ;  /* 0x00007280ff1f77ac */ /* 0x000ea20008000800 */
[----:B------:R-:W-:Y:S01]  /*388f0*/  I2FP.F32.S32 R137, UR4 ;  /* 0x0000000400897c45 */ /* 0x000fe20008201400 */
[----:B------:R-:W2:Y:S03]  /*38900*/  LDCU UR33, c[0x0][0x394] ;  /* 0x00007280ff2177ac */ /* 0x000ea60008000800 */
[C---:B------:R-:W-:Y:S01]  /*38910*/  FSETP.GT.AND P0, PT, R45.reuse, R137, PT ;  /* 0x000000892d00720b */ /* 0x040fe20003f04000 */
[----:B------:R-:W4:Y:S01]  /*38920*/  LDCU UR4, c[0x0][0x394] ;  /* 0x00007280ff0477ac */ /* 0x000f220008000800 */
[----:B------:R-:W2:Y:S01]  /*38930*/  LDCU UR29, c[0x0][0x394] ;  /* 0x00007280ff1d77ac */ /* 0x000ea20008000800 */
[----:B------:R-:W2:Y:S10]  /*38940*/  LDCU UR34, c[0x0][0x394] ;  /* 0x00007280ff2277ac */ /* 0x000eb40008000800 */
[----:B------:R-:W-:Y:S01]  /*38950*/  @P0 IMAD.IADD R71, R136, 0x1, R135 ;  /* 0x0000000188470824 */ /* 0x000fe200078e0287 */
[----:B------:R-:W-:Y:S01]  /*38960*/  FSETP.GT.AND P0, PT, R45, R147, PT ;  /* 0x000000932d00720b */ /* 0x000fe20003f04000 */
[----:B------:R-:W2:Y:S01]  /*38970*/  LDCU UR35, c[0x0][0x394] ;  /* 0x00007280ff2377ac */ /* 0x000ea20008000800 */
[----:B------:R-:W-:-:S02]  /*38980*/  SEL R136, RZ, 0x1, !P4 ;  /* 0x00000001ff887807 */ /* 0x000fc40006000000 */
[----:B------:R-:W-:Y:S01]  /*38990*/  SEL R135, R47, 0x6, P0 ;  /* 0x000000062f877807 */ /* 0x000fe20000000000 */
[----:B------:R-:W2:Y:S01]  /*389a0*/  LDCU UR32, c[0x0][0x394] ;  /* 0x00007280ff2077ac */ /* 0x000ea20008000800 */
[----:B------:R-:W-:Y:S02]  /*389b0*/  LOP3.LUT P4, RZ, R4, 0x2000, RZ, 0xc0, !PT ;  /* 0x0000200004ff7812 */ /* 0x000fe4000788c0ff */
[----:B------:R-:W-:Y:S01]  /*389c0*/  SEL R135, R135, 0x4, P6 ;  /* 0x0000000487877807 */ /* 0x000fe20003000000 */
[----:B----4-:R-:W-:Y:S01]  /*389d0*/  UIADD3 UR4, UPT, UPT, UR4, 0x33, URZ ;  /* 0x0000003304047890 */ /* 0x010fe2000fffe0ff */
[C---:B------:R-:W-:Y:S01]  /*389e0*/  FSETP.GT.AND P6, PT, R45.reuse, R148, PT ;  /* 0x000000942d00720b */ /* 0x040fe20003fc4000 */
[----:B------:R-:W4:Y:S04]  /*389f0*/  LDCU UR17, c[0x0][0x394] ;  /* 0x00007280ff1177ac */ /* 0x000f280008000800 */
[----:B------:R-:W-:Y:S01]  /*38a00*/  I2FP.F32.S32 R137, UR4 ;  /* 0x0000000400897c45 */ /* 0x000fe20008201400 */
[----:B------:R-:W3:Y:S03]  /*38a10*/  LDCU UR16, c[0x0][0x394] ;  /* 0x00007280ff1077ac */ /* 0x000ee60008000800 */
[C---:B------:R-:W-:Y:S01]  /*38a20*/  FSETP.GT.AND P0, PT, R45.reuse, R137, PT ;  /* 0x000000892d00720b */ /* 0x040fe20003f04000 */
[----:B------:R-:W5:Y:S01]  /*38a30*/  LDCU UR4, c[0x0][0x394] ;  /* 0x00007280ff0477ac */ /* 0x000f620008000800 */
[----:B------:R-:W0:Y:S01]  /*38a40*/  LDCU UR18, c[0x0][0x394] ;  /* 0x00007280ff1277ac */ /* 0x000e220008000800 */
[----:B------:R-:W1:Y:S10]  /*38a50*/  LDCU UR73, c[0x0][0x398] ;  /* 0x00007300ff4977ac */ /* 0x000e740008000800 */
[----:B------:R-:W-:Y:S01]  /*38a60*/  @P0 IMAD.IADD R72, R136, 0x1, R135 ;  /* 0x0000000188480824 */ /* 0x000fe200078e0287 */
[----:B------:R-:W-:Y:S01]  /*38a70*/  FSETP.GT.AND P0, PT, R45, R149, PT ;  /* 0x000000952d00720b */ /* 0x000fe20003f04000 */
[----:B----4-:R-:W-:Y:S01]  /*38a80*/  UIADD3 UR17, UPT, UPT, UR17, 0x3dd, URZ ;  /* 0x000003dd11117890 */ /* 0x010fe2000fffe0ff */
[----:B------:R-:W-:Y:S01]  /*38a90*/  SEL R136, RZ, 0x1, !P5 ;  /* 0x00000001ff887807 */ /* 0x000fe20006800000 */
[----:B---3--:R-:W-:Y:S01]  /*38aa0*/  UIADD3 UR16, UPT, UPT, UR16, 0x3cc, URZ ;  /* 0x000003cc10107890 */ /* 0x008fe2000fffe0ff */
[----:B------:R-:W-:Y:S01]  /*38ab0*/  SEL R135, R47, 0x6, P0 ;  /* 0x000000062f877807 */ /* 0x000fe20000000000 */
[----:B-----5:R-:W-:Y:S01]  /*38ac0*/  UIADD3 UR4, UPT, UPT, UR4, 0x3b, URZ ;  /* 0x0000003b04047890 */ /* 0x020fe2000fffe0ff */
[----:B------:R-:W-:Y:S01]  /*38ad0*/  LOP3.LUT P5, RZ, R4, 0x100000, RZ, 0xc0, !PT ;  /* 0x0010000004ff7812 */ /* 0x000fe200078ac0ff */
[----:B------:R-:W3:Y:S01]  /*38ae0*/  LDCU UR51, c[0x0][0x398] ;  /* 0x00007300ff3377ac */ /* 0x000ee20008000800 */
[----:B------:R-:W-:-:S02]  /*38af0*/  SEL R135, R135, 0x4, P6 ;  /* 0x0000000487877807 */ /* 0x000fc40003000000 */
[C---:B------:R-:W-:Y:S01]  /*38b00*/  FSETP.GT.AND P6, PT, R45.reuse, R150, PT ;  /* 0x000000962d00720b */ /* 0x040fe20003fc4000 */
[----:B0-----:R-:W-:Y:S01]  /*38b10*/  UIADD3 UR18, UPT, UPT, UR18, 0x3d6, URZ ;  /* 0x000003d612127890 */ /* 0x001fe2000fffe0ff */
[----:B------:R-:W-:Y:S01]  /*38b20*/  I2FP.F32.S32 R137, UR4 ;  /* 0x0000000400897c45 */ /* 0x000fe20008201400 */
[----:B-1----:R-:W-:Y:S01]  /*38b30*/  UIADD3 UR73, UPT, UPT, UR73, 0x221, URZ ;  /* 0x0000022149497890 */ /* 0x002fe2000fffe0ff */
[----:B------:R-:W0:Y:S02]  /*38b40*/  LDCU UR43, c[0x0][0x398] ;  /* 0x00007300ff2b77ac */ /* 0x000e240008000800 */
[----:B------:R-:W-:Y:S01]  /*38b50*/  FSETP.GT.AND P0, PT, R45, R137, PT ;  /* 0x000000892d00720b */ /* 0x000fe20003f04000 */
[----:B------:R-:W1:Y:S01]  /*38b60*/  LDCU UR4, c[0x0][0x394] ;  /* 0x00007280ff0477ac */ /* 0x000e620008000800 */
[----:B------:R-:W4:Y:S01]  /*38b70*/  LDCU UR69, c[0x0][0x398] ;  /* 0x00007300ff4577ac */ /* 0x000f220008000800 */
[----:B---3--:R-:W-:-:S10]  /*38b80*/  UIADD3 UR51, UPT, UPT, UR51, 0x230, URZ ;  /* 0x0000023033337890 */ /* 0x008fd4000fffe0ff */
[----:B------:R-:W-:Y:S01]  /*38b90*/  @P0 IMAD.IADD R73, R136, 0x1, R135 ;  /* 0x0000000188490824 */ /* 0x000fe200078e0287 */
[----:B------:R-:W-:Y:S01]  /*38ba0*/  FSETP.GT.AND P0, PT, R45, R151, PT ;  /* 0x000000972d00720b */ /* 0x000fe20003f04000 */
[----:B------:R-:W3:Y:S01]  /*38bb0*/  LDCU UR65, c[0x0][0x398] ;  /* 0x00007300ff4177ac */ /* 0x000ee20008000800 */
[----:B------:R-:W-:Y:S02]  /*38bc0*/  SEL R136, RZ, 0x1, !P2 ;  /* 0x00000001ff887807 */ /* 0x000fe40005000000 */
[----:B------:R-:W-:Y:S01]  /*38bd0*/  SEL R135, R47, 0x6, P0 ;  /* 0x000000062f877807 */ /* 0x000fe20000000000 */
[----:B0-----:R-:W-:Y:S01]  /*38be0*/  UIADD3 UR43, UPT, UPT, UR43, 0x241, URZ ;  /* 0x000002412b2b7890 */ /* 0x001fe2000fffe0ff */
[----:B------:R-:W-:Y:S01]  /*38bf0*/  LOP3.LUT P2, RZ, R4, 0x8000000, RZ, 0xc0, !PT ;  /* 0x0800000004ff7812 */ /* 0x000fe2000784c0ff */
[----:B-1----:R-:W-:Y:S01]  /*38c00*/  UIADD3 UR4, UPT, UPT, UR4, 0x43, URZ ;  /* 0x0000004304047890 */ /* 0x002fe2000fffe0ff */
[----:B------:R-:W-:Y:S01]  /*38c10*/  SEL R135, R135, 0x4, P6 ;  /* 0x0000000487877807 */ /* 0x000fe20003000000 */
[----:B------:R-:W0:Y:S01]  /*38c20*/  LDCU UR61, c[0x0][0x398] ;  /* 0x00007300ff3d77ac */ /* 0x000e220008000800 */
[----:B------:R-:W-:-:S02]  /*38c30*/  FSETP.GT.AND P6, PT, R45, R152, PT ;  /* 0x000000982d00720b */ /* 0x000fc40003fc4000 */
[----:B------:R-:W-:Y:S01]  /*38c40*/  LOP3.LUT R4, R4, 0xffffbfff, RZ, 0xc0, !PT ;  /* 0xffffbfff04047812 */ /* 0x000fe200078ec0ff */
[----:B----4-:R-:W-:Y:S01]  /*38c50*/  UIADD3 UR69, UPT, UPT, UR69, 0x26a, URZ ;  /* 0x0000026a45457890 */ /* 0x010fe2000fffe0ff */
[----:B------:R-:W-:Y:S01]  /*38c60*/  I2FP.F32.S32 R137, UR4 ;  /* 0x0000000400897c45 */ /* 0x000fe20008201400 */
[----:B------:R-:W1:Y:S03]  /*38c70*/  LDCU UR58, c[0x0][0x398] ;  /* 0x00007300ff3a77ac */ /* 0x000e660008000800 */
[----:B------:R-:W-:Y:S01]  /*38c80*/  FSETP.GT.AND P0, PT, R45, R137, PT ;  /* 0x000000892d00720b */ /* 0x000fe20003f04000 */
[----:B------:R-:W4:Y:S01]  /*38c90*/  LDCU UR4, c[0x0][0x394] ;  /* 0x00007280ff0477ac */ /* 0x000f220008000800 */
[----:B---3--:R-:W-:Y:S01]  /*38ca0*/  UIADD3 UR65, UPT, UPT, UR65, 0x270, URZ ;  /* 0x0000027041417890 */ /* 0x008fe2000fffe0ff */
[----:B------:R-:W3:Y:S01]  /*38cb0*/  LDCU UR57, c[0x0][0x398] ;  /* 0x00007300ff3977ac */ /* 0x000ee20008000800 */
[----:B0-----:R-:W-:-:S09]  /*38cc0*/  UIADD3 UR61, UPT, UPT, UR61, 0x281, URZ ;  /* 0x000002813d3d7890 */ /* 0x001fd2000fffe0ff */
[----:B------:R-:W-:Y:S01]  /*38cd0*/  @P0 IMAD.IADD R74, R136, 0x1, R135 ;  /* 0x00000001884a0824 */ /* 0x000fe200078e0287 */
[----:B------:R-:W-:Y:S01]  /*38ce0*/  FSETP.GT.AND P0, PT, R45, R153, PT ;  /* 0x000000992d00720b */ /* 0x000fe20003f04000 */
[----:B-1----:R-:W-:Y:S01]  /*38cf0*/  UIADD3 UR58, UPT, UPT, UR58, 0x28a, URZ ;  /* 0x0000028a3a3a7890 */ /* 0x002fe2000fffe0ff */
[----:B------:R-:W-:Y:S01]  /*38d00*/  SEL R136, RZ, 0x1, !P3 ;  /* 0x00000001ff887807 */ /* 0x000fe20005800000 */
[----:B------:R-:W0:Y:S01]  /*38d10*/  LDCU UR59, c[0x0][0x398] ;  /* 0x00007300ff3b77ac */ /* 0x000e220008000800 */
[----:B------:R-:W-:Y:S02]  /*38d20*/  SEL R135, R47, 0x6, P0 ;  /* 0x000000062f877807 */ /* 0x000fe40000000000 */
[----:B------:R-:W-:Y:S01]  /*38d30*/  LOP3.LUT P3, RZ, R3, 0x4, RZ, 0xc0, !PT ;  /* 0x0000000403ff7812 */ /* 0x000fe2000786c0ff */
[----:B----4-:R-:W-:Y:S01]  /*38d40*/  UIADD3 UR4, UPT, UPT, UR4, 0x4b, URZ ;  /* 0x0000004b04047890 */ /* 0x010fe2000fffe0ff */
[----:B------:R-:W-:Y:S01]  /*38d50*/  SEL R135, R135, 0x4, P6 ;  /* 0x0000000487877807 */ /* 0x000fe20003000000 */
[----:B------:R-:W1:Y:S01]  /*38d60*/  LDCU UR52, c[0x0][0x398] ;  /* 0x00007300ff3477ac */ /* 0x000e620008000800 */
[----:B------:R-:W-:-:S03]  /*38d70*/  FSETP.GT.AND P6, PT, R45, R154, PT ;  /* 0x0000009a2d00720b */ /* 0x000fc60003fc4000 */
[----:B------:R-:W-:Y:S01]  /*38d80*/  I2FP.F32.S32 R137, UR4 ;  /* 0x0000000400897c45 */ /* 0x000fe20008201400 */
[----:B---3--:R-:W-:Y:S01]  /*38d90*/  UIADD3 UR57, UPT, UPT, UR57, 0x290, URZ ;  /* 0x0000029039397890 */ /* 0x008fe2000fffe0ff */
[----:B------:R-:W3:Y:S02]  /*38da0*/  LDCU UR53, c[0x0][0x398] ;  /* 0x00007300ff3577ac */ /* 0x000ee40008000800 */
[C---:B------:R-:W-:Y:S01]  /*38db0*/  FSETP.GT.AND P0, PT, R45.reuse, R137, PT ;  /* 0x000000892d00720b */ /* 0x040fe20003f04000 */
[----:B------:R-:W4:Y:S01]  /*38dc0*/  LDCU UR4, c[0x0][0x394] ;  /* 0x00007280ff0477ac */ /* 0x000f220008000800 */
[----:B------:R-:W5:Y:S01]  /*38dd0*/  LDCU UR56, c[0x0][0x398] ;  /* 0x00007300ff3877ac */ /* 0x000f620008000800 */
        /* <DEDUP_REMOVED lines=11> */
[----:B0-----:R-:W-:Y:S01]  /*38e90*/  UIADD3 UR59, UPT, UPT, UR59, 0x299, URZ ;  /* 0x000002993b3b7890 */ /* 0x001fe2000fffe0ff */
[----:B------:R-:W0:Y:S03]  /*38ea0*/  LDCU UR49, c[0x0][0x398] ;  /* 0x00007300ff3177ac */ /* 0x000e260008000800 */
[----:B------:R-:W-:Y:S01]  /*38eb0*/  I2FP.F32.S32 R137, UR4 ;  /* 0x0000000400897c45 */ /* 0x000fe20008201400 */
[----:B------:R-:W4:Y:S03]  /*38ec0*/  LDCU UR50, c[0x0][0x398] ;  /* 0x00007300ff3277ac */ /* 0x000f260008000800 */
[----:B------:R-:W-:Y:S01]  /*38ed0*/  FSETP.GT.AND P0, PT, R45, R137, PT ;  /* 0x000000892d00720b */ /* 0x000fe20003f04000 */
[----:B------:R-:W4:Y:S01]  /*38ee0*/  LDCU UR4, c[0x0][0x394] ;  /* 0x00007280ff0477ac */ /* 0x000f220008000800 */
[----:B-1----:R-:W-:-:S02]  /*38ef0*/  UIADD3 UR52, UPT, UPT, UR52, 0x238, URZ ;  /* 0x0000023834347890 */ /* 0x002fc4000fffe0ff */
[----:B---3--:R-:W-:Y:S02]  /*38f00*/  UIADD3 UR53, UPT, UPT, UR53, 0x2a2, URZ ;  /* 0x000002a235357890 */ /* 0x008fe4000fffe0ff */
[----:B-----5:R-:W-:Y:S02]  /*38f10*/  UIADD3 UR56, UPT, UPT, UR56, 0x298, URZ ;  /* 0x0000029838387890 */ /* 0x020fe4000fffe0ff */
[----:B--2---:R-:W-:-:S05]  /*38f20*/  UIADD3 UR55, UPT, UPT, UR55, 0x2a1, URZ ;  /* 0x000002a137377890 */ /* 0x004fca000fffe0ff */
[----:B------:R-:W-:Y:S01]  /*38f30*/  @P0 IMAD.IADD R76, R136, 0x1, R135 ;  /* 0x00000001884c0824 */ /* 0x000fe200078e0287 */
[----:B------:R-:W-:Y:S01]  /*38f40*/  FSETP.GT.AND P0, PT, R45, R157, PT ;  /* 0x0000009d2d00720b */ /* 0x000fe20003f04000 */
[----:B------:R-:W-:Y:S01]  /*38f50*/  UIADD3 UR48, UPT, UPT, UR48, 0x249, URZ ;  /* 0x0000024930307890 */ /* 0x000fe2000fffe0ff */
[----:B------:R-:W-:Y:S01]  /*38f60*/  SEL R136, RZ, 0x1, !P5 ;  /* 0x00000001ff887807 */ /* 0x000fe20006800000 */
[----:B------:R-:W-:Y:S01]  /*38f70*/  UIADD3 UR54, UPT, UPT, UR54, 0x2a0, URZ ;  /* 0x000002a036367890 */ /* 0x000fe2000fffe0ff */
[----:B------:R-:W-:Y:S01]  /*38f80*/  SEL R135, R47, 0x6, P0 ;  /* 0x000000062f877807 */ /* 0x000fe20000000000 */
[----:B0-----:R-:W-:Y:S01]  /*38f90*/  UIADD3 UR49, UPT, UPT, UR49, 0x240, URZ ;  /* 0x0000024031317890 */ /* 0x001fe2000fffe0ff */
[----:B------:R-:W-:Y:S01]  /*38fa0*/  LOP3.LUT P5, RZ, R3, 0x200, RZ, 0xc0, !PT ;  /* 0x0000020003ff7812 */ /* 0x000fe200078ac0ff */
[----:B----4-:R-:W-:Y:S01]  /*38fb0*/  UIADD3 UR4, UPT, UPT, UR4, 0x5b, URZ ;  /* 0x0000005b04047890 */ /* 0x010fe2000fffe0ff */
[----:B------:R-:W-:Y:S01]  /*38fc0*/  SEL R135, R135, 0x4, P6 ;  /* 0x0000000487877807 */ /* 0x000fe20003000000 */
[----:B------:R-:W-:Y:S01]  /*38fd0*/  UIADD3 UR50, UPT, UPT, UR50, 0x242, URZ ;  /* 0x0000024232327890 */ /* 0x000fe2000fffe0ff */
[C---:B------:R-:W-:Y:S01]  /*38fe0*/  FSETP.GT.AND P6, PT, R45.reuse, R158, PT ;  /* 0x0000009e2d00720b */ /* 0x040fe20003fc4000 */
[----:B------:R-:W0:Y:S02]  /*38ff0*/  LDCU UR46, c[0x0][0x398] ;  /* 0x00007300ff2e77ac */ /* 0x000e240008000800 */
[----:B------:R-:W-:Y:S01]  /*39000*/  I2FP.F32.S32 R137, UR4 ;  /* 0x0000000400897c45 */ /* 0x000fe20008201400 */
[----:B------:R-:W1:Y:S03]  /*39010*/  LDCU UR45, c[0x0][0x398] ;  /* 0x00007300ff2d77ac */ /* 0x000e660008000800 */
[C---:B------:R-:W-:Y:S01]  /*39020*/  FSETP.GT.AND P0, PT, R45.reuse, R137, PT ;  /* 0x000000892d00720b */ /* 0x040fe20003f04000 */
[----:B------:R-:W2:Y:S01]  /*39030*/  LDCU UR4, c[0x0][0x394] ;  /* 0x00007280ff0477ac */ /* 0x000ea20008000800 */
[----:B------:R-:W3:Y:S01]  /*39040*/  LDCU UR74, c[0x0][0x398] ;  /* 0x00007300ff4a77ac */ /* 0x000ee20008000800 */
[----:B------:R-:W4:Y:S10]  /*39050*/  LDCU UR72, c[0x0][0x398] ;  /* 0x00007300ff4877ac */ /* 0x000f340008000800 */
[----:B------:R-:W-:Y:S01]  /*39060*/  @P0 IMAD.IADD R77, R136, 0x1, R135 ;  /* 0x00000001884d0824 */ /* 0x000fe200078e0287 */
[----:B------:R-:W-:Y:S01]  /*39070*/  FSETP.GT.AND P0, PT, R45, R159, PT ;  /* 0x0000009f2d00720b */ /* 0x000fe20003f04000 */
[----:B0-----:R-:W-:Y:S01]  /*39080*/  UIADD3 UR46, UPT, UPT, UR46, 0x2aa, URZ ;  /* 0x000002aa2e2e7890 */ /* 0x001fe2000fffe0ff */
[----:B------:R-:W-:Y:S01]  /*39090*/  SEL R136, RZ, 0x1, !P2 ;  /* 0x00000001ff887807 */ /* 0x000fe20005000000 */
[----:B-1----:R-:W-:Y:S01]  /*390a0*/  UIADD3 UR45, UPT, UPT, UR45, 0x2a8, URZ ;  /* 0x000002a82d2d7890 */ /* 0x002fe2000fffe0ff */
[----:B------:R-:W-:Y:S01]  /*390b0*/  SEL R135, R47, 0x6, P0 ;  /* 0x000000062f877807 */ /* 0x000fe20000000000 */
[----:B------:R-:W0:Y:S01]  /*390c0*/  LDCU UR71, c[0x0][0x398] ;  /* 0x00007300ff4777ac */ /* 0x000e220008000800 */
[----:B------:R-:W-:-:S02]  /*390d0*/  LOP3.LUT P2, RZ, R3, 0x2000, RZ, 0xc0, !PT ;  /* 0x0000200003ff7812 */ /* 0x000fc4000784c0ff */
[----:B------:R-:W-:Y:S01]  /*390e0*/  SEL R135, R135, 0x4, P6 ;  /* 0x0000000487877807 */ /* 0x000fe20003000000 */
[----:B--2---:R-:W-:Y:S01]  /*390f0*/  UIADD3 UR4, UPT, UPT, UR4, 0x63, URZ ;  /* 0x0000006304047890 */ /* 0x004fe2000fffe0ff */
[----:B------:R-:W-:Y:S01]  /*39100*/  FSETP.GT.AND P6, PT, R45, R160, PT ;  /* 0x000000a02d00720b */ /* 0x000fe20003fc4000 */
[----:B---3--:R-:W-:Y:S01]  /*39110*/  UIADD3 UR74, UPT, UPT, UR74, 0x272, URZ ;  /* 0x000002724a4a7890 */ /* 0x008fe2000fffe0ff */
[----:B------:R-:W1:Y:S03]  /*39120*/  LDCU UR68, c[0x0][0x398] ;  /* 0x00007300ff4477ac */ /* 0x000e660008000800 */
[----:B------:R-:W-:Y:S01]  /*39130*/  I2FP.F32.S32 R137, UR4 ;  /* 0x0000000400897c45 */ /* 0x000fe20008201400 */
[----:B----4-:R-:W-:-:S03]  /*39140*/  UIADD3 UR72, UPT, UPT, UR72, 0x279, URZ ;  /* 0x0000027948487890 */ /* 0x010fc6000fffe0ff */
[C---:B------:R-:W-:Y:S01]  /*39150*/  FSETP.GT.AND P0, PT, R45.reuse, R137, PT ;  /* 0x000000892d00720b */ /* 0x040fe20003f04000 */
[----:B------:R-:W2:Y:S01]  /*39160*/  LDCU UR4, c[0x0][0x394] ;  /* 0x00007280ff0477ac */ /* 0x000ea20008000800 */
[----:B0-----:R-:W-:Y:S01]  /*39170*/  UIADD3 UR71, UPT, UPT, UR71, 0x27a, URZ ;  /* 0x0000027a47477890 */ /* 0x001fe2000fffe0ff */
[----:B------:R-:W0:Y:S01]  /*39180*/  LDCU UR66, c[0x0][0x398] ;  /* 0x00007300ff4277ac */ /* 0x000e220008000800 */
[----:B------:R-:W3:Y:S09]  /*39190*/  LDCU UR39, c[0x0][0x398] ;  /* 0x00007300ff2777ac */ /* 0x000ef20008000800 */
[----:B------:R-:W-:Y:S01]  /*391a0*/  @P0 IMAD.IADD R78, R136, 0x1, R135 ;  /* 0x00000001884e0824 */ /* 0x000fe200078e0287 */
[----:B------:R-:W-:Y:S01]  /*391b0*/  FSETP.GT.AND P0, PT, R45, R161, PT ;  /* 0x000000a12d00720b */ /* 0x000fe20003f04000 */
[----:B-1----:R-:W-:Y:S01]  /*391c0*/  UIADD3 UR68, UPT, UPT, UR68, 0x282, URZ ;  /* 0x0000028244447890 */ /* 0x002fe2000fffe0ff */
[----:B------:R-:W-:Y:S01]  /*391d0*/  SEL R136, RZ, 0x1, !P3 ;  /* 0x00000001ff887807 */ /* 0x000fe20005800000 */
[----:B------:R-:W1:Y:S01]  /*391e0*/  LDCU UR38, c[0x0][0x398] ;  /* 0x00007300ff2677ac */ /* 0x000e620008000800 */
[----:B------:R-:W-:-:S02]  /*391f0*/  SEL R135, R47, 0x6, P0 ;  /* 0x000000062f877807 */ /* 0x000fc40000000000 */
[----:B------:R-:W-:Y:S01]  /*39200*/  LOP3.LUT P3, RZ, R3, 0x10000, RZ, 0xc0, !PT ;  /* 0x0001000003ff7812 */ /* 0x000fe2000786c0ff */
[----:B--2---:R-:W-:Y:S01]  /*39210*/  UIADD3 UR4, UPT, UPT, UR4, 0x6b, URZ ;  /* 0x0000006b04047890 */ /* 0x004fe2000fffe0ff */
[----:B------:R-:W-:Y:S01]  /*39220*/  SEL R135, R135, 0x4, P6 ;  /* 0x0000000487877807 */ /* 0x000fe20003000000 */
[----:B------:R-:W2:Y:S01]  /*39230*/  LDCU UR76, c[0x0][0x398] ;  /* 0x00007300ff4c77ac */ /* 0x000ea20008000800 */
[----:B------:R-:W-:-:S03]  /*39240*/  FSETP.GT.AND P6, PT, R45, R162, PT ;  /* 0x000000a22d00720b */ /* 0x000fc60003fc4000 */
[----:B------:R-:W-:Y:S01]  /*39250*/  I2FP.F32.S32 R137, UR4 ;  /* 0x0000000400897c45 */ /* 0x000fe20008201400 */
[----:B0-----:R-:W-:Y:S01]  /*39260*/  UIADD3 UR66, UPT, UPT, UR66, 0x289, URZ ;  /* 0x0000028942427890 */ /* 0x001fe2000fffe0ff */
[----:B------:R-:W0:Y:S02]  /*39270*/  LDCU UR63, c[0x0][0x398] ;  /* 0x00007300ff3f77ac */ /* 0x000e240008000800 */
[C---:B------:R-:W-:Y:S01]  /*39280*/  FSETP.GT.AND P0, PT, R45.reuse, R137, PT ;  /* 0x000000892d00720b */ /* 0x040fe20003f04000 */
[----:B------:R-:W4:Y:S01]  /*39290*/  LDCU UR4, c[0x0][0x394] ;  /* 0x00007280ff0477ac */ /* 0x000f220008000800 */
[----:B---3--:R-:W-:Y:S02]  /*392a0*/  UIADD3 UR39, UPT, UPT, UR39, 0x2b2, URZ ;  /* 0x000002b227277890 */ /* 0x008fe4000fffe0ff */
[----:B-1----:R-:W-:Y:S01]  /*392b0*/  UIADD3 UR38, UPT, UPT, UR38, 0x2b0, URZ ;  /* 0x000002b026267890 */ /* 0x002fe2000fffe0ff */
[----:B------:R-:W1:Y:S08]  /*392c0*/  LDCU UR62, c[0x0][0x398] ;  /* 0x00007300ff3e77ac */ /* 0x000e700008000800 */
[----:B------:R-:W-:Y:S01]  /*392d0*/  @P0 IMAD.IADD R79, R136, 0x1, R135 ;  /* 0x00000001884f0824 */ /* 0x000fe200078e0287 */
[----:B------:R-:W-:Y:S01]  /*392e0*/  FSETP.GT.AND P0, PT, R45, R163, PT ;  /* 0x000000a32d00720b */ /* 0x000fe20003f04000 */
[----:B--2---:R-:W-:Y:S01]  /*392f0*/  UIADD3 UR76, UPT, UPT, UR76, 0x2ba, URZ ;  /* 0x000002ba4c4c7890 */ /* 0x004fe2000fffe0ff */
[----:B------:R-:W-:Y:S01]  /*39300*/  SEL R136, RZ, 0x1, !P4 ;  /* 0x00000001ff887807 */ /* 0x000fe20006000000 */
[----:B0-----:R-:W-:Y:S01]  /*39310*/  UIADD3 UR63, UPT, UPT, UR63, 0x291, URZ ;  /* 0x000002913f3f7890 */ /* 0x001fe2000fffe0ff */
[----:B------:R-:W-:Y:S01]  /*39320*/  SEL R135, R47, 0x6, P0 ;  /* 0x000000062f877807 */ /* 0x000fe20000000000 */
[----:B------:R-:W0:Y:S01]  /*39330*/  LDCU UR60, c[0x0][0x398] ;  /* 0x00007300ff3c77ac */ /* 0x000e220008000800 */
[----:B------:R-:W-:-:S02]  /*39340*/  LOP3.LUT P4, RZ, R3, 0x800000, RZ, 0xc0, !PT ;  /* 0x0080000003ff7812 */ /* 0x000fc4000788c0ff */
[----:B------:R-:W-:Y:S01]  /*39350*/  SEL R135, R135, 0x4, P6 ;  /* 0x0000000487877807 */ /* 0x000fe20003000000 */
[----:B----4-:R-:W-:Y:S01]  /*39360*/  UIADD3 UR4, UPT, UPT, UR4, 0x73, URZ ;  /* 0x0000007304047890 */ /* 0x010fe2000fffe0ff */
[C---:B------:R-:W-:Y:S01]  /*39370*/  FSETP.GT.AND P6, PT, R45.reuse, R164, PT ;  /* 0x000000a42d00720b */ /* 0x040fe20003fc4000 */
[----:B------:R-:W2:Y:S04]  /*39380*/  LDCU UR70, c[0x0][0x398] ;  /* 0x00007300ff4677ac */ /* 0x000ea80008000800 */
[----:B------:R-:W-:Y:S01]  /*39390*/  I2FP.F32.S32 R137, UR4 ;  /* 0x0000000400897c45 */ /* 0x000fe20008201400 */
[----:B-1----:R-:W-:Y:S01]  /*393a0*/  UIADD3 UR62, UPT, UPT, UR62, 0x292, URZ ;  /* 0x000002923e3e7890 */ /* 0x002fe2000fffe0ff */
[----:B------:R-:W1:Y:S02]  /*393b0*/  LDCU UR67, c[0x0][0x398] ;  /* 0x00007300ff4377ac */ /* 0x000e640008000800 */
[C---:B------:R-:W-:Y:S01]  /*393c0*/  FSETP.GT.AND P0, PT, R45.reuse, R137, PT ;  /* 0x000000892d00720b */ /* 0x040fe20003f04000 */
[----:B------:R-:W3:Y:S01]  /*393d0*/  LDCU UR4, c[0x0][0x394] ;  /* 0x00007280ff0477ac */ /* 0x000ee20008000800 */
[----:B0-----:R-:W-:Y:S01]  /*393e0*/  UIADD3 UR60, UPT, UPT, UR60, 0x29a, URZ ;  /* 0x0000029a3c3c7890 */ /* 0x001fe2000fffe0ff */
[----:B------:R-:W0:Y:S10]  /*393f0*/  LDCU UR64, c[0x0][0x398] ;  /* 0x00007300ff4077ac */ /* 0x000e340008000800 */
[----:B------:R-:W-:Y:S01]  /*39400*/  @P0 IMAD.IADD R80, R136, 0x1, R135 ;  /* 0x0000000188500824 */ /* 0x000fe200078e0287 */
[----:B------:R-:W-:Y:S01]  /*39410*/  FSETP.GT.AND P0, PT, R45, R165, PT ;  /* 0x000000a52d00720b */ /* 0x000fe20003f04000 */
[----:B--2---:R-:W-:Y:S01]  /*39420*/  UIADD3 UR70, UPT, UPT, UR70, 0x278, URZ ;  /* 0x0000027846467890 */ /* 0x004fe2000fffe0ff */
[----:B------:R-:W-:Y:S01]  /*39430*/  SEL R136, RZ, 0x1, !P5 ;  /* 0x00000001ff887807 */ /* 0x000fe20006800000 */
[----:B-1----:R-:W-:Y:S01]  /*39440*/  UIADD3 UR67, UPT, UPT, UR67, 0x280, URZ ;  /* 0x0000028043437890 */ /* 0x002fe2000fffe0ff */
[----:B------:R-:W-:Y:S01]  /*39450*/  SEL R135, R47, 0x6, P0 ;  /* 0x000000062f877807 */ /* 0x000fe20000000000 */
[----:B------:R-:W1:Y:S01]  /*39460*/  LDCU UR47, c[0x0][0x398] ;  /* 0x00007300ff2f77ac */ /* 0x000e620008000800 */
[----:B------:R-:W-:-:S02]  /*39470*/  LOP3.LUT P5, RZ, R3, 0x20000000, RZ, 0xc0, !PT ;  /* 0x2000000003ff7812 */ /* 0x000fc400078ac0ff */
[----:B------:R-:W-:Y:S01]  /*39480*/  SEL R135, R135, 0x4, P6 ;  /* 0x0000000487877807 */ /* 0x000fe20003000000 */
[----:B---3--:R-:W-:Y:S01]  /*39490*/  UIADD3 UR4, UPT, UPT, UR4, 0x7b, URZ ;  /* 0x0000007b04047890 */ /* 0x008fe2000fffe0ff */
[C---:B------:R-:W-:Y:S01]  /*394a0*/  FSETP.GT.AND P6, PT, R45.reuse, R166, PT ;  /* 0x000000a62d00720b */ /* 0x040fe20003fc4000 */
[----:B------:R-:W2:Y:S04]  /*394b0*/  LDCU UR44, c[0x0][0x398] ;  /* 0x00007300ff2c77ac */ /* 0x000ea80008000800 */
[----:B------:R-:W-:Y:S01]  /*394c0*/  I2FP.F32.S32 R137, UR4 ;  /* 0x0000000400897c45 */ /* 0x000fe20008201400 */
[----:B0-----:R-:W-:Y:S01]  /*394d0*/  UIADD3 UR64, UPT, UPT, UR64, 0x288, URZ ;  /* 0x0000028840407890 */ /* 0x001fe2000fffe0ff */
[----:B------:R-:W0:Y:S02]  /*394e0*/  LDCU UR37, c[0x0][0x398] ;  /* 0x00007300ff2577ac */ /* 0x000e240008000800 */
[----:B------:R-:W-:Y:S01]  /*394f0*/  FSETP.GT.AND P0, PT, R45, R137, PT ;  /* 0x000000892d00720b */ /* 0x000fe20003f04000 */
[----:B------:R-:W3:Y:S01]  /*39500*/  LDCU UR4, c[0x0][0x394] ;  /* 0x00007280ff0477ac */ /* 0x000ee20008000800 */
[----:B------:R-:W4:Y:S01]  /*39510*/  LDCU UR75, c[0x0][0x398] ;  /* 0x00007300ff4b77ac */ /* 0x000f220008000800 */
[----:B-1----:R-:W-:-:S10]  /*39520*/  UIADD3 UR47, UPT, UPT, UR47, 0x2a9, URZ ;  /* 0x000002a92f2f7890 */ /* 0x002fd4000fffe0ff */
[----:B------:R-:W-:Y:S01]  /*39530*/  @P0 IMAD.IADD R81, R136, 0x1, R135 ;  /* 0x0000000188510824 */ /* 0x000fe200078e0287 */
[----:B------:R-:W-:Y:S01]  /*39540*/  FSETP.GT.AND P0, PT, R45, R167, PT ;  /* 0x000000a72d00720b */ /* 0x000fe20003f04000 */
[----:B--2---:R-:W-:Y:S01]  /*39550*/  UIADD3 UR44, UPT, UPT, UR44, 0x2b1, URZ ;  /* 0x000002b12c2c7890 */ /* 0x004fe2000fffe0ff */
[----:B------:R-:W-:Y:S01]  /*39560*/  SEL R136, RZ, 0x1, !P2 ;  /* 0x00000001ff887807 */ /* 0x000fe20005000000 */
[----:B0-----:R-:W-:Y:S01]  /*39570*/  UIADD3 UR37, UPT, UPT, UR37, 0x2b9, URZ ;  /* 0x000002b925257890 */ /* 0x001fe2000fffe0ff */
[----:B------:R-:W-:Y:S02]  /*39580*/  SEL R135, R47, 0x6, P0 ;  /* 0x000000062f877807 */ /* 0x000fe40000000000 */
[----:B------:R-:W-:Y:S01]  /*39590*/  LOP3.LUT P2, RZ, R3, 0x80000000, RZ, 0xc0, !PT ;  /* 0x8000000003ff7812 */ /* 0x000fe2000784c0ff */
[----:B---3--:R-:W-:Y:S01]  /*395a0*/  UIADD3 UR4, UPT, UPT, UR4, 0x83, URZ ;  /* 0x0000008304047890 */ /* 0x008fe2000fffe0ff */
[----:B------:R-:W-:Y:S02]  /*395b0*/  SEL R135, R135, 0x4, P6 ;  /* 0x0000000487877807 */ /* 0x000fe40003000000 */
[----:B------:R-:W-:Y:S01]  /*395c0*/  FSETP.GT.AND P6, PT, R45, R168, PT ;  /* 0x000000a82d00720b */ /* 0x000fe20003fc4000 */
[----:B----4-:R-:W-:Y:S01]  /*395d0*/  UIADD3 UR75, UPT, UPT, UR75, 0x2c1, URZ ;  /* 0x000002c14b4b7890 */ /* 0x010fe2000fffe0ff */
[----:B------:R-:W-:-:S02]  /*395e0*/  LOP3.LUT R3, R3, 0xfffffffe, RZ, 0xc0, !PT ;  /* 0xfffffffe03037812 */ /* 0x000fc400078ec0ff */
[----:B------:R-:W-:-:S04]  /*395f0*/  I2FP.F32.S32 R137, UR4 ;  /* 0x0000000400897c45 */ /* 0x000fc80008201400 */
[----:B------:R-:W0:Y:S01]  /*39600*/  LDCU UR4, c[0x0][0x394] ;  /* 0x00007280ff0477ac */ /* 0x000e220008000800 */
[----:B------:R-:W-:-:S13]  /*39610*/  FSETP.GT.AND P0, PT, R45, R137, PT ;  /* 0x000000892d00720b */ /* 0x000fda0003f04000 */
[----:B------:R-:W-:Y:S01]  /*39620*/  @P0 IMAD.IADD R82, R136, 0x1, R135 ;  /* 0x0000000188520824 */ /* 0x000fe200078e0287 */
[----:B------:R-:W-:Y:S02]  /*39630*/  FSETP.GT.AND P0, PT, R45, R169, PT ;  /* 0x000000a92d00720b */ /* 0x000fe40003f04000 */
[----:B------:R-:W-:Y:S01]  /*39640*/  SEL R136, RZ, 0x1, !P3 ;  /* 0x00000001ff887807 */ /* 0x000fe20005800000 */
[----:B0-----:R-:W-:Y:S01]  /*39650*/  UIADD3 UR4, UPT, UPT, UR4, 0x8b, URZ ;  /* 0x0000008b04047890 */ /* 0x001fe2000fffe0ff */
[----:B------:R-:W-:Y:S02]  /*39660*/  SEL R135, R47, 0x6, P0 ;  /* 0x000000062f877807 */ /* 0x000fe40000000000 */
[----:B------:R-:W-:Y:S02]  /*39670*/  LOP3.LUT P3, RZ, R2, 0x2, RZ, 0xc0, !PT ;  /* 0x0000000202ff7812 */ /* 0x000fe4000786c0ff */
[----:B------:R-:W-:Y:S02]  /*39680*/  SEL R135, R135, 0x4, P6 ;  /* 0x0000000487877807 */ /* 0x000fe40003000000 */
[----:B------:R-:W-:-:S02]  /*39690*/  I2FP.F32.S32 R137, UR4 ;  /* 0x0000000400897c45 */ /* 0x000fc40008201400 */
[C---:B------:R-:W-:Y:S02]  /*396a0*/  FSETP.GT.AND P6, PT, R45.reuse, R170, PT ;  /* 0x000000aa2d00720b */ /* 0x040fe40003fc4000 */
        /* <DEDUP_REMOVED lines=89> */
[C---:B------:R-:W-:Y:S02]  /*39c40*/  FSETP.GT.AND P0, PT, R45.reuse, R137, PT ;  /* 0x000000892d00720b */ /* 0x040fe40003f04000 */
[----:B------:R-:W-:Y:S02]  /*39c50*/  I2FP.F32.S32 R186, UR58 ;  /* 0x0000003a00ba7c45 */ /* 0x000fe40008201400 */
[----:B------:R-:W-:Y:S01]  /*39c60*/  I2FP.F32.S32 R185, UR62 ;  /* 0x0000003e00b97c45 */ /* 0x000fe20008201400 */
[----:B------:R-:W1:Y:S08]  /*39c70*/  LDCU UR62, c[0x0][0x398] ;  /* 0x00007300ff3e77ac */ /* 0x000e700008000800 */
[----:B------:R-:W-:Y:S01]  /*39c80*/  @P0 IMAD.IADD R91, R136, 0x1, R135 ;  /* 0x00000001885b0824 */ /* 0x000fe200078e0287 */
[----:B------:R-:W-:-:S02]  /*39c90*/  FSETP.GT.AND P0, PT, R45, R187, PT ;  /* 0x000000bb2d00720b */ /* 0x000fc40003f04000 */
[----:B------:R-:W-:Y:S01]  /*39ca0*/  SEL R136, RZ, 0x1, !P4 ;  /* 0x00000001ff887807 */ /* 0x000fe20006000000 */
[----:B0-----:R-:W-:Y:S01]  /*39cb0*/  UIADD3 UR4, UPT, UPT, UR4, 0xd3, URZ ;  /* 0x000000d304047890 */ /* 0x001fe2000fffe0ff */
[----:B------:R-:W-:Y:S02]  /*39cc0*/  SEL R135, R47, 0x6, P0 ;  /* 0x000000062f877807 */ /* 0x000fe40000000000 */
[----:B------:R-:W-:Y:S02]  /*39cd0*/  LOP3.LUT P4, RZ, R2, 0x80000, RZ, 0xc0, !PT ;  /* 0x0008000002ff7812 */ /* 0x000fe4000788c0ff */
[----:B------:R-:W-:Y:S01]  /*39ce0*/  SEL R135, R135, 0x4, P6 ;  /* 0x0000000487877807 */ /* 0x000fe20003000000 */
[----:B-1----:R-:W-:Y:S01]  /*39cf0*/  UIADD3 UR62, UPT, UPT, UR62, 0x25c, URZ ;  /* 0x0000025c3e3e7890 */ /* 0x002fe2000fffe0ff */
[----:B------:R-:W-:Y:S02]  /*39d00*/  I2FP.F32.S32 R137, UR4 ;  /* 0x0000000400897c45 */ /* 0x000fe40008201400 */
[----:B------:R-:W-:-:S02]  /*39d10*/  FSETP.GT.AND P6, PT, R45, R188, PT ;  /* 0x000000bc2d00720b */ /* 0x000fc40003fc4000 */
[----:B------:R-:W0:Y:S01]  /*39d20*/  LDCU UR4, c[0x0][0x394] ;  /* 0x00007280ff0477ac */ /* 0x000e220008000800 */
[C---:B------:R-:W-:Y:S02]  /*39d30*/  FSETP.GT.AND P0, PT, R45.reuse, R137, PT ;  /* 0x000000892d00720b */ /* 0x040fe40003f04000 */
[----:B------:R-:W-:Y:S01]  /*39d40*/  I2FP.F32.S32 R188, UR71 ;  /* 0x0000004700bc7c45 */ /* 0x000fe20008201400 */
[----:B------:R-:W1:Y:S01]  /*39d50*/  LDCU UR71, c[0x0][0x398] ;  /* 0x00007300ff4777ac */ /* 0x000e620008000800 */
[----:B------:R-:W-:Y:S01]  /*39d60*/  I2FP.F32.S32 R187, UR68 ;  /* 0x0000004400bb7c45 */ /* 0x000fe20008201400 */
[----:B------:R-:W2:Y:S08]  /*39d70*/  LDCU UR68, c[0x0][0x398] ;  /* 0x00007300ff4477ac */ /* 0x000eb00008000800 */
[----:B------:R-:W-:Y:S01]  /*39d80*/  @P0 IMAD.IADD R92, R136, 0x1, R135 ;  /* 0x00000001885c0824 */ /* 0x000fe200078e0287 */
[----:B------:R-:W-:-:S02]  /*39d90*/  FSETP.GT.AND P0, PT, R45, R189, PT ;  /* 0x000000bd2d00720b */ /* 0x000fc40003f04000 */
[----:B------:R-:W-:Y:S01]  /*39da0*/  SEL R136, RZ, 0x1, !P5 ;  /* 0x00000001ff887807 */ /* 0x000fe20006800000 */
[----:B0-----:R-:W-:Y:S01]  /*39db0*/  UIADD3 UR4, UPT, UPT, UR4, 0xdb, URZ ;  /* 0x000000db04047890 */ /* 0x001fe2000fffe0ff */
[----:B------:R-:W-:Y:S02]  /*39dc0*/  SEL R135, R47, 0x6, P0 ;  /* 0x000000062f877807 */ /* 0x000fe40000000000 */
[----:B------:R-:W-:Y:S01]  /*39dd0*/  LOP3.LUT P5, RZ, R2, 0x200000, RZ, 0xc0, !PT ;  /* 0x0020000002ff7812 */ /* 0x000fe200078ac0ff */
[----:B-1----:R-:W-:Y:S01]  /*39de0*/  UIADD3 UR71, UPT, UPT, UR71, 0x244, URZ ;  /* 0x0000024447477890 */ /* 0x002fe2000fffe0ff */
[----:B------:R-:W-:Y:S02]  /*39df0*/  SEL R135, R135, 0x4, P6 ;  /* 0x0000000487877807 */ /* 0x000fe40003000000 */
[----:B------:R-:W-:Y:S01]  /*39e00*/  I2FP.F32.S32 R137, UR4 ;  /* 0x0000000400897c45 */ /* 0x000fe20008201400 */
[----:B--2---:R-:W-:Y:S01]  /*39e10*/  UIADD3 UR68, UPT, UPT, UR68, 0x24c, URZ ;  /* 0x0000024c44447890 */ /* 0x004fe2000fffe0ff */
[----:B------:R-:W-:-:S02]  /*39e20*/  FSETP.GT.AND P6, PT, R45, R190, PT ;  /* 0x000000be2d00720b */ /* 0x000fc40003fc4000 */
[----:B------:R-:W0:Y:S01]  /*39e30*/  LDCU UR4, c[0x0][0x394] ;  /* 0x00007280ff0477ac */ /* 0x000e220008000800 */
[C---:B------:R-:W-:Y:S02]  /*39e40*/  FSETP.GT.AND P0, PT, R45.reuse, R137, PT ;  /* 0x000000892d00720b */ /* 0x040fe40003f04000 */
[----:B------:R-:W-:Y:S01]  /*39e50*/  I2FP.F32.S32 R189, UR74 ;  /* 0x0000004a00bd7c45 */ /* 0x000fe20008201400 */
[----:B------:R-:W1:Y:S10]  /*39e60*/  LDCU UR74, c[0x0][0x398] ;  /* 0x00007300ff4a77ac */ /* 0x000e740008000800 */
        /* <DEDUP_REMOVED lines=8> */
[----:B------:R-:W-:Y:S02]  /*39ef0*/  I2FP.F32.S32 R137, UR4 ;  /* 0x0000000400897c45 */ /* 0x000fe40008201400 */
[----:B------:R-:W-:-:S02]  /*39f00*/  FSETP.GT.AND P6, PT, R45, R192, PT ;  /* 0x000000c02d00720b */ /* 0x000fc40003fc4000 */
[----:B------:R-:W0:Y:S01]  /*39f10*/  LDCU UR4, c[0x0][0x394] ;  /* 0x00007280ff0477ac */ /* 0x000e220008000800 */
[----:B------:R-:W-:Y:S02]  /*39f20*/  FSETP.GT.AND P0, PT, R45, R137, PT ;  /* 0x000000892d00720b */ /* 0x000fe40003f04000 */
[----:B------:R-:W-:-:S11]  /*39f30*/  I2FP.F32.S32 R192, UR51 ;  /* 0x0000003300c07c45 */ /* 0x000fd60008201400 */
        /* <DEDUP_REMOVED lines=49> */
[----:B------:R-:W-:Y:S02]  /*3a250*/  FSETP.GT.AND P0, PT, R45, R137, PT ;  /* 0x000000892d00720b */ /* 0x000fe40003f04000 */
[----:B------:R-:W-:Y:S02]  /*3a260*/  I2FP.F32.S32 R200, UR65 ;  /* 0x0000004100c87c45 */ /* 0x000fe40008201400 */
[----:B------:R-:W-:-:S09]  /*3a270*/  LOP3.LUT R2, R2, 0xfffffffe, RZ, 0xc0, !PT ;  /* 0xfffffffe02027812 */ /* 0x000fd200078ec0ff */
        /* <DEDUP_REMOVED lines=200> */
[----:B------:R-:W-:Y:S02]  /*3af00*/  SEL R44, RZ, 0x1, !P4 ;  /* 0x00000001ff2c7807 */ /* 0x000fe40006000000 */
[----:B------:R-:W-:-:S09]  /*3af10*/  LOP3.LUT P4, RZ, R9, 0x8, RZ, 0xc0, !PT ;  /* 0x0000000809ff7812 */ /* 0x000fd2000788c0ff */
[----:B------:R-:W-:Y:S01]  /*3af20*/  @P0 IMAD.IADD R115, R136, 0x1, R135 ;  /* 0x0000000188730824 */ /* 0x000fe200078e0287 */
[----:B------:R-:W-:Y:S01]  /*3af30*/  FSETP.GT.AND P0, PT, R45, R43, PT ;  /* 0x0000002b2d00720b */ /* 0x000fe20003f04000 */
[----:B0-----:R-:W-:-:S03]  /*3af40*/  UIADD3 UR4, UPT, UPT, UR4, 0x193, URZ ;  /* 0x0000019304047890 */ /* 0x001fc6000fffe0ff */
[----:B------:R-:W-:-:S04]  /*3af50*/  SEL R43, R47, 0x6, P0 ;  /* 0x000000062f2b7807 */ /* 0x000fc80000000000 */
[----:B------:R-:W-:Y:S02]  /*3af60*/  SEL R43, R43, 0x4, P6 ;  /* 0x000000042b2b7807 */ /* 0x000fe40003000000 */
[----:B------:R-:W-:Y:S02]  /*3af70*/  I2FP.F32.S32 R135, UR4 ;  /* 0x0000000400877c45 */ /* 0x000fe40008201400 */
[C---:B------:R-:W-:Y:S01]  /*3af80*/  FSETP.GT.AND P6, PT, R45.reuse, R42, PT ;  /* 0x0000002a2d00720b */ /* 0x040fe20003fc4000 */
        /* <DEDUP_REMOVED lines=146> */
[----:B------:R-:W-:-:S02]  /*3b8b0*/  LOP3.LUT P2, RZ, R9, 0x40000000, RZ, 0xc0, !PT ;  /* 0x4000000009ff7812 */ /* 0x000fc4000784c0ff */
[----:B------:R-:W-:-:S07]  /*3b8c0*/  LOP3.LUT R9, R9, 0xffff7fff, RZ, 0xc0, !PT ;  /* 0xffff7fff09097812 */ /* 0x000fce00078ec0ff */
        /* <DEDUP_REMOVED lines=47> */
[----:B------:R-:W-:Y:S02]  /*3bbc0*/  FSETP.GT.AND P2, PT, R45, R138, PT ;  /* 0x0000008a2d00720b */ /* 0x000fe40003f44000 */
[----:B------:R-:W-:Y:S02]  /*3bbd0*/  SEL R12, R12, 0x4, P6 ;  /* 0x000000040c0c7807 */ /* 0x000fe40003000000 */
[----:B------:R-:W-:-:S02]  /*3bbe0*/  LOP3.LUT P6, RZ, R10, 0x80, RZ, 0xc0, !PT ;  /* 0x000000800aff7812 */ /* 0x000fc400078cc0ff */
[----:B------:R-:W-:Y:S02]  /*3bbf0*/  I2FP.F32.S32 R10, UR4 ;  /* 0x00000004000a7c45 */ /* 0x000fe40008201400 */
[----:B------:R-:W0:Y:S01]  /*3bc00*/  LDCU UR4, c[0x0][0x394] ;  /* 0x00007280ff0477ac */ /* 0x000e220008000800 */
[----:B------:R-:W-:Y:S02]  /*3bc10*/  I2FP.F32.S32 R138, UR7 ;  /* 0x00000007008a7c45 */ /* 0x000fe40008201400 */
[----:B------:R-:W-:Y:S01]  /*3bc20*/  FSETP.GT.AND P0, PT, R45, R10, PT ;  /* 0x0000000a2d00720b */ /* 0x000fe20003f04000 */
[----:B------:R-:W-:Y:S01]  /*3bc30*/  UIADD3 UR7, UPT, UPT, UR8, 0x23e, URZ ;  /* 0x0000023e08077890 */ /* 0x000fe2000fffe0ff */
[----:B------:R-:W-:Y:S01]  /*3bc40*/  SEL R10, R47, 0x6, P2 ;  /* 0x000000062f0a7807 */ /* 0x000fe20001000000 */
[----:B------:R-:W1:Y:S01]  /*3bc50*/  LDCU UR8, c[0x0][0x394] ;  /* 0x00007280ff0877ac */ /* 0x000e620008000800 */
[----:B------:R-:W-:-:S09]  /*3bc60*/  LOP3.LUT P2, RZ, R7, 0x8, RZ, 0xc0, !PT ;  /* 0x0000000807ff7812 */ /* 0x000fd2000784c0ff */
[----:B------:R-:W-:Y:S01]  /*3bc70*/  @P0 IMAD.IADD R54, R11, 0x1, R12 ;  /* 0x000000010b360824 */ /* 0x000fe200078e020c */
[C---:B------:R-:W-:Y:S01]  /*3bc80*/  FSETP.GT.AND P0, PT, R45.reuse, R250, PT ;  /* 0x000000fa2d00720b */ /* 0x040fe20003f04000 */
[----:B0-----:R-:W-:Y:S01]  /*3bc90*/  UIADD3 UR4, UPT, UPT, UR4, 0x22b, URZ ;  /* 0x0000022b04047890 */ /* 0x001fe2000fffe0ff */
[----:B------:R-:W-:Y:S02]  /*3bca0*/  SEL R11, RZ, 0x1, !P3 ;  /* 0x00000001ff0b7807 */ /* 0x000fe40005800000 */
[----:B------:R-:W-:Y:S02]  /*3bcb0*/  SEL R10, R10, 0x4, P0 ;  /* 0x000000040a0a7807 */ /* 0x000fe40000000000 */
[----:B------:R-:W-:Y:S01]  /*3bcc0*/  I2FP.F32.S32 R250, UR5 ;  /* 0x0000000500fa7c45 */ /* 0x000fe20008201400 */
[----:B------:R-:W-:Y:S01]  /*3bcd0*/  UIADD3 UR5, UPT, UPT, UR6, 0x23d, URZ ;  /* 0x0000023d06057890 */ /* 0x000fe2000fffe0ff */
[----:B------:R-:W-:Y:S01]  /*3bce0*/  I2FP.F32.S32 R12, UR4 ;  /* 0x00000004000c7c45 */ /* 0x000fe20008201400 */
[----:B------:R-:W0:Y:S01]  /*3bcf0*/  LDCU UR6, c[0x0][0x394] ;  /* 0x00007280ff0677ac */ /* 0x000e220008000800 */
[----:B------:R-:W-:-:S02]  /*3bd00*/  FSETP.GT.AND P3, PT, R45, R138, PT ;  /* 0x0000008a2d00720b */ /* 0x000fc40003f64000 */
[----:B------:R-:W-:Y:S01]  /*3bd10*/  FSETP.GT.AND P0, PT, R45, R12, PT ;  /* 0x0000000c2d00720b */ /* 0x000fe20003f04000 */
[----:B------:R-:W2:Y:S01]  /*3bd20*/  LDCU UR4, c[0x0][0x394] ;  /* 0x00007280ff0477ac */ /* 0x000ea20008000800 */
[----:B------:R-:W-:Y:S01]  /*3bd30*/  I2FP.F32.S32 R138, UR7 ;  /* 0x00000007008a7c45 */ /* 0x000fe20008201400 */
[----:B-1----:R-:W-:Y:S01]  /*3bd40*/  UIADD3 UR7, UPT, UPT, UR8, 0x246, URZ ;  /* 0x0000024608077890 */ /* 0x002fe2000fffe0ff */
[----:B------:R-:W1:Y:S09]  /*3bd50*/  LDCU UR8, c[0x0][0x394] ;  /* 0x00007280ff0877ac */ /* 0x000e720008000800 */
[----:B------:R-:W-:Y:S01]  /*3bd60*/  @P0 IMAD.IADD R55, R11, 0x1, R10 ;  /* 0x000000010b370824 */ /* 0x000fe200078e020a */
[----:B------:R-:W-:-:S02]  /*3bd70*/  FSETP.GT.AND P0, PT, R45, R250, PT ;  /* 0x000000fa2d00720b */ /* 0x000fc40003f04000 */
[----:B------:R-:W-:Y:S02]  /*3bd80*/  SEL R10, R47, 0x6, P3 ;  /* 0x000000062f0a7807 */ /* 0x000fe40001800000 */
[----:B------:R-:W-:Y:S01]  /*3bd90*/  SEL R11, RZ, 0x1, !P4 ;  /* 0x00000001ff0b7807 */ /* 0x000fe20006000000 */
[----:B--2---:R-:W-:Y:S01]  /*3bda0*/  UIADD3 UR4, UPT, UPT, UR4, 0x233, URZ ;  /* 0x0000023304047890 */ /* 0x004fe2000fffe0ff */
[----:B------:R-:W-:Y:S02]  /*3bdb0*/  SEL R10, R10, 0x4, P0 ;  /* 0x000000040a0a7807 */ /* 0x000fe40000000000 */
[----:B------:R-:W-:Y:S01]  /*3bdc0*/  I2FP.F32.S32 R250, UR5 ;  /* 0x0000000500fa7c45 */ /* 0x000fe20008201400 */
[----:B0-----:R-:W-:Y:S01]  /*3bdd0*/  UIADD3 UR5, UPT, UPT, UR6, 0x245, URZ ;  /* 0x0000024506057890 */ /* 0x001fe2000fffe0ff */
[----:B------:R-:W-:Y:S01]  /*3bde0*/  FSETP.GT.AND P4, PT, R45, R138, PT ;  /* 0x0000008a2d00720b */ /* 0x000fe20003f84000 */
[----:B------:R-:W0:Y:S01]  /*3bdf0*/  LDCU UR6, c[0x0][0x394] ;  /* 0x00007280ff0677ac */ /* 0x000e220008000800 */
[----:B------:R-:W-:-:S02]  /*3be00*/  I2FP.F32.S32 R12, UR4 ;  /* 0x00000004000c7c45 */ /* 0x000fc40008201400 */
[----:B------:R-:W-:Y:S01]  /*3be10*/  I2FP.F32.S32 R138, UR7 ;  /* 0x00000007008a7c45 */ /* 0x000fe20008201400 */
[----:B-1----:R-:W-:Y:S01]  /*3be20*/  UIADD3 UR7, UPT, UPT, UR8, 0x24e, URZ ;  /* 0x0000024e08077890 */ /* 0x002fe2000fffe0ff */
[----:B------:R-:W-:Y:S01]  /*3be30*/  FSETP.GT.AND P0, PT, R45, R12, PT ;  /* 0x0000000c2d00720b */ /* 0x000fe20003f04000 */
[----:B------:R-:W1:Y:S01]  /*3be40*/  LDCU UR4, c[0x0][0x394] ;  /* 0x00007280ff0477ac */ /* 0x000e620008000800 */
[----:B------:R-:W-:Y:S01]  /*3be50*/  LOP3.LUT P3, RZ, R7, 0x4, RZ, 0xc0, !PT ;  /* 0x0000000407ff7812 */ /* 0x000fe2000786c0ff */
[----:B------:R-:W2:Y:S10]  /*3be60*/  LDCU UR8, c[0x0][0x394] ;  /* 0x00007280ff0877ac */ /* 0x000eb40008000800 */
[----:B------:R-:W-:Y:S01]  /*3be70*/  @P0 IMAD.IADD R56, R11, 0x1, R10 ;  /* 0x000000010b380824 */ /* 0x000fe200078e020a */
[----:B------:R-:W-:-:S02]  /*3be80*/  FSETP.GT.AND P0, PT, R45, R250, PT ;  /* 0x000000fa2d00720b */ /* 0x000fc40003f04000 */
[----:B------:R-:W-:Y:S02]  /*3be90*/  SEL R10, R47, 0x6, P4 ;  /* 0x000000062f0a7807 */ /* 0x000fe40002000000 */
[----:B------:R-:W-:Y:S01]  /*3bea0*/  SEL R11, RZ, 0x1, !P5 ;  /* 0x00000001ff0b7807 */ /* 0x000fe20006800000 */
[----:B-1----:R-:W-:Y:S01]  /*3beb0*/  UIADD3 UR4, UPT, UPT, UR4, 0x23b, URZ ;  /* 0x0000023b04047890 */ /* 0x002fe2000fffe0ff */
[----:B------:R-:W-:Y:S02]  /*3bec0*/  SEL R10, R10, 0x4, P0 ;  /* 0x000000040a0a7807 */ /* 0x000fe40000000000 */
[----:B------:R-:W-:Y:S01]  /*3bed0*/  I2FP.F32.S32 R250, UR5 ;  /* 0x0000000500fa7c45 */ /* 0x000fe20008201400 */
[----:B0-----:R-:W-:Y:S01]  /*3bee0*/  UIADD3 UR5, UPT, UPT, UR6, 0x24c, URZ ;  /* 0x0000024c06057890 */ /* 0x001fe2000fffe0ff */
[----:B------:R-:W-:Y:S01]  /*3bef0*/  FSETP.GT.AND P5, PT, R45, R138, PT ;  /* 0x0000008a2d00720b */ /* 0x000fe20003fa4000 */
[----:B------:R-:W0:Y:S01]  /*3bf00*/  LDCU UR6, c[0x0][0x394] ;  /* 0x00007280ff0677ac */ /* 0x000e220008000800 */
[----:B------:R-:W-:-:S02]  /*3bf10*/  I2FP.F32.S32 R12, UR4 ;  /* 0x00000004000c7c45 */ /* 0x000fc40008201400 */
[----:B------:R-:W-:Y:S02]  /*3bf20*/  LOP3.LUT P4, RZ, R7, 0x2, RZ, 0xc0, !PT ;  /* 0x0000000207ff7812 */ /* 0x000fe4000788c0ff */
[----:B------:R-:W1:Y:S01]  /*3bf30*/  LDCU UR4, c[0x0][0x394] ;  /* 0x00007280ff0477ac */ /* 0x000e620008000800 */
[----:B------:R-:W-:Y:S02]  /*3bf40*/  FSETP.GT.AND P0, PT, R45, R12, PT ;  /* 0x0000000c2d00720b */ /* 0x000fe40003f04000 */
[----:B------:R-:W-:Y:S01]  /*3bf50*/  I2FP.F32.S32 R138, UR7 ;  /* 0x00000007008a7c45 */ /* 0x000fe20008201400 */
[----:B--2---:R-:W-:Y:S01]  /*3bf60*/  UIADD3 UR7, UPT, UPT, UR8, 0x254, URZ ;  /* 0x0000025408077890 */ /* 0x004fe2000fffe0ff */
[----:B------:R-:W2:Y:S09]  /*3bf70*/  LDCU UR8, c[0x0][0x394] ;  /* 0x00007280ff0877ac */ /* 0x000eb20008000800 */
[----:B------:R-:W-:Y:S01]  /*3bf80*/  @P0 IMAD.IADD R57, R11, 0x1, R10 ;  /* 0x000000010b390824 */ /* 0x000fe200078e020a */
[----:B------:R-:W-:-:S02]  /*3bf90*/  FSETP.GT.AND P0, PT, R45, R250, PT ;  /* 0x000000fa2d00720b */ /* 0x000fc40003f04000 */
[----:B------:R-:W-:Y:S01]  /*3bfa0*/  SEL R10, R47, 0x6, P5 ;  /* 0x000000062f0a7807 */ /* 0x000fe20002800000 */
[----:B-1----:R-:W-:Y:S01]  /*3bfb0*/  UIADD3 UR4, UPT, UPT, UR4, 0x243, URZ ;  /* 0x0000024304047890 */ /* 0x002fe2000fffe0ff */
[----:B------:R-:W-:Y:S02]  /*3bfc0*/  LOP3.LUT P5, RZ, R7, 0x1, RZ, 0xc0, !PT ;  /* 0x0000000107ff7812 */ /* 0x000fe400078ac0ff */
[----:B------:R-:W-:Y:S02]  /*3bfd0*/  SEL R7, R10, 0x4, P0 ;  /* 0x000000040a077807 */ /* 0x000fe40000000000 */
[----:B------:R-:W-:Y:S02]  /*3bfe0*/  SEL R10, RZ, 0x1, !P6 ;  /* 0x00000001ff0a7807 */ /* 0x000fe40007000000 */
[----:B------:R-:W-:Y:S02]  /*3bff0*/  I2FP.F32.S32 R11, UR4 ;  /* 0x00000004000b7c45 */ /* 0x000fe40008201400 */
[----:B------:R-:W-:Y:S01]  /*3c000*/  I2FP.F32.S32 R250, UR5 ;  /* 0x0000000500fa7c45 */ /* 0x000fe20008201400 */
[----:B0-----:R-:W-:Y:S01]  /*3c010*/  UIADD3 UR5, UPT, UPT, UR6, 0x256, URZ ;  /* 0x0000025606057890 */ /* 0x001fe2000fffe0ff */
[C---:B------:R-:W-:Y:S01]  /*3c020*/  FSETP.GT.AND P0, PT, R45.reuse, R11, PT ;  /* 0x0000000b2d00720b */ /* 0x040fe20003f04000 */
[----:B------:R-:W0:Y:S01]  /*3c030*/  LDCU UR4, c[0x0][0x394] ;  /* 0x00007280ff0477ac */ /* 0x000e220008000800 */
[----:B------:R-:W-:-:S02]  /*3c040*/  FSETP.GT.AND P6, PT, R45, R138, PT ;  /* 0x0000008a2d00720b */ /* 0x000fc40003fc4000 */
[----:B------:R-:W-:Y:S01]  /*3c050*/  I2FP.F32.S32 R138, UR7 ;  /* 0x00000007008a7c45 */ /* 0x000fe20008201400 */
[----:B--2---:R-:W-:Y:S01]  /*3c060*/  UIADD3 UR7, UPT, UPT, UR8, 0x25e, URZ ;  /* 0x0000025e08077890 */ /* 0x004fe2000fffe0ff */
[----:B------:R-:W1:Y:S01]  /*3c070*/  LDCU UR8, c[0x0][0x394] ;  /* 0x00007280ff0877ac */ /* 0x000e620008000800 */
[----:B------:R-:W2:Y:S06]  /*3c080*/  LDCU UR6, c[0x0][0x394] ;  /* 0x00007280ff0677ac */ /* 0x000eac0008000800 */
[----:B------:R-:W-:Y:S01]  /*3c090*/  @P0 IMAD.IADD R58, R10, 0x1, R7 ;  /* 0x000000010a3a0824 */ /* 0x000fe200078e0207 */
[----:B------:R-:W-:-:S02]  /*3c0a0*/  FSETP.GT.AND P0, PT, R45, R250, !P1 ;  /* 0x000000fa2d00720b */ /* 0x000fc40004f04000 */
[----:B------:R-:W-:Y:S02]  /*3c0b0*/  SEL R7, R47, 0x6, P6 ;  /* 0x000000062f077807 */ /* 0x000fe40003000000 */
[----:B------:R-:W-:Y:S01]  /*3c0c0*/  SEL R10, RZ, 0x1, !P0 ;  /* 0x00000001ff0a7807 */ /* 0x000fe20004000000 */
[----:B0-----:R-:W-:Y:S01]  /*3c0d0*/  UIADD3 UR4, UPT, UPT, UR4, 0x24b, URZ ;  /* 0x0000024b04047890 */ /* 0x001fe2000fffe0ff */
[----:B------:R-:W-:Y:S02]  /*3c0e0*/  SEL R7, R7, 0x4, P1 ;  /* 0x0000000407077807 */ /* 0x000fe40000800000 */
[----:B------:R-:W-:Y:S02]  /*3c0f0*/  I2FP.F32.S32 R250, UR5 ;  /* 0x0000000500fa7c45 */ /* 0x000fe40008201400 */
[----:B------:R-:W-:Y:S02]  /*3c100*/  FSETP.GT.AND P1, PT, R45, R138, !P2 ;  /* 0x0000008a2d00720b */ /* 0x000fe40005724000 */
[----:B------:R-:W-:-:S02]  /*3c110*/  I2FP.F32.S32 R11, UR4 ;  /* 0x00000004000b7c45 */ /* 0x000fc40008201400 */
[----:B------:R-:W-:Y:S01]  /*3c120*/  I2FP.F32.S32 R138, UR7 ;  /* 0x00000007008a7c45 */ /* 0x000fe20008201400 */
[----:B-1----:R-:W-:Y:S01]  /*3c130*/  UIADD3 UR7, UPT, UPT, UR8, 0x266, URZ ;  /* 0x0000026608077890 */ /* 0x002fe2000fffe0ff */
[C---:B------:R-:W-:Y:S01]  /*3c140*/  FSETP.GT.AND P0, PT, R45.reuse, R11, PT ;  /* 0x0000000b2d00720b */ /* 0x040fe20003f04000 */
[----:B------:R-:W0:Y:S01]  /*3c150*/  LDCU UR4, c[0x0][0x394] ;  /* 0x00007280ff0477ac */ /* 0x000e220008000800 */
[C---:B------:R-:W-:Y:S02]  /*3c160*/  LOP3.LUT P6, RZ, R134.reuse, 0x80000000, RZ, 0xc0, !PT ;  /* 0x8000000086ff7812 */ /* 0x040fe400078cc0ff */
[----:B------:R-:W-:Y:S01]  /*3c170*/  LOP3.LUT R134, R134, 0xbfffffff, RZ, 0xc0, !PT ;  /* 0xbfffffff86867812 */ /* 0x000fe200078ec0ff */
[----:B------:R-:W1:Y:S01]  /*3c180*/  LDCU UR8, c[0x0][0x394] ;  /* 0x00007280ff0877ac */ /* 0x000e620008000800 */
[----:B--2---:R-:W-:Y:S01]  /*3c190*/  UIADD3 UR5, UPT, UPT, UR6, 0x25c, URZ ;  /* 0x0000025c06057890 */ /* 0x004fe2000fffe0ff */
[----:B------:R-:W2:Y:S06]  /*3c1a0*/  LDCU UR6, c[0x0][0x394] ;  /* 0x00007280ff0677ac */ /* 0x000eac0008000800 */
[----:B------:R-:W-:Y:S01]  /*3c1b0*/  @P0 IMAD.IADD R59, R10, 0x1, R7 ;  /* 0x000000010a3b0824 */ /* 0x000fe200078e0207 */
[----:B------:R-:W-:-:S02]  /*3c1c0*/  FSETP.GT.AND P0, PT, R45, R250, PT ;  /* 0x000000fa2d00720b */ /* 0x000fc40003f04000 */
[----:B------:R-:W-:Y:S02]  /*3c1d0*/  SEL R10, RZ, 0x1, !P1 ;  /* 0x00000001ff0a7807 */ /* 0x000fe40004800000 */
[----:B------:R-:W-:Y:S01]  /*3c1e0*/  SEL R7, R47, 0x6, P0 ;  /* 0x000000062f077807 */ /* 0x000fe20000000000 */
[----:B0-----:R-:W-:Y:S01]  /*3c1f0*/  UIADD3 UR4, UPT, UPT, UR4, 0x253, URZ ;  /* 0x0000025304047890 */ /* 0x001fe2000fffe0ff */
[----:B------:R-:W-:Y:S02]  /*3c200*/  I2FP.F32.S32 R250, UR5 ;  /* 0x0000000500fa7c45 */ /* 0x000fe40008201400 */
[----:B------:R-:W-:Y:S02]  /*3c210*/  SEL R7, R7, 0x4, P2 ;  /* 0x0000000407077807 */ /* 0x000fe40001000000 */
[----:B------:R-:W-:Y:S02]  /*3c220*/  FSETP.GT.AND P2, PT, R45, R138, PT ;  /* 0x0000008a2d00720b */ /* 0x000fe40003f44000 */
[----:B------:R-:W-:-:S02]  /*3c230*/  I2FP.F32.S32 R11, UR4 ;  /* 0x00000004000b7c45 */ /* 0x000fc40008201400 */
[----:B------:R-:W-:Y:S01]  /*3c240*/  I2FP.F32.S32 R138, UR7 ;  /* 0x00000007008a7c45 */ /* 0x000fe20008201400 */
[----:B-1----:R-:W-:Y:S01]  /*3c250*/  UIADD3 UR7, UPT, UPT, UR8, 0x26e, URZ ;  /* 0x0000026e08077890 */ /* 0x002fe2000fffe0ff */
[C---:B------:R-:W-:Y:S01]  /*3c260*/  FSETP.GT.AND P0, PT, R45.reuse, R11, PT ;  /* 0x0000000b2d00720b */ /* 0x040fe20003f04000 */
[----:B------:R-:W0:Y:S01]  /*3c270*/  LDCU UR4, c[0x0][0x394] ;  /* 0x00007280ff0477ac */ /* 0x000e220008000800 */
[----:B------:R-:W-:Y:S01]  /*3c280*/  FSETP.GT.AND P1, PT, R45, R250, !P3 ;  /* 0x000000fa2d00720b */ /* 0x000fe20005f24000 */
[----:B------:R-:W1:Y:S01]  /*3c290*/  LDCU UR8, c[0x0][0x394] ;  /* 0x00007280ff0877ac */ /* 0x000e620008000800 */
[----:B--2---:R-:W-:Y:S01]  /*3c2a0*/  UIADD3 UR5, UPT, UPT, UR6, 0x264, URZ ;  /* 0x0000026406057890 */ /* 0x004fe2000fffe0ff */
[----:B------:R-:W2:Y:S08]  /*3c2b0*/  LDCU UR6, c[0x0][0x394] ;  /* 0x00007280ff0677ac */ /* 0x000eb00008000800 */
[----:B------:R-:W-:Y:S01]  /*3c2c0*/  @P0 IMAD.IADD R60, R10, 0x1, R7 ;  /* 0x000000010a3c0824 */ /* 0x000fe200078e0207 */
[----:B------:R-:W-:-:S02]  /*3c2d0*/  SEL R7, R47, 0x6, P2 ;  /* 0x000000062f077807 */ /* 0x000fc40001000000 */
[----:B------:R-:W-:Y:S02]  /*3c2e0*/  FSETP.GT.AND P2, PT, R45, R138, PT ;  /* 0x0000008a2d00720b */ /* 0x000fe40003f44000 */
[----:B------:R-:W-:Y:S01]  /*3c2f0*/  I2FP.F32.S32 R138, UR7 ;  /* 0x00000007008a7c45 */ /* 0x000fe20008201400 */
[----:B0-----:R-:W-:Y:S01]  /*3c300*/  UIADD3 UR4, UPT, UPT, UR4, 0x25b, URZ ;  /* 0x0000025b04047890 */ /* 0x001fe2000fffe0ff */
[----:B------:R-:W-:Y:S02]  /*3c310*/  SEL R7, R7, 0x4, P3 ;  /* 0x0000000407077807 */ /* 0x000fe40001800000 */
[----:B------:R-:W-:Y:S01]  /*3c320*/  SEL R10, RZ, 0x1, !P1 ;  /* 0x00000001ff0a7807 */ /* 0x000fe20004800000 */
[----:B-1----:R-:W-:Y:S01]  /*3c330*/  UIADD3 UR7, UPT, UPT, UR8, 0x276, URZ ;  /* 0x0000027608077890 */ /* 0x002fe2000fffe0ff */
[----:B------:R-:W-:Y:S01]  /*3c340*/  I2FP.F32.S32 R250, UR5 ;  /* 0x0000000500fa7c45 */ /* 0x000fe20008201400 */
[----:B------:R-:W0:Y:S01]  /*3c350*/  LDCU UR8, c[0x0][0x394] ;  /* 0x00007280ff0877ac */ /* 0x000e220008000800 */
[----:B------:R-:W-:-:S02]  /*3c360*/  I2FP.F32.S32 R11, UR4 ;  /* 0x00000004000b7c45 */ /* 0x000fc40008201400 */
[C---:B------:R-:W-:Y:S01]  /*3c370*/  FSETP.GT.AND P1, PT, R45.reuse, R250, !P4 ;  /* 0x000000fa2d00720b */ /* 0x040fe20006724000 */
[----:B--2---:R-:W-:Y:S01]  /*3c380*/  UIADD3 UR5, UPT, UPT, UR6, 0x26c, URZ ;  /* 0x0000026c06057890 */ /* 0x004fe2000fffe0ff */
[C---:B------:R-:W-:Y:S01]  /*3c390*/  FSETP.GT.AND P0, PT, R45.reuse, R11, PT ;  /* 0x0000000b2d00720b */ /* 0x040fe20003f04000 */
[----:B------:R-:W1:Y:S01]  /*3c3a0*/  LDCU UR4, c[0x0][0x394] ;  /* 0x00007280ff0477ac */ /* 0x000e620008000800 */
[----:B------:R-:W-:Y:S02]  /*3c3b0*/  FSETP.GT.AND P3, PT, R45, R139, PT ;  /* 0x0000008b2d00720b */ /* 0x000fe40003f64000 */
[----:B------:R-:W-:Y:S01]  /*3c3c0*/  I2FP.F32.S32 R139, UR9 ;  /* 0x00000009008b7c45 */ /* 0x000fe20008201400 */
[----:B------:R-:W2:Y:S01]  /*3c3d0*/  LDCU UR6, c[0x0][0x394] ;  /* 0x00007280ff0677ac */ /* 0x000ea20008000800 */
[----:B------:R-:W-:Y:S01]  /*3c3e0*/  I2FP.F32.S32 R250, UR5 ;  /* 0x0000000500fa7c45 */ /* 0x000fe20008201400 */
[----:B------:R-:W-:Y:S01]  /*3c3f0*/  UIADD3 UR9, UPT, UPT, UR10, 0x292, URZ ;  /* 0x000002920a097890 */ /* 0x000fe2000fffe0ff */
[----:B------:R-:W3:Y:S05]  /*3c400*/  LDCU UR10, c[0x0][0x394] ;  /* 0x00007280ff0a77ac */ /* 0x000eea0008000800 */
[----:B------:R-:W-:Y:S01]  /*3c410*/  @P0 IMAD.IADD R61, R10, 0x1, R7 ;  /* 0x000000010a3d0824 */ /* 0x000fe200078e0207 */
[----:B------:R-:W-:-:S02]  /*3c420*/  SEL R7, R47, 0x6, P2 ;  /* 0x000000062f077807 */ /* 0x000fc40001000000 */
[----:B------:R-:W-:Y:S02]  /*3c430*/  FSETP.GT.AND P2, PT, R45, R138, PT ;  /* 0x0000008a2d00720b */ /* 0x000fe40003f44000 */
[----:B------:R-:W-:Y:S01]  /*3c440*/  I2FP.F32.S32 R138, UR7 ;  /* 0x00000007008a7c45 */ /* 0x000fe20008201400 */
[----:B-1----:R-:W-:Y:S01]  /*3c450*/  UIADD3 UR4, UPT, UPT, UR4, 0x263, URZ ;  /* 0x0000026304047890 */ /* 0x002fe2000fffe0ff */
[----:B------:R-:W-:Y:S01]  /*3c460*/  SEL R7, R7, 0x4, P4 ;  /* 0x0000000407077807 */ /* 0x000fe20002000000 */
[----:B0-----:R-:W-:Y:S01]  /*3c470*/  UIADD3 UR7, UPT, UPT, UR8, 0x281, URZ ;  /* 0x0000028108077890 */ /* 0x001fe2000fffe0ff */
[----:B------:R-:W-:Y:S01]  /*3c480*/  SEL R10, RZ, 0x1, !P1 ;  /* 0x00000001ff0a7807 */ /* 0x000fe20004800000 */
[----:B------:R-:W0:Y:S01]  /*3c490*/  LDCU UR8, c[0x0][0x394] ;  /* 0x00007280ff0877ac */ /* 0x000e220008000800 */
[C---:B------:R-:W-:Y:S02]  /*3c4a0*/  FSETP.GT.AND P1, PT, R45.reuse, R250, !P5 ;  /* 0x000000fa2d00720b */ /* 0x040fe40006f24000 */
[----:B------:R-:W-:Y:S01]  /*3c4b0*/  I2FP.F32.S32 R11, UR4 ;  /* 0x00000004000b7c45 */ /* 0x000fe20008201400 */
[----:B--2---:R-:W-:Y:S01]  /*3c4c0*/  UIADD3 UR5, UPT, UPT, UR6, 0x274, URZ ;  /* 0x0000027406057890 */ /* 0x004fe2000fffe0ff */
[C---:B------:R-:W-:Y:S01]  /*3c4d0*/  FSETP.GT.AND P4, PT, R45.reuse, R140, PT ;  /* 0x0000008c2d00720b */ /* 0x040fe20003f84000 */
[----:B------:R-:W1:Y:S01]  /*3c4e0*/  LDCU UR6, c[0x0][0x394] ;  /* 0x00007280ff0677ac */ /* 0x000e620008000800 */
[----:B------:R-:W-:-:S02]  /*3c4f0*/  FSETP.GT.AND P0, PT, R45, R11, PT ;  /* 0x0000000b2d00720b */ /* 0x000fc40003f04000 */
[----:B------:R-:W-:Y:S01]  /*3c500*/  I2FP.F32.S32 R140, UR11 ;  /* 0x0000000b008c7c45 */ /* 0x000fe20008201400 */
[----:B------:R-:W2:Y:S01]  /*3c510*/  LDCU UR4, c[0x0][0x394] ;  /* 0x00007280ff0477ac */ /* 0x000ea20008000800 */
[----:B------:R-:W-:Y:S01]  /*3c520*/  I2FP.F32.S32 R250, UR5 ;  /* 0x0000000500fa7c45 */ /* 0x000fe20008201400 */
[----:B------:R-:W-:Y:S01]  /*3c530*/  UIADD3 UR11, UPT, UPT, UR12, 0x2a9, URZ ;  /* 0x000002a90c0b7890 */ /* 0x000fe2000fffe0ff */
[----:B------:R-:W4:Y:S07]  /*3c540*/  LDCU UR12, c[0x0][0x394] ;  /* 0x00007280ff0c77ac */ /* 0x000f2e0008000800 */
[----:B------:R-:W-:Y:S01]  /*3c550*/  @P0 IMAD.IADD R62, R10, 0x1, R7 ;  /* 0x000000010a3e0824 */ /* 0x000fe200078e0207 */
[----:B------:R-:W-:-:S02]  /*3c560*/  SEL R7, R47, 0x6, P2 ;  /* 0x000000062f077807 */ /* 0x000fc40001000000 */
[----:B------:R-:W-:Y:S01]  /*3c570*/  FSETP.GT.AND P2, PT, R45, R138, PT ;  /* 0x0000008a2d00720b */ /* 0x000fe20003f44000 */
[----:B-1----:R-:W-:Y:S01]  /*3c580*/  UIADD3 UR5, UPT, UPT, UR6, 0x2f1, URZ ;  /* 0x000002f106057890 */ /* 0x002fe2000fffe0ff */
[----:B------:R-:W-:Y:S01]  /*3c590*/  I2FP.F32.S32 R138, UR7 ;  /* 0x00000007008a7c45 */ /* 0x000fe20008201400 */
[----:B0-----:R-:W-:Y:S01]  /*3c5a0*/  UIADD3 UR7, UPT, UPT, UR8, 0x289, URZ ;  /* 0x0000028908077890 */ /* 0x001fe2000fffe0ff */
[----:B------:R-:W-:Y:S01]  /*3c5b0*/  SEL R7, R7, 0x4, P5 ;  /* 0x0000000407077807 */ /* 0x000fe20002800000 */
[----:B--2---:R-:W-:Y:S01]  /*3c5c0*/  UIADD3 UR4, UPT, UPT, UR4, 0x26b, URZ ;  /* 0x0000026b04047890 */ /* 0x004fe2000fffe0ff */
[----:B------:R-:W-:Y:S01]  /*3c5d0*/  SEL R10, RZ, 0x1, !P1 ;  /* 0x00000001ff0a7807 */ /* 0x000fe20004800000 */
[----:B------:R-:W0:Y:S01]  /*3c5e0*/  LDCU UR8, c[0x0][0x394] ;  /* 0x00007280ff0877ac */ /* 0x000e220008000800 */
[----:B------:R-:W-:Y:S02]  /*3c5f0*/  FSETP.GT.AND P1, PT, R45, R250, !P6 ;  /* 0x000000fa2d00720b */ /* 0x000fe40007724000 */
[----:B------:R-:W-:Y:S01]  /*3c600*/  I2FP.F32.S32 R250, UR5 ;  /* 0x0000000500fa7c45 */ /* 0x000fe20008201400 */
[----:B------:R-:W1:Y:S01]  /*3c610*/  LDCU UR6, c[0x0][0x394] ;  /* 0x00007280ff0677ac */ /* 0x000e620008000800 */
[----:B------:R-:W-:-:S04]  /*3c620*/  I2FP.F32.S32 R11, UR4 ;  /* 0x00000004000b7c45 */ /* 0x000fc80008201400 */
[----:B------:R-:W2:Y:S01]  /*3c630*/  LDCU UR4, c[0x0][0x394] ;  /* 0x00007280ff0477ac */ /* 0x000ea20008000800 */
[----:B------:R-:W-:Y:S01]  /*3c640*/  FSETP.GT.AND P0, PT, R45, R11, PT ;  /* 0x0000000b2d00720b */ /* 0x000fe20003f04000 */
[----:B-1----:R-:W-:-:S12]  /*3c650*/  UIADD3 UR5, UPT, UPT, UR6, 0x318, URZ ;  /* 0x0000031806057890 */ /* 0x002fd8000fffe0ff */
[----:B------:R-:W-:Y:S01]  /*3c660*/  @P0 IMAD.IADD R63, R10, 0x1, R7 ;  /* 0x000000010a3f0824 */ /* 0x000fe200078e0207 */
[----:B------:R-:W-:Y:S01]  /*3c670*/  SEL R10, RZ, 0x1, !P1 ;  /* 0x00000001ff0a7807 */ /* 0x000fe20004800000 */
[----:B------:R-:W1:Y:S01]  /*3c680*/  LDCU UR6, c[0x0][0x394] ;  /* 0x00007280ff0677ac */ /* 0x000e620008000800 */
[----:B------:R-:W-:Y:S02]  /*3c690*/  FSETP.GT.AND P1, PT, R45, R138, PT ;  /* 0x0000008a2d00720b */ /* 0x000fe40003f24000 */
[----:B------:R-:W-:Y:S01]  /*3c6a0*/  I2FP.F32.S32 R138, UR7 ;  /* 0x00000007008a7c45 */ /* 0x000fe20008201400 */
[----:B--2---:R-:W-:Y:S01]  /*3c6b0*/  UIADD3 UR4, UPT, UPT, UR4, 0x273, URZ ;  /* 0x0000027304047890 */ /* 0x004fe2000fffe0ff */
[----:B------:R-:W-:Y:S01]  /*3c6c0*/  SEL R7, R47, 0x6, P2 ;  /* 0x000000062f077807 */ /* 0x000fe20001000000 */
[----:B0-----:R-:W-:Y:S01]  /*3c6d0*/  UIADD3 UR7, UPT, UPT, UR8, 0x29a, URZ ;  /* 0x0000029a08077890 */ /* 0x001fe2000fffe0ff */
[----:B------:R-:W-:Y:S01]  /*3c6e0*/  FSETP.GT.AND P2, PT, R45, R250, PT ;  /* 0x000000fa2d00720b */ /* 0x000fe20003f44000 */
[----:B------:R-:W0:Y:S01]  /*3c6f0*/  LDCU UR8, c[0x0][0x394] ;  /* 0x00007280ff0877ac */ /* 0x000e220008000800 */
[----:B------:R-:W-:-:S02]  /*3c700*/  SEL R7, R7, 0x4, P6 ;  /* 0x0000000407077807 */ /* 0x000fc40003000000 */
[----:B------:R-:W-:-:S04]  /*3c710*/  I2FP.F32.S32 R11, UR4 ;  /* 0x00000004000b7c45 */ /* 0x000fc80008201400 */
[----:B------:R-:W-:Y:S01]  /*3c720*/  FSETP.GT.AND P0, PT, R45, R11, PT ;  /* 0x0000000b2d00720b */ /* 0x000fe20003f04000 */
[----:B------:R-:W2:-:S12]  /*3c730*/  LDCU UR4, c[0x0][0x394] ;  /* 0x00007280ff0477ac */ /* 0x000e980008000800 */
[----:B------:R-:W-:Y:S01]  /*3c740*/  @P0 IMAD.IADD R64, R10, 0x1, R7 ;  /* 0x000000010a400824 */ /* 0x000fe200078e0207 */
[----:B------:R-:W-:Y:S02]  /*3c750*/  SEL R10, R51, 0x2, P4 ;  /* 0x00000002330a7807 */ /* 0x000fe40002000000 */
[C---:B------:R-:W-:Y:S02]  /*3c760*/  FSETP.GT.AND P0, PT, R45.reuse, R139, !P2 ;  /* 0x0000008b2d00720b */ /* 0x040fe40005704000 */
[----:B------:R-:W-:Y:S01]  /*3c770*/  I2FP.F32.S32 R139, UR9 ;  /* 0x00000009008b7c45 */ /* 0x000fe20008201400 */
[----:B---3--:R-:W-:Y:S01]  /*3c780*/  UIADD3 UR9, UPT, UPT, UR10, 0x291, URZ ;  /* 0x000002910a097890 */ /* 0x008fe2000fffe0ff */
[----:B------:R-:W-:Y:S01]  /*3c790*/  SEL R10, R10, RZ, P1 ;  /* 0x000000ff0a0a7207 */ /* 0x000fe20000800000 */
[----:B------:R-:W3:Y:S01]  /*3c7a0*/  LDCU UR10, c[0x0][0x394] ;  /* 0x00007280ff0a77ac */ /* 0x000ee20008000800 */
[----:B------:R-:W-:Y:S02]  /*3c7b0*/  FSETP.GT.AND P1, PT, R45, R138, PT ;  /* 0x0000008a2d00720b */ /* 0x000fe40003f24000 */
[----:B------:R-:W-:Y:S01]  /*3c7c0*/  I2FP.F32.S32 R138, UR7 ;  /* 0x00000007008a7c45 */ /* 0x000fe20008201400 */
[----:B0-----:R-:W-:Y:S01]  /*3c7d0*/  UIADD3 UR7, UPT, UPT, UR8, 0x2fa, URZ ;  /* 0x000002fa08077890 */ /* 0x001fe2000fffe0ff */
[----:B------:R-:W-:Y:S01]  /*3c7e0*/  SEL R7, R51, 0x2, P3 ;  /* 0x0000000233077807 */ /* 0x000fe20001800000 */
[----:B------:R-:W0:Y:S01]  /*3c7f0*/  LDCU UR8, c[0x0][0x394] ;  /* 0x00007280ff0877ac */ /* 0x000e220008000800 */
[----:B------:R-:W-:-:S02]  /*3c800*/  FSETP.GT.AND P3, PT, R45, R139, PT ;  /* 0x0000008b2d00720b */ /* 0x000fc40003f64000 */
[----:B------:R-:W-:Y:S01]  /*3c810*/  I2FP.F32.S32 R139, UR9 ;  /* 0x00000009008b7c45 */ /* 0x000fe20008201400 */
[----:B--2---:R-:W-:Y:S01]  /*3c820*/  UIADD3 UR4, UPT, UPT, UR4, 0x27b, URZ ;  /* 0x0000027b04047890 */ /* 0x004fe2000fffe0ff */
[----:B------:R-:W-:Y:S02]  /*3c830*/  FSETP.GT.AND P2, PT, R45, R138, PT ;  /* 0x0000008a2d00720b */ /* 0x000fe40003f44000 */
[----:B------:R-:W-:Y:S02]  /*3c840*/  I2FP.F32.S32 R138, UR7 ;  /* 0x00000007008a7c45 */ /* 0x000fe40008201400 */
[----:B------:R-:W-:Y:S02]  /*3c850*/  SEL R7, R7, RZ, P1 ;  /* 0x000000ff07077207 */ /* 0x000fe40000800000 */
[C---:B------:R-:W-:Y:S01]  /*3c860*/  FSETP.GT.AND P1, PT, R45.reuse, R139, PT ;  /* 0x0000008b2d00720b */ /* 0x040fe20003f24000 */
[----:B---3--:R-:W-:Y:S01]  /*3c870*/  UIADD3 UR9, UPT, UPT, UR10, 0x2f8, URZ ;  /* 0x000002f80a097890 */ /* 0x008fe2000fffe0ff */
[----:B------:R-:W-:Y:S01]  /*3c880*/  FSETP.GT.AND P6, PT, R45, R138, PT ;  /* 0x0000008a2d00720b */ /* 0x000fe20003fc4000 */
[----:B------:R-:W2:Y:S01]  /*3c890*/  LDCU UR10, c[0x0][0x394] ;  /* 0x00007280ff0a77ac */ /* 0x000ea20008000800 */
[----:B------:R-:W-:-:S02]  /*3c8a0*/  @P0 LOP3.LUT R6, R6, 0x10, RZ, 0xfc, !PT ;  /* 0x0000001006060812 */ /* 0x000fc400078efcff */
[----:B------:R-:W-:Y:S01]  /*3c8b0*/  SEL R11, R51, 0x2, P3 ;  /* 0x00000002330b7807 */ /* 0x000fe20001800000 */
[----:B0-----:R-:W-:Y:S01]  /*3c8c0*/  UIADD3 UR7, UPT, UPT, UR8, 0x299, URZ ;  /* 0x0000029908077890 */ /* 0x001fe2000fffe0ff */
[----:B------:R-:W-:Y:S01]  /*3c8d0*/  I2FP.F32.S32 R139, UR9 ;  /* 0x00000009008b7c45 */ /* 0x000fe20008201400 */
[----:B------:R-:W0:Y:S01]  /*3c8e0*/  LDCU UR8, c[0x0][0x394] ;  /* 0x00007280ff0877ac */ /* 0x000e220008000800 */
[----:B------:R-:W-:Y:S02]  /*3c8f0*/  FSETP.GT.AND P0, PT, R45, R140, PT ;  /* 0x0000008c2d00720b */ /* 0x000fe40003f04000 */
[----:B------:R-:W-:Y:S02]  /*3c900*/  SEL R11, R11, RZ, P1 ;  /* 0x000000ff0b0b7207 */ /* 0x000fe40000800000 */
[----:B------:R-:W-:Y:S02]  /*3c910*/  I2FP.F32.S32 R138, UR7 ;  /* 0x00000007008a7c45 */ /* 0x000fe40008201400 */
[----:B------:R-:W-:-:S02]  /*3c920*/  FSETP.GT.AND P1, PT, R45, R139, !P0 ;  /* 0x0000008b2d00720b */ /* 0x000fc40004724000 */
[----:B------:R-:W-:Y:S02]  /*3c930*/  SEL R12, R51, 0x2, P2 ;  /* 0x00000002330c7807 */ /* 0x000fe40001000000 */
[----:B------:R-:W-:Y:S01]  /*3c940*/  FSETP.GT.AND P2, PT, R45, R138, PT ;  /* 0x0000008a2d00720b */ /* 0x000fe20003f44000 */
[----:B--2---:R-:W-:Y:S01]  /*3c950*/  UIADD3 UR9, UPT, UPT, UR10, 0x2a2, URZ ;  /* 0x000002a20a097890 */ /* 0x004fe2000fffe0ff */
[----:B------:R-:W-:Y:S01]  /*3c960*/  LOP3.LUT R6, R6, 0xffffffdf, RZ, 0xc0, !PT ;  /* 0xffffffdf06067812 */ /* 0x000fe200078ec0ff */
[----:B------:R-:W2:Y:S01]  /*3c970*/  LDCU UR10, c[0x0][0x394] ;  /* 0x00007280ff0a77ac */ /* 0x000ea20008000800 */
[----:B------:R-:W-:Y:S02]  /*3c980*/  SEL R12, R12, RZ, P2 ;  /* 0x000000ff0c0c7207 */ /* 0x000fe40001000000 */
[----:B------:R-:W-:Y:S01]  /*3c990*/  @P0 LOP3.LUT R134, R134, 0x40000000, RZ, 0xfc, !PT ;  /* 0x4000000086860812 */ /* 0x000fe200078efcff */
[----:B0-----:R-:W-:Y:S01]  /*3c9a0*/  UIADD3 UR7, UPT, UPT, UR8, 0x2aa, URZ ;  /* 0x000002aa08077890 */ /* 0x001fe2000fffe0ff */
[----:B------:R-:W-:Y:S01]  /*3c9b0*/  I2FP.F32.S32 R139, UR9 ;  /* 0x00000009008b7c45 */ /* 0x000fe20008201400 */
[----:B------:R-:W0:Y:S01]  /*3c9c0*/  LDCU UR8, c[0x0][0x394] ;  /* 0x00007280ff0877ac */ /* 0x000e220008000800 */
[----:B------:R-:W-:-:S02]  /*3c9d0*/  @P1 LOP3.LUT R6, R6, 0x20, RZ, 0xfc, !PT ;  /* 0x0000002006061812 */ /* 0x000fc400078efcff */
[----:B------:R-:W-:Y:S02]  /*3c9e0*/  FSETP.GT.AND P3, PT, R45, R139, PT ;  /* 0x0000008b2d00720b */ /* 0x000fe40003f64000 */
[----:B------:R-:W-:Y:S02]  /*3c9f0*/  I2FP.F32.S32 R138, UR7 ;  /* 0x00000007008a7c45 */ /* 0x000fe40008201400 */
[----:B------:R-:W-:Y:S02]  /*3ca00*/  SEL R13, R51, 0x2, P3 ;  /* 0x00000002330d7807 */ /* 0x000fe40001800000 */
[----:B------:R-:W-:Y:S02]  /*3ca10*/  FSETP.GT.AND P1, PT, R45, R138, PT ;  /* 0x0000008a2d00720b */ /* 0x000fe40003f24000 */
[----:B------:R-:W-:Y:S01]  /*3ca20*/  I2FP.F32.S32 R140, UR11 ;  /* 0x0000000b008c7c45 */ /* 0x000fe20008201400 */
[----:B--2---:R-:W-:Y:S01]  /*3ca30*/  UIADD3 UR9, UPT, UPT, UR10, 0x2a1, URZ ;  /* 0x000002a10a097890 */ /* 0x004fe2000fffe0ff */
[----:B------:R-:W-:Y:S01]  /*3ca40*/  SEL R14, R51, 0x2, P1 ;  /* 0x00000002330e7807 */ /* 0x000fe20000800000 */
[----:B------:R-:W2:Y:S01]  /*3ca50*/  LDCU UR10, c[0x0][0x394] ;  /* 0x00007280ff0a77ac */ /* 0x000ea20008000800 */
[----:B------:R-:W-:-:S02]  /*3ca60*/  FSETP.GT.AND P4, PT, R45, R140, PT ;  /* 0x0000008c2d00720b */ /* 0x000fc40003f84000 */
[----:B------:R-:W-:Y:S01]  /*3ca70*/  LOP3.LUT R6, R6, 0xffffffbf, RZ, 0xc0, !PT ;  /* 0xffffffbf06067812 */ /* 0x000fe200078ec0ff */
[----:B0-----:R-:W-:Y:S01]  /*3ca80*/  UIADD3 UR7, UPT, UPT, UR8, 0x301, URZ ;  /* 0x0000030108077890 */ /* 0x001fe2000fffe0ff */
[----:B------:R-:W-:Y:S01]  /*3ca90*/  I2FP.F32.S32 R139, UR9 ;  /* 0x00000009008b7c45 */ /* 0x000fe20008201400 */
[----:B------:R-:W0:Y:S01]  /*3caa0*/  LDCU UR8, c[0x0][0x394] ;  /* 0x00007280ff0877ac */ /* 0x000e220008000800 */
[----:B------:R-:W-:Y:S02]  /*3cab0*/  SEL R14, R14, RZ, P4 ;  /* 0x000000ff0e0e7207 */ /* 0x000fe40002000000 */
[----:B------:R-:W-:Y:S01]  /*3cac0*/  FSETP.GT.AND P2, PT, R45, R139, PT ;  /* 0x0000008b2d00720b */ /* 0x000fe20003f44000 */
[----:B----4-:R-:W-:Y:S01]  /*3cad0*/  UIADD3 UR11, UPT, UPT, UR12, 0x2c2, URZ ;  /* 0x000002c20c0b7890 */ /* 0x010fe2000fffe0ff */
[----:B------:R-:W-:Y:S01]  /*3cae0*/  I2FP.F32.S32 R138, UR7 ;  /* 0x00000007008a7c45 */ /* 0x000fe20008201400 */
[----:B------:R-:W3:Y:S01]  /*3caf0*/  LDCU UR12, c[0x0][0x394] ;  /* 0x00007280ff0c77ac */ /* 0x000ee20008000800 */
[----:B------:R-:W-:-:S02]  /*3cb00*/  SEL R13, R13, RZ, P2 ;  /* 0x000000ff0d0d7207 */ /* 0x000fc40001000000 */
[C---:B------:R-:W-:Y:S02]  /*3cb10*/  FSETP.GT.AND P1, PT, R45.reuse, R138, PT ;  /* 0x0000008a2d00720b */ /* 0x040fe40003f24000 */
[----:B------:R-:W-:Y:S01]  /*3cb20*/  I2FP.F32.S32 R140, UR11 ;  /* 0x0000000b008c7c45 */ /* 0x000fe20008201400 */
[----:B--2---:R-:W-:Y:S01]  /*3cb30*/  UIADD3 UR9, UPT, UPT, UR10, 0x2b2, URZ ;  /* 0x000002b20a097890 */ /* 0x004fe2000fffe0ff */
[----:B------:R-:W-:Y:S01]  /*3cb40*/  LOP3.LUT R134, R134, 0xdfffffff, RZ, 0xc0, !PT ;  /* 0xdfffffff86867812 */ /* 0x000fe200078ec0ff */
[----:B------:R-:W2:Y:S01]  /*3cb50*/  LDCU UR10, c[0x0][0x394] ;  /* 0x00007280ff0a77ac */ /* 0x000ea20008000800 */
[----:B------:R-:W-:Y:S02]  /*3cb60*/  FSETP.GT.AND P5, PT, R45, R140, PT ;  /* 0x0000008c2d00720b */ /* 0x000fe40003fa4000 */
[C---:B------:R-:W-:Y:S01]  /*3cb70*/  SEL R23, R51.reuse, 0x2, P6 ;  /* 0x0000000233177807 */ /* 0x040fe20003000000 */
[----:B0-----:R-:W-:Y:S01]  /*3cb80*/  UIADD3 UR7, UPT, UPT, UR8, 0x2ba, URZ ;  /* 0x000002ba08077890 */ /* 0x001fe2000fffe0ff */
[----:B------:R-:W-:Y:S01]  /*3cb90*/  I2FP.F32.S32 R139, UR9 ;  /* 0x00000009008b7c45 */ /* 0x000fe20008201400 */
[----:B------:R-:W0:Y:S01]  /*3cba0*/  LDCU UR8, c[0x0][0x394] ;  /* 0x00007280ff0877ac */ /* 0x000e220008000800 */
[----:B------:R-:W-:-:S02]  /*3cbb0*/  SEL R17, R51, 0x2, P5 ;  /* 0x0000000233117807 */ /* 0x000fc40002800000 */
[----:B------:R-:W-:Y:S01]  /*3cbc0*/  FSETP.GT.AND P3, PT, R45, R139, PT ;  /* 0x0000008b2d00720b */ /* 0x000fe20003f64000 */
[----:B---3--:R-:W-:Y:S01]  /*3cbd0*/  UIADD3 UR11, UPT, UPT, UR12, 0x308, URZ ;  /* 0x000003080c0b7890 */ /* 0x008fe2000fffe0ff */
[----:B------:R-:W-:Y:S01]  /*3cbe0*/  I2FP.F32.S32 R138, UR7 ;  /* 0x00000007008a7c45 */ /* 0x000fe20008201400 */
[----:B------:R-:W3:Y:S01]  /*3cbf0*/  LDCU UR12, c[0x0][0x394] ;  /* 0x00007280ff0c77ac */ /* 0x000ee20008000800 */
[----:B------:R-:W-:Y:S02]  /*3cc00*/  SEL R15, R51, 0x2, P3 ;  /* 0x00000002330f7807 */ /* 0x000fe40001800000 */
[----:B------:R-:W-:Y:S02]  /*3cc10*/  FSETP.GT.AND P2, PT, R45, R138, PT ;  /* 0x0000008a2d00720b */ /* 0x000fe40003f44000 */
[----:B------:R-:W-:Y:S01]  /*3cc20*/  I2FP.F32.S32 R140, UR11 ;  /* 0x0000000b008c7c45 */ /* 0x000fe20008201400 */
[----:B--2---:R-:W-:Y:S01]  /*3cc30*/  UIADD3 UR9, UPT, UPT, UR10, 0x2b1, URZ ;  /* 0x000002b10a097890 */ /* 0x004fe2000fffe0ff */
[----:B------:R-:W-:Y:S01]  /*3cc40*/  SEL R16, R51, 0x2, P2 ;  /* 0x0000000233107807 */ /* 0x000fe20001000000 */
[----:B------:R-:W2:Y:S01]  /*3cc50*/  LDCU UR10, c[0x0][0x394] ;  /* 0x00007280ff0a77ac */ /* 0x000ea20008000800 */
[----:B------:R-:W-:-:S02]  /*3cc60*/  @P1 LOP3.LUT R134, R134, 0x20000000, RZ, 0xfc, !PT ;  /* 0x2000000086861812 */ /* 0x000fc400078efcff */
[----:B------:R-:W-:Y:S01]  /*3cc70*/  I2FP.F32.S32 R171, UR4 ;  /* 0x0000000400ab7c45 */ /* 0x000fe20008201400 */
[----:B0-----:R-:W-:Y:S01]  /*3cc80*/  UIADD3 UR7, UPT, UPT, UR8, 0x300, URZ ;  /* 0x0000030008077890 */ /* 0x001fe2000fffe0ff */
[----:B------:R-:W-:Y:S01]  /*3cc90*/  I2FP.F32.S32 R139, UR9 ;  /* 0x00000009008b7c45 */ /* 0x000fe20008201400 */
[----:B------:R-:W0:Y:S03]  /*3cca0*/  LDCU UR8, c[0x0][0x394] ;  /* 0x00007280ff0877ac */ /* 0x000e260008000800 */
[----:B------:R-:W-:Y:S01]  /*3ccb0*/  FSETP.GT.AND P2, PT, R45, R139, PT ;  /* 0x0000008b2d00720b */ /* 0x000fe20003f44000 */
[----:B---3--:R-:W-:Y:S01]  /*3ccc0*/  UIADD3 UR11, UPT, UPT, UR12, 0x2e2, URZ ;  /* 0x000002e20c0b7890 */ /* 0x008fe2000fffe0ff */
[----:B------:R-:W-:Y:S01]  /*3ccd0*/  I2FP.F32.S32 R138, UR7 ;  /* 0x00000007008a7c45 */ /* 0x000fe20008201400 */
[----:B------:R-:W3:Y:S01]  /*3cce0*/  LDCU UR12, c[0x0][0x394] ;  /* 0x00007280ff0c77ac */ /* 0x000ee20008000800 */
[----:B------:R-:W-:-:S02]  /*3ccf0*/  SEL R15, R15, RZ, P2 ;  /* 0x000000ff0f0f7207 */ /* 0x000fc40001000000 */
[----:B------:R-:W-:Y:S01]  /*3cd00*/  FSETP.GT.AND P0, PT, R45, R138, !P1 ;  /* 0x0000008a2d00720b */ /* 0x000fe20004f04000 */
[----:B------:R-:W4:Y:S01]  /*3cd10*/  LDCU UR4, c[0x0][0x394] ;  /* 0x00007280ff0477ac */ /* 0x000f220008000800 */
[----:B--2---:R-:W-:Y:S01]  /*3cd20*/  UIADD3 UR9, UPT, UPT, UR10, 0x2b9, URZ ;  /* 0x000002b90a097890 */ /* 0x004fe2000fffe0ff */
[----:B------:R-:W2:Y:S01]  /*3cd30*/  LDCU UR10, c[0x0][0x394] ;  /* 0x00007280ff0a77ac */ /* 0x000ea20008000800 */
[----:B0-----:R-:W-:-:S04]  /*3cd40*/  UIADD3 UR7, UPT, UPT, UR8, 0x309, URZ ;  /* 0x0000030908077890 */ /* 0x001fc8000fffe0ff */
[----:B------:R-:W-:Y:S01]  /*3cd50*/  I2FP.F32.S32 R139, UR9 ;  /* 0x00000009008b7c45 */ /* 0x000fe20008201400 */
[----:B------:R-:W0:Y:S04]  /*3cd60*/  LDCU UR8, c[0x0][0x394] ;  /* 0x00007280ff0877ac */ /* 0x000e280008000800 */
[----:B------:R-:W-:Y:S02]  /*3cd70*/  @P0 LOP3.LUT R6, R6, 0x40, RZ, 0xfc, !PT ;  /* 0x0000004006060812 */ /* 0x000fe400078efcff */
[----:B------:R-:W-:Y:S02]  /*3cd80*/  FSETP.GT.AND P2, PT, R45, R139, PT ;  /* 0x0000008b2d00720b */ /* 0x000fe40003f44000 */
[----:B------:R-:W-:Y:S01]  /*3cd90*/  I2FP.F32.S32 R138, UR7 ;  /* 0x00000007008a7c45 */ /* 0x000fe20008201400 */
[----:B----4-:R-:W-:Y:S01]  /*3cda0*/  UIADD3 UR4, UPT, UPT, UR4, 0x283, URZ ;  /* 0x0000028304047890 */ /* 0x010fe2000fffe0ff */
[----:B------:R-:W-:-:S02]  /*3cdb0*/  SEL R16, R16, RZ, P2 ;  /* 0x000000ff10107207 */ /* 0x000fc40001000000 */
[C---:B------:R-:W-:Y:S02]  /*3cdc0*/  FSETP.GT.AND P4, PT, R45.reuse, R138, PT ;  /* 0x0000008a2d00720b */ /* 0x040fe40003f84000 */
[----:B------:R-:W-:Y:S01]  /*3cdd0*/  LOP3.LUT R6, R6, 0xffffff7f, RZ, 0xc0, !PT ;  /* 0xffffff7f06067812 */ /* 0x000fe200078ec0ff */
[----:B--2---:R-:W-:Y:S01]  /*3cde0*/  UIADD3 UR9, UPT, UPT, UR10, 0x2ca, URZ ;  /* 0x000002ca0a097890 */ /* 0x004fe2000fffe0ff */
[C---:B------:R-:W-:Y:S01]  /*3cdf0*/  FSETP.GT.AND P0, PT, R45.reuse, R140, !P4 ;  /* 0x0000008c2d00720b */ /* 0x040fe20006704000 */
[----:B------:R-:W2:Y:S01]  /*3ce00*/  LDCU UR10, c[0x0][0x394] ;  /* 0x00007280ff0a77ac */ /* 0x000ea20008000800 */
[----:B------:R-:W-:Y:S01]  /*3ce10*/  I2FP.F32.S32 R140, UR11 ;  /* 0x0000000b008c7c45 */ /* 0x000fe20008201400 */
[----:B0-----:R-:W-:Y:S02]  /*3ce20*/  UIADD3 UR7, UPT, UPT, UR8, 0x2c1, URZ ;  /* 0x000002c108077890 */ /* 0x001fe4000fffe0ff */
[----:B------:R-:W-:Y:S01]  /*3ce30*/  I2FP.F32.S32 R139, UR9 ;  /* 0x00000009008b7c45 */ /* 0x000fe20008201400 */
[----:B------:R-:W0:Y:S03]  /*3ce40*/  LDCU UR8, c[0x0][0x394] ;  /* 0x00007280ff0877ac */ /* 0x000e260008000800 */
[----:B------:R-:W-:Y:S01]  /*3ce50*/  FSETP.GT.AND P3, PT, R45, R139, PT ;  /* 0x0000008b2d00720b */ /* 0x000fe20003f64000 */
[----:B---3--:R-:W-:Y:S01]  /*3ce60*/  UIADD3 UR11, UPT, UPT, UR12, 0x2e1, URZ ;  /* 0x000002e10c0b7890 */ /* 0x008fe2000fffe0ff */
[----:B------:R-:W-:Y:S01]  /*3ce70*/  I2FP.F32.S32 R138, UR7 ;  /* 0x00000007008a7c45 */ /* 0x000fe20008201400 */
[----:B------:R-:W3:Y:S01]  /*3ce80*/  LDCU UR12, c[0x0][0x394] ;  /* 0x00007280ff0c77ac */ /* 0x000ee20008000800 */
[----:B------:R-:W-:-:S02]  /*3ce90*/  SEL R18, R51, 0x2, P3 ;  /* 0x0000000233127807 */ /* 0x000fc40001800000 */
[----:B------:R-:W-:Y:S02]  /*3cea0*/  FSETP.GT.AND P2, PT, R45, R138, PT ;  /* 0x0000008a2d00720b */ /* 0x000fe40003f44000 */
[----:B------:R-:W-:Y:S01]  /*3ceb0*/  @P0 LOP3.LUT R6, R6, 0x80, RZ, 0xfc, !PT ;  /* 0x0000008006060812 */ /* 0x000fe200078efcff */
[----:B--2---:R-:W-:Y:S01]  /*3cec0*/  UIADD3 UR9, UPT, UPT, UR10, 0x2d2, URZ ;  /* 0x000002d20a097890 */ /* 0x004fe2000fffe0ff */
[----:B------:R-:W-:Y:S01]  /*3ced0*/  SEL R17, R17, RZ, P2 ;  /* 0x000000ff11117207 */ /* 0x000fe20001000000 */
[----:B------:R-:W2:Y:S01]  /*3cee0*/  LDCU UR10, c[0x0][0x394] ;  /* 0x00007280ff0a77ac */ /* 0x000ea20008000800 */
[----:B------:R-:W-:Y:S02]  /*3cef0*/  FSETP.GT.AND P2, PT, R45, R141, PT ;  /* 0x0000008d2d00720b */ /* 0x000fe40003f44000 */
[----:B------:R-:W-:Y:S01]  /*3cf00*/  I2FP.F32.S32 R141, UR13 ;  /* 0x0000000d008d7c45 */ /* 0x000fe20008201400 */
[----:B0-----:R-:W-:Y:S01]  /*3cf10*/  UIADD3 UR7, UPT, UPT, UR8, 0x2da, URZ ;  /* 0x000002da08077890 */ /* 0x001fe2000fffe0ff */
[----:B------:R-:W-:Y:S01]  /*3cf20*/  I2FP.F32.S32 R139, UR9 ;  /* 0x00000009008b7c45 */ /* 0x000fe20008201400 */
[----:B------:R-:W0:Y:S01]  /*3cf30*/  LDCU UR8, c[0x0][0x394] ;  /* 0x00007280ff0877ac */ /* 0x000e220008000800 */
[----:B------:R-:W-:-:S02]  /*3cf40*/  SEL R18, R18, RZ, P2 ;  /* 0x000000ff12127207 */ /* 0x000fc40001000000 */
[----:B------:R-:W-:Y:S01]  /*3cf50*/  FSETP.GT.AND P5, PT, R45, R139, PT ;  /* 0x0000008b2d00720b */ /* 0x000fe20003fa4000 */
[----:B------:R-:W-:Y:S01]  /*3cf60*/  UIADD3 UR13, UPT, UPT, UR14, 0x2f6, URZ ;  /* 0x000002f60e0d7890 */ /* 0x000fe2000fffe0ff */
[----:B------:R-:W-:Y:S01]  /*3cf70*/  I2FP.F32.S32 R138, UR7 ;  /* 0x00000007008a7c45 */ /* 0x000fe20008201400 */
[----:B------:R-:W4:Y:S01]  /*3cf80*/  LDCU UR14, c[0x0][0x394] ;  /* 0x00007280ff0e77ac */ /* 0x000f220008000800 */
[----:B------:R-:W-:Y:S02]  /*3cf90*/  SEL R19, R51, 0x2, P5 ;  /* 0x0000000233137807 */ /* 0x000fe40002800000 */
[C---:B------:R-:W-:Y:S02]  /*3cfa0*/  FSETP.GT.AND P3, PT, R45.reuse, R138, PT ;  /* 0x0000008a2d00720b */ /* 0x040fe40003f64000 */
[----:B------:R-:W-:Y:S01]  /*3cfb0*/  FSETP.GT.AND P1, PT, R45, R141, PT ;  /* 0x0000008d2d00720b */ /* 0x000fe20003f24000 */
[----:B--2---:R-:W-:Y:S01]  /*3cfc0*/  UIADD3 UR9, UPT, UPT, UR10, 0x2d1, URZ ;  /* 0x000002d10a097890 */ /* 0x004fe2000fffe0ff */
[----:B------:R-:W-:Y:S01]  /*3cfd0*/  SEL R20, R51, 0x2, P3 ;  /* 0x0000000233147807 */ /* 0x000fe20001800000 */
[----:B------:R-:W2:Y:S01]  /*3cfe0*/  LDCU UR10, c[0x0][0x394] ;  /* 0x00007280ff0a77ac */ /* 0x000ea20008000800 */
[----:B------:R-:W-:-:S02]  /*3cff0*/  LOP3.LUT R6, R6, 0xfffffdff, RZ, 0xc0, !PT ;  /* 0xfffffdff06067812 */ /* 0x000fc400078ec0ff */
[----:B------:R-:W-:Y:S01]  /*3d000*/  SEL R20, R20, RZ, P1 ;  /* 0x000000ff14147207 */ /* 0x000fe20000800000 */
[----:B0-----:R-:W-:Y:S01]  /*3d010*/  UIADD3 UR7, UPT, UPT, UR8, 0x311, URZ ;  /* 0x0000031108077890 */ /* 0x001fe2000fffe0ff */
[----:B------:R-:W-:Y:S01]  /*3d020*/  I2FP.F32.S32 R139, UR9 ;  /* 0x00000009008b7c45 */ /* 0x000fe20008201400 */
[----:B------:R-:W0:Y:S01]  /*3d030*/  LDCU UR8, c[0x0][0x394] ;  /* 0x00007280ff0877ac */ /* 0x000e220008000800 */
[----:B------:R-:W-:Y:S02]  /*3d040*/  I2FP.F32.S32 R175, UR13 ;  /* 0x0000000d00af7c45 */ /* 0x000fe40008201400 */
[----:B------:R-:W-:Y:S01]  /*3d050*/  FSETP.GT.AND P2, PT, R45, R139, PT ;  /* 0x0000008b2d00720b */ /* 0x000fe20003f44000 */
[----:B----4-:R-:W-:Y:S01]  /*3d060*/  UIADD3 UR13, UPT, UPT, UR14, 0x2fe, URZ ;  /* 0x000002fe0e0d7890 */ /* 0x010fe2000fffe0ff */
[----:B------:R-:W-:Y:S01]  /*3d070*/  I2FP.F32.S32 R138, UR7 ;  /* 0x00000007008a7c45 */ /* 0x000fe20008201400 */
[----:B------:R-:W4:Y:S01]  /*3d080*/  LDCU UR14, c[0x0][0x394] ;  /* 0x00007280ff0e77ac */ /* 0x000f220008000800 */
[----:B------:R-:W-:-:S02]  /*3d090*/  SEL R19, R19, RZ, P2 ;  /* 0x000000ff13137207 */ /* 0x000fc40001000000 */
[C---:B------:R-:W-:Y:S02]  /*3d0a0*/  FSETP.GT.AND P3, PT, R45.reuse, R138, PT ;  /* 0x0000008a2d00720b */ /* 0x040fe40003f64000 */
[----:B------:R-:W-:Y:S01]  /*3d0b0*/  FSETP.GT.AND P2, PT, R45, R140, PT ;  /* 0x0000008c2d00720b */ /* 0x000fe20003f44000 */
[----:B--2---:R-:W-:Y:S01]  /*3d0c0*/  UIADD3 UR9, UPT, UPT, UR10, 0x312, URZ ;  /* 0x000003120a097890 */ /* 0x004fe2000fffe0ff */
[----:B------:R-:W-:Y:S01]  /*3d0d0*/  I2FP.F32.S32 R140, UR11 ;  /* 0x0000000b008c7c45 */ /* 0x000fe20008201400 */
[----:B------:R-:W2:Y:S01]  /*3d0e0*/  LDCU UR10, c[0x0][0x394] ;  /* 0x00007280ff0a77ac */ /* 0x000ea20008000800 */
[----:B------:R-:W-:Y:S02]  /*3d0f0*/  SEL R21, R51, 0x2, P2 ;  /* 0x0000000233157807 */ /* 0x000fe40001000000 */
[----:B------:R-:W-:Y:S01]  /*3d100*/  FSETP.GT.AND P2, PT, R45, R140, PT ;  /* 0x0000008c2d00720b */ /* 0x000fe20003f44000 */
[----:B0-----:R-:W-:Y:S01]  /*3d110*/  UIADD3 UR7, UPT, UPT, UR8, 0x2ea, URZ ;  /* 0x000002ea08077890 */ /* 0x001fe2000fffe0ff */
[----:B------:R-:W-:Y:S01]  /*3d120*/  I2FP.F32.S32 R139, UR9 ;  /* 0x00000009008b7c45 */ /* 0x000fe20008201400 */
[----:B------:R-:W0:Y:S01]  /*3d130*/  LDCU UR8, c[0x0][0x394] ;  /* 0x00007280ff0877ac */ /* 0x000e220008000800 */
[----:B------:R-:W-:-:S02]  /*3d140*/  SEL R21, R21, RZ, P2 ;  /* 0x000000ff15157207 */ /* 0x000fc40001000000 */
[----:B------:R-:W-:Y:S01]  /*3d150*/  FSETP.GT.AND P5, PT, R45, R139, PT ;  /* 0x0000008b2d00720b */ /* 0x000fe20003fa4000 */
[----:B---3--:R-:W-:Y:S01]  /*3d160*/  UIADD3 UR11, UPT, UPT, UR12, 0x284, URZ ;  /* 0x000002840c0b7890 */ /* 0x008fe2000fffe0ff */
[----:B------:R-:W-:Y:S01]  /*3d170*/  I2FP.F32.S32 R138, UR7 ;  /* 0x00000007008a7c45 */ /* 0x000fe20008201400 */
[----:B------:R-:W3:Y:S01]  /*3d180*/  LDCU UR12, c[0x0][0x394] ;  /* 0x00007280ff0c77ac */ /* 0x000ee20008000800 */
[----:B------:R-:W-:Y:S02]  /*3d190*/  SEL R27, R51, 0x2, P5 ;  /* 0x00000002331b7807 */ /* 0x000fe40002800000 */
[----:B------:R-:W-:Y:S01]  /*3d1a0*/  FSETP.GT.AND P0, PT, R45, R138, PT ;  /* 0x0000008a2d00720b */ /* 0x000fe20003f04000 */
[----:B----4-:R-:W-:Y:S01]  /*3d1b0*/  UIADD3 UR14, UPT, UPT, UR14, 0x3de, URZ ;  /* 0x000003de0e0e7890 */ /* 0x010fe2000fffe0ff */
[----:B------:R-:W-:Y:S01]  /*3d1c0*/  SEL R27, R27, RZ, P3 ;  /* 0x000000ff1b1b7207 */ /* 0x000fe20001800000 */
[----:B--2---:R-:W-:Y:S01]  /*3d1d0*/  UIADD3 UR9, UPT, UPT, UR10, 0x310, URZ ;  /* 0x000003100a097890 */ /* 0x004fe2000fffe0ff */
[----:B------:R-:W-:Y:S01]  /*3d1e0*/  SEL R22, R51, 0x2, P0 ;  /* 0x0000000233167807 */ /* 0x000fe20000000000 */
[----:B------:R-:W2:Y:S01]  /*3d1f0*/  LDCU UR10, c[0x0][0x394] ;  /* 0x00007280ff0a77ac */ /* 0x000ea20008000800 */
[----:B------:R-:W-:-:S02]  /*3d200*/  LOP3.LUT P5, RZ, R8, 0x10, RZ, 0xc0, !PT ;  /* 0x0000001008ff7812 */ /* 0x000fc400078ac0ff */
[----:B------:R-:W-:Y:S01]  /*3d210*/  I2FP.F32.S32 R167, UR11 ;  /* 0x0000000b00a77c45 */ /* 0x000fe20008201400 */
[----:B0-----:R-:W-:Y:S01]  /*3d220*/  UIADD3 UR7, UPT, UPT, UR8, 0x2e9, URZ ;  /* 0x000002e908077890 */ /* 0x001fe2000fffe0ff */
[----:B------:R-:W-:Y:S01]  /*3d230*/  I2FP.F32.S32 R139, UR9 ;  /* 0x00000009008b7c45 */ /* 0x000fe20008201400 */
[----:B------:R-:W0:Y:S01]  /*3d240*/  LDCU UR8, c[0x0][0x394] ;  /* 0x00007280ff0877ac */ /* 0x000e220008000800 */
[----:B------:R-:W-:Y:S02]  /*3d250*/  SEL R40, RZ, 0x1, !P5 ;  /* 0x00000001ff287807 */ /* 0x000fe40006800000 */
[----:B------:R-:W-:Y:S01]  /*3d260*/  FSETP.GT.AND P1, PT, R45, R139, !P3 ;  /* 0x0000008b2d00720b */ /* 0x000fe20005f24000 */
[----:B---3--:R-:W-:Y:S01]  /*3d270*/  UIADD3 UR11, UPT, UPT, UR12, 0x286, URZ ;  /* 0x000002860c0b7890 */ /* 0x008fe2000fffe0ff */
[----:B------:R-:W-:Y:S01]  /*3d280*/  I2FP.F32.S32 R138, UR7 ;  /* 0x00000007008a7c45 */ /* 0x000fe20008201400 */
[----:B------:R-:W3:Y:S01]  /*3d290*/  LDCU UR12, c[0x0][0x394] ;  /* 0x00007280ff0c77ac */ /* 0x000ee20008000800 */
[----:B------:R-:W-:Y:S01]  /*3d2a0*/  IMAD.IADD R10, R10, 0x1, R40 ;  /* 0x000000010a0a7824 */ /* 0x000fe200078e0228 */
[----:B------:R-:W-:-:S02]  /*3d2b0*/  I2FP.F32.S32 R40, UR4 ;  /* 0x0000000400287c45 */ /* 0x000fc40008201400 */
[C---:B------:R-:W-:Y:S01]  /*3d2c0*/  FSETP.GT.AND P0, PT, R45.reuse, R138, PT ;  /* 0x0000008a2d00720b */ /* 0x040fe20003f04000 */
[----:B------:R-:W-:Y:S01]  /*3d2d0*/  UIADD3 UR4, UPT, UPT, UR42, 0x28b, URZ ;  /* 0x0000028b2a047890 */ /* 0x000fe2000fffe0ff */
[----:B------:R-:W-:Y:S01]  /*3d2e0*/  I2FP.F32.S32 R174, UR11 ;  /* 0x0000000b00ae7c45 */ /* 0x000fe20008201400 */
[----:B--2---:R-:W-:Y:S01]  /*3d2f0*/  UIADD3 UR9, UPT, UPT, UR10, 0x2f2, URZ ;  /* 0x000002f20a097890 */ /* 0x004fe2000fffe0ff */
[----:B------:R-:W-:Y:S01]  /*3d300*/  SEL R22, R22, RZ, P0 ;  /* 0x000000ff16167207 */ /* 0x000fe20000000000 */
[----:B------:R-:W2:Y:S01]  /*3d310*/  LDCU UR10, c[0x0][0x394] ;  /* 0x00007280ff0a77ac */ /* 0x000ea20008000800 */
[----:B------:R-:W-:Y:S02]  /*3d320*/  FSETP.GT.AND P0, PT, R45, R250, PT ;  /* 0x000000fa2d00720b */ /* 0x000fe40003f04000 */
[----:B------:R-:W-:Y:S01]  /*3d330*/  I2FP.F32.S32 R250, UR5 ;  /* 0x0000000500fa7c45 */ /* 0x000fe20008201400 */
[----:B-1----:R-:W-:Y:S01]  /*3d340*/  UIADD3 UR5, UPT, UPT, UR6, 0x30a, URZ ;  /* 0x0000030a06057890 */ /* 0x002fe2000fffe0ff */
[----:B------:R-:W-:Y:S01]  /*3d350*/  I2FP.F32.S32 R139, UR9 ;  /* 0x00000009008b7c45 */ /* 0x000fe20008201400 */
[----:B------:R-:W1:Y:S01]  /*3d360*/  LDCU UR6, c[0x0][0x394] ;  /* 0x00007280ff0677ac */ /* 0x000e620008000800 */
[----:B------:R-:W-:-:S02]  /*3d370*/  @P1 LOP3.LUT R6, R6, 0x200, RZ, 0xfc, !PT ;  /* 0x0000020006061812 */ /* 0x000fc400078efcff */
[----:B------:R-:W-:Y:S01]  /*3d380*/  FSETP.GT.AND P1, PT, R45, R139, PT ;  /* 0x0000008b2d00720b */ /* 0x000fe20003f24000 */
[----:B0-----:R-:W-:Y:S01]  /*3d390*/  UIADD3 UR7, UPT, UPT, UR8, 0x319, URZ ;  /* 0x0000031908077890 */ /* 0x001fe2000fffe0ff */
[----:B------:R-:W-:Y:S01]  /*3d3a0*/  LOP3.LUT R6, R6, 0xfffffeff, RZ, 0xc0, !PT ;  /* 0xfffffeff06067812 */ /* 0x000fe200078ec0ff */
[----:B------:R-:W0:Y:S01]  /*3d3b0*/  LDCU UR8, c[0x0][0x394] ;  /* 0x00007280ff0877ac */ /* 0x000e220008000800 */
[----:B------:R-:W-:-:S03]  /*3d3c0*/  SEL R24, R51, 0x2, P1 ;  /* 0x0000000233187807 */ /* 0x000fc60000800000 */
[----:B------:R-:W-:Y:S01]  /*3d3d0*/  I2FP.F32.S32 R138, UR7 ;  /* 0x00000007008a7c45 */ /* 0x000fe20008201400 */
[----:B---3--:R-:W-:Y:S01]  /*3d3e0*/  UIADD3 UR11, UPT, UPT, UR12, 0x28e, URZ ;  /* 0x0000028e0c0b7890 */ /* 0x008fe2000fffe0ff */
[----:B------:R-:W-:Y:S01]  /*3d3f0*/  SEL R24, R24, RZ, P0 ;  /* 0x000000ff18187207 */ /* 0x000fe20000000000 */
[----:B--2---:R-:W-:Y:S01]  /*3d400*/  UIADD3 UR9, UPT, UPT, UR10, 0x31a, URZ ;  /* 0x0000031a0a097890 */ /* 0x004fe2000fffe0ff */
[C---:B------:R-:W-:Y:S01]  /*3d410*/  FSETP.GT.AND P2, PT, R45.reuse, R138, PT ;  /* 0x0000008a2d00720b */ /* 0x040fe20003f44000 */
[----:B------:R-:W2:Y:S03]  /*3d420*/  LDCU UR10, c[0x0][0x394] ;  /* 0x00007280ff0a77ac */ /* 0x000ea60008000800 */
[----:B------:R-:W-:Y:S01]  /*3d430*/  FSETP.GT.AND P0, PT, R45, R250, !P2 ;  /* 0x000000fa2d00720b */ /* 0x000fe20005704000 */
[----:B------:R-:W3:Y:S01]  /*3d440*/  LDCU UR12, c[0x0][0x394] ;  /* 0x00007280ff0c77ac */ /* 0x000ee20008000800 */
[----:B------:R-:W-:-:S02]  /*3d450*/  I2FP.F32.S32 R250, UR5 ;  /* 0x0000000500fa7c45 */ /* 0x000fc40008201400 */
[----:B------:R-:W-:Y:S01]  /*3d460*/  I2FP.F32.S32 R139, UR9 ;  /* 0x00000009008b7c45 */ /* 0x000fe20008201400 */
[----:B-1----:R-:W-:Y:S01]  /*3d470*/  UIADD3 UR5, UPT, UPT, UR6, 0x322, URZ ;  /* 0x0000032206057890 */ /* 0x002fe2000fffe0ff */
[----:B------:R-:W1:Y:S02]  /*3d480*/  LDCU UR6, c[0x0][0x394] ;  /* 0x00007280ff0677ac */ /* 0x000e640008000800 */
[----:B------:R-:W-:Y:S01]  /*3d490*/  FSETP.GT.AND P6, PT, R45, R139, PT ;  /* 0x0000008b2d00720b */ /* 0x000fe20003fc4000 */
[----:B0-----:R-:W-:-:S03]  /*3d4a0*/  UIADD3 UR7, UPT, UPT, UR8, 0x302, URZ ;  /* 0x0000030208077890 */ /* 0x001fc6000fffe0ff */
[----:B------:R-:W-:Y:S01]  /*3d4b0*/  SEL R28, R51, 0x2, P6 ;  /* 0x00000002331c7807 */ /* 0x000fe20003000000 */
[----:B------:R-:W0:Y:S01]  /*3d4c0*/  LDCU UR8, c[0x0][0x394] ;  /* 0x00007280ff0877ac */ /* 0x000e220008000800 */
[----:B------:R-:W-:Y:S02]  /*3d4d0*/  @P0 LOP3.LUT R6, R6, 0x100, RZ, 0xfc, !PT ;  /* 0x0000010006060812 */ /* 0x000fe400078efcff */
[----:B------:R-:W-:Y:S01]  /*3d4e0*/  LOP3.LUT P0, RZ, R134, 0x40000000, RZ, 0xc0, !PT ;  /* 0x4000000086ff7812 */ /* 0x000fe2000780c0ff */
[----:B--2---:R-:W-:Y:S01]  /*3d4f0*/  UIADD3 UR9, UPT, UPT, UR10, 0x295, URZ ;  /* 0x000002950a097890 */ /* 0x004fe2000fffe0ff */
[----:B------:R-:W-:Y:S01]  /*3d500*/  I2FP.F32.S32 R138, UR7 ;  /* 0x00000007008a7c45 */ /* 0x000fe20008201400 */
[----:B------:R-:W2:Y:S01]  /*3d510*/  LDCU UR10, c[0x0][0x394] ;  /* 0x00007280ff0a77ac */ /* 0x000ea20008000800 */
[----:B------:R-:W-:Y:S02]  /*3d520*/  SEL R23, R23, RZ, P0 ;  /* 0x000000ff17177207 */ /* 0x000fe40000000000 */
[----:B------:R-:W-:-:S02]  /*3d530*/  FSETP.GT.AND P0, PT, R45, R250, PT ;  /* 0x000000fa2d00720b */ /* 0x000fc40003f04000 */
[----:B------:R-:W-:Y:S01]  /*3d540*/  I2FP.F32.S32 R250, UR5 ;  /* 0x0000000500fa7c45 */ /* 0x000fe20008201400 */
[----:B-1----:R-:W-:Y:S01]  /*3d550*/  UIADD3 UR5, UPT, UPT, UR6, 0x332, URZ ;  /* 0x0000033206057890 */ /* 0x002fe2000fffe0ff */
[----:B------:R-:W-:Y:S01]  /*3d560*/  FSETP.GT.AND P1, PT, R45, R138, PT ;  /* 0x0000008a2d00720b */ /* 0x000fe20003f24000 */
[----:B------:R-:W1:Y:S01]  /*3d570*/  LDCU UR6, c[0x0][0x394] ;  /* 0x00007280ff0677ac */ /* 0x000e620008000800 */
[C---:B------:R-:W-:Y:S02]  /*3d580*/  SEL R26, R51.reuse, 0x2, P0 ;  /* 0x00000002331a7807 */ /* 0x040fe40000000000 */
[----:B------:R-:W-:Y:S01]  /*3d590*/  SEL R25, R51, 0x2, P1 ;  /* 0x0000000233197807 */ /* 0x000fe20000800000 */
[----:B0-----:R-:W-:Y:S01]  /*3d5a0*/  UIADD3 UR7, UPT, UPT, UR8, 0x321, URZ ;  /* 0x0000032108077890 */ /* 0x001fe2000fffe0ff */
[----:B------:R-:W-:Y:S01]  /*3d5b0*/  LOP3.LUT P1, RZ, R134, 0x20000000, RZ, 0xc0, !PT ;  /* 0x2000000086ff7812 */ /* 0x000fe2000782c0ff */
[----:B------:R-:W0:Y:S01]  /*3d5c0*/  LDCU UR8, c[0x0][0x394] ;  /* 0x00007280ff0877ac */ /* 0x000e220008000800 */
[----:B------:R-:W-:-:S02]  /*3d5d0*/  SEL R26, R26, RZ, P4 ;  /* 0x000000ff1a1a7207 */ /* 0x000fc40002000000 */
[----:B------:R-:W-:Y:S02]  /*3d5e0*/  SEL R25, R25, RZ, P1 ;  /* 0x000000ff19197207 */ /* 0x000fe40000800000 */
[C---:B------:R-:W-:Y:S02]  /*3d5f0*/  FSETP.GT.AND P1, PT, R45.reuse, R250, PT ;  /* 0x000000fa2d00720b */ /* 0x040fe40003f24000 */
[----:B------:R-:W-:Y:S02]  /*3d600*/  I2FP.F32.S32 R250, UR5 ;  /* 0x0000000500fa7c45 */ /* 0x000fe40008201400 */
[----:B------:R-:W-:Y:S02]  /*3d610*/  I2FP.F32.S32 R138, UR7 ;  /* 0x00000007008a7c45 */ /* 0x000fe40008201400 */
[----:B------:R-:W-:Y:S01]  /*3d620*/  FSETP.GT.AND P3, PT, R45, R250, PT ;  /* 0x000000fa2d00720b */ /* 0x000fe20003f64000 */
[----:B-1----:R-:W-:Y:S01]  /*3d630*/  UIADD3 UR5, UPT, UPT, UR6, 0x33a, URZ ;  /* 0x0000033a06057890 */ /* 0x002fe2000fffe0ff */
[----:B------:R-:W-:Y:S01]  /*3d640*/  SEL R39, R51, 0x2, P1 ;  /* 0x0000000233277807 */ /* 0x000fe20000800000 */
[----:B------:R-:W1:Y:S01]  /*3d650*/  LDCU UR6, c[0x0][0x394] ;  /* 0x00007280ff0677ac */ /* 0x000e620008000800 */
[----:B------:R-:W-:-:S02]  /*3d660*/  FSETP.GT.AND P0, PT, R45, R138, PT ;  /* 0x0000008a2d00720b */ /* 0x000fc40003f04000 */
[----:B------:R-:W-:Y:S01]  /*3d670*/  SEL R28, R28, RZ, P2 ;  /* 0x000000ff1c1c7207 */ /* 0x000fe20001000000 */
[----:B0-----:R-:W-:Y:S01]  /*3d680*/  UIADD3 UR7, UPT, UPT, UR8, 0x32a, URZ ;  /* 0x0000032a08077890 */ /* 0x001fe2000fffe0ff */
[----:B------:R-:W-:Y:S01]  /*3d690*/  I2FP.F32.S32 R250, UR5 ;  /* 0x0000000500fa7c45 */ /* 0x000fe20008201400 */
[----:B------:R-:W0:Y:S01]  /*3d6a0*/  LDCU UR8, c[0x0][0x394] ;  /* 0x00007280ff0877ac */ /* 0x000e220008000800 */
[----:B------:R-:W-:Y:S02]  /*3d6b0*/  LOP3.LUT P2, RZ, R8, 0x20, RZ, 0xc0, !PT ;  /* 0x0000002008ff7812 */ /* 0x000fe4000784c0ff */
[----:B------:R-:W-:Y:S02]  /*3d6c0*/  FSETP.GT.AND P1, PT, R45, R250, PT ;  /* 0x000000fa2d00720b */ /* 0x000fe40003f24000 */
[----:B------:R-:W-:Y:S02]  /*3d6d0*/  I2FP.F32.S32 R138, UR7 ;  /* 0x00000007008a7c45 */ /* 0x000fe40008201400 */
[----:B------:R-:W-:-:S02]  /*3d6e0*/  SEL R53, R51, 0x2, P1 ;  /* 0x0000000233357807 */ /* 0x000fc40000800000 */
[----:B------:R-:W-:Y:S02]  /*3d6f0*/  FSETP.GT.AND P4, PT, R45, R138, PT ;  /* 0x0000008a2d00720b */ /* 0x000fe40003f84000 */
[----:B------:R-:W-:Y:S01]  /*3d700*/  SEL R44, RZ, 0x1, !P2 ;  /* 0x00000001ff2c7807 */ /* 0x000fe20005000000 */
[----:B-1----:R-:W-:Y:S01]  /*3d710*/  UIADD3 UR5, UPT, UPT, UR6, 0x34a, URZ ;  /* 0x0000034a06057890 */ /* 0x002fe2000fffe0ff */
[----:B------:R-:W-:Y:S01]  /*3d720*/  SEL R42, R51, 0x2, P4 ;  /* 0x00000002332a7807 */ /* 0x000fe20002000000 */
[----:B------:R-:W1:Y:S01]  /*3d730*/  LDCU UR6, c[0x0][0x394] ;  /* 0x00007280ff0677ac */ /* 0x000e620008000800 */
[----:B------:R-:W-:Y:S01]  /*3d740*/  LOP3.LUT P2, RZ, R8, 0x1000, RZ, 0xc0, !PT ;  /* 0x0000100008ff7812 */ /* 0x000fe2000784c0ff */
[----:B------:R-:W-:Y:S01]  /*3d750*/  IMAD.IADD R7, R7, 0x1, R44 ;  /* 0x0000000107077824 */ /* 0x000fe200078e022c */
[----:B------:R-:W-:Y:S01]  /*3d760*/  LOP3.LUT R134, R134, 0xffbfffff, RZ, 0xc0, !PT ;  /* 0xffbfffff86867812 */ /* 0x000fe200078ec0ff */
[----:B0-----:R-:W-:Y:S01]  /*3d770*/  UIADD3 UR7, UPT, UPT, UR8, 0x342, URZ ;  /* 0x0000034208077890 */ /* 0x001fe2000fffe0ff */
[----:B------:R-:W-:Y:S01]  /*3d780*/  I2FP.F32.S32 R250, UR5 ;  /* 0x0000000500fa7c45 */ /* 0x000fe20008201400 */
[----:B------:R-:W0:Y:S01]  /*3d790*/  LDCU UR8, c[0x0][0x394] ;  /* 0x00007280ff0877ac */ /* 0x000e220008000800 */
[----:B------:R-:W-:-:S02]  /*3d7a0*/  LOP3.LUT P6, RZ, R8, 0x40, RZ, 0xc0, !PT ;  /* 0x0000004008ff7812 */ /* 0x000fc400078cc0ff */
[----:B------:R-:W-:Y:S02]  /*3d7b0*/  SEL R49, R51, 0x2, P3 ;  /* 0x0000000233317807 */ /* 0x000fe40001800000 */
[----:B------:R-:W-:Y:S02]  /*3d7c0*/  I2FP.F32.S32 R138, UR7 ;  /* 0x00000007008a7c45 */ /* 0x000fe40008201400 */
[----:B------:R-:W-:Y:S02]  /*3d7d0*/  SEL R43, RZ, 0x1, !P6 ;  /* 0x00000001ff2b7807 */ /* 0x000fe40007000000 */
[----:B------:R-:W-:Y:S02]  /*3d7e0*/  FSETP.GT.AND P1, PT, R45, R138, PT ;  /* 0x0000008a2d00720b */ /* 0x000fe40003f24000 */
[C---:B------:R-:W-:Y:S01]  /*3d7f0*/  LOP3.LUT P6, RZ, R8.reuse, 0x4000, RZ, 0xc0, !PT ;  /* 0x0000400008ff7812 */ /* 0x040fe200078cc0ff */
[----:B-1----:R-:W-:Y:S01]  /*3d800*/  UIADD3 UR5, UPT, UPT, UR6, 0x35a, URZ ;  /* 0x0000035a06057890 */ /* 0x002fe2000fffe0ff */
[----:B------:R-:W-:Y:S01]  /*3d810*/  SEL R29, R51, 0x2, P1 ;  /* 0x00000002331d7807 */ /* 0x000fe20000800000 */
[----:B------:R-:W1:Y:S01]  /*3d820*/  LDCU UR6, c[0x0][0x394] ;  /* 0x00007280ff0677ac */ /* 0x000e620008000800 */
[----:B------:R-:W-:Y:S01]  /*3d830*/  FSETP.GT.AND P1, PT, R45, R250, PT ;  /* 0x000000fa2d00720b */ /* 0x000fe20003f24000 */
[----:B------:R-:W-:Y:S01]  /*3d840*/  IMAD.IADD R11, R11, 0x1, R43 ;  /* 0x000000010b0b7824 */ /* 0x000fe200078e022b */
[----:B------:R-:W-:Y:S01]  /*3d850*/  LOP3.LUT P4, RZ, R8, 0x100, RZ, 0xc0, !PT ;  /* 0x0000010008ff7812 */ /* 0x000fe2000788c0ff */
[----:B0-----:R-:W-:Y:S01]  /*3d860*/  UIADD3 UR7, UPT, UPT, UR8, 0x352, URZ ;  /* 0x0000035208077890 */ /* 0x001fe2000fffe0ff */
[----:B------:R-:W-:Y:S01]  /*3d870*/  I2FP.F32.S32 R250, UR5 ;  /* 0x0000000500fa7c45 */ /* 0x000fe20008201400 */
[----:B------:R-:W0:Y:S01]  /*3d880*/  LDCU UR8, c[0x0][0x394] ;  /* 0x00007280ff0877ac */ /* 0x000e220008000800 */
[----:B------:R-:W-:-:S02]  /*3d890*/  SEL R30, R51, 0x2, P1 ;  /* 0x00000002331e7807 */ /* 0x000fc40000800000 */
[----:B------:R-:W-:Y:S02]  /*3d8a0*/  SEL R50, RZ, 0x1, !P4 ;  /* 0x00000001ff327807 */ /* 0x000fe40006000000 */
[----:B------:R-:W-:Y:S02]  /*3d8b0*/  I2FP.F32.S32 R138, UR7 ;  /* 0x00000007008a7c45 */ /* 0x000fe40008201400 */
[----:B------:R-:W-:Y:S01]  /*3d8c0*/  SEL R39, R39, RZ, P0 ;  /* 0x000000ff27277207 */ /* 0x000fe20000000000 */
[----:B------:R-:W-:Y:S01]  /*3d8d0*/  IMAD.IADD R13, R13, 0x1, R50 ;  /* 0x000000010d0d7824 */ /* 0x000fe200078e0232 */
[----:B------:R-:W-:Y:S02]  /*3d8e0*/  FSETP.GT.AND P1, PT, R45, R138, PT ;  /* 0x0000008a2d00720b */ /* 0x000fe40003f24000 */
[----:B------:R-:W-:Y:S01]  /*3d8f0*/  I2FP.F32.S32 R163, UR9 ;  /* 0x0000000900a37c45 */ /* 0x000fe20008201400 */
[----:B-1----:R-:W-:Y:S01]  /*3d900*/  UIADD3 UR5, UPT, UPT, UR6, 0x36a, URZ ;  /* 0x0000036a06057890 */ /* 0x002fe2000fffe0ff */
[----:B------:R-:W-:Y:S01]  /*3d910*/  SEL R31, R51, 0x2, P1 ;  /* 0x00000002331f7807 */ /* 0x000fe20000800000 */
[----:B------:R-:W1:Y:S01]  /*3d920*/  LDCU UR6, c[0x0][0x394] ;  /* 0x00007280ff0677ac */ /* 0x000e620008000800 */
[----:B------:R-:W-:-:S02]  /*3d930*/  FSETP.GT.AND P1, PT, R45, R250, PT ;  /* 0x000000fa2d00720b */ /* 0x000fc40003f24000 */
[----:B------:R-:W-:Y:S01]  /*3d940*/  I2FP.F32.S32 R44, UR4 ;  /* 0x00000004002c7c45 */ /* 0x000fe20008201400 */
[----:B0-----:R-:W-:Y:S01]  /*3d950*/  UIADD3 UR7, UPT, UPT, UR8, 0x362, URZ ;  /* 0x0000036208077890 */ /* 0x001fe2000fffe0ff */
[----:B------:R-:W-:Y:S01]  /*3d960*/  I2FP.F32.S32 R250, UR5 ;  /* 0x0000000500fa7c45 */ /* 0x000fe20008201400 */
[----:B------:R-:W0:Y:S01]  /*3d970*/  LDCU UR8, c[0x0][0x394] ;  /* 0x00007280ff0877ac */ /* 0x000e220008000800 */
[----:B------:R-:W-:-:S03]  /*3d980*/  SEL R32, R51, 0x2, P1 ;  /* 0x0000000233207807 */ /* 0x000fc60000800000 */
[----:B------:R-:W-:Y:S01]  /*3d990*/  I2FP.F32.S32 R138, UR7 ;  /* 0x00000007008a7c45 */ /* 0x000fe20008201400 */
[----:B--2---:R-:W-:Y:S01]  /*3d9a0*/  UIADD3 UR9, UPT, UPT, UR10, 0x29d, URZ ;  /* 0x0000029d0a097890 */ /* 0x004fe2000fffe0ff */
[----:B------:R-:W2:Y:S02]  /*3d9b0*/  LDCU UR10, c[0x0][0x394] ;  /* 0x00007280ff0a77ac */ /* 0x000ea40008000800 */
[----:B------:R-:W-:-:S03]  /*3d9c0*/  FSETP.GT.AND P1, PT, R45, R138, PT ;  /* 0x0000008a2d00720b */ /* 0x000fc60003f24000 */
[----:B------:R-:W-:Y:S01]  /*3d9d0*/  I2FP.F32.S32 R165, UR9 ;  /* 0x0000000900a57c45 */ /* 0x000fe20008201400 */
[----:B-1----:R-:W-:Y:S01]  /*3d9e0*/  UIADD3 UR5, UPT, UPT, UR6, 0x37a, URZ ;  /* 0x0000037a06057890 */ /* 0x002fe2000fffe0ff */
[----:B------:R-:W-:Y:S01]  /*3d9f0*/  SEL R33, R51, 0x2, P1 ;  /* 0x0000000233217807 */ /* 0x000fe20000800000 */
[----:B------:R-:W1:Y:S01]  /*3da00*/  LDCU UR6, c[0x0][0x394] ;  /* 0x00007280ff0677ac */ /* 0x000e620008000800 */
[----:B------:R-:W-:-:S03]  /*3da10*/  FSETP.GT.AND P1, PT, R45, R250, PT ;  /* 0x000000fa2d00720b */ /* 0x000fc60003f24000 */
[----:B------:R-:W-:Y:S01]  /*3da20*/  I2FP.F32.S32 R250, UR5 ;  /* 0x0000000500fa7c45 */ /* 0x000fe20008201400 */
[----:B0-----:R-:W-:Y:S01]  /*3da30*/  UIADD3 UR7, UPT, UPT, UR8, 0x372, URZ ;  /* 0x0000037208077890 */ /* 0x001fe2000fffe0ff */
[----:B------:R-:W-:Y:S01]  /*3da40*/  SEL R34, R51, 0x2, P1 ;  /* 0x0000000233227807 */ /* 0x000fe20000800000 */
[----:B------:R-:W0:Y:S04]  /*3da50*/  LDCU UR8, c[0x0][0x394] ;  /* 0x00007280ff0877ac */ /* 0x000e280008000800 */
[----:B------:R-:W-:Y:S01]  /*3da60*/  I2FP.F32.S32 R138, UR7 ;  /* 0x00000007008a7c45 */ /* 0x000fe20008201400 */
[----:B--2---:R-:W-:Y:S01]  /*3da70*/  UIADD3 UR9, UPT, UPT, UR10, 0x2a5, URZ ;  /* 0x000002a50a097890 */ /* 0x004fe2000fffe0ff */
[----:B------:R-:W2:Y:S02]  /*3da80*/  LDCU UR10, c[0x0][0x394] ;  /* 0x00007280ff0a77ac */ /* 0x000ea40008000800 */
[----:B------:R-:W-:Y:S01]  /*3da90*/  FSETP.GT.AND P1, PT, R45, R138, PT ;  /* 0x0000008a2d00720b */ /* 0x000fe20003f24000 */
[----:B-1----:R-:W-:-:S03]  /*3daa0*/  UIADD3 UR5, UPT, UPT, UR6, 0x38a, URZ ;  /* 0x0000038a06057890 */ /* 0x002fc6000fffe0ff */
[----:B------:R-:W-:Y:S01]  /*3dab0*/  SEL R35, R51, 0x2, P1 ;  /* 0x0000000233237807 */ /* 0x000fe20000800000 */
[----:B------:R-:W1:Y:S01]  /*3dac0*/  LDCU UR6, c[0x0][0x394] ;  /* 0x00007280ff0677ac */ /* 0x000e620008000800 */
[----:B------:R-:W-:Y:S02]  /*3dad0*/  FSETP.GT.AND P1, PT, R45, R250, PT ;  /* 0x000000fa2d00720b */ /* 0x000fe40003f24000 */
[----:B------:R-:W-:Y:S01]  /*3dae0*/  I2FP.F32.S32 R250, UR5 ;  /* 0x0000000500fa7c45 */ /* 0x000fe20008201400 */
[----:B0-----:R-:W-:Y:S01]  /*3daf0*/  UIADD3 UR7, UPT, UPT, UR8, 0x382, URZ ;  /* 0x0000038208077890 */ /* 0x001fe2000fffe0ff */
[----:B------:R-:W-:Y:S01]  /*3db00*/  SEL R36, R51, 0x2, P1 ;  /* 0x0000000233247807 */ /* 0x000fe20000800000 */
[----:B------:R-:W0:Y:S04]  /*3db10*/  LDCU UR8, c[0x0][0x394] ;  /* 0x00007280ff0877ac */ /* 0x000e280008000800 */
[----:B------:R-:W-:Y:S01]  /*3db20*/  I2FP.F32.S32 R138, UR7 ;  /* 0x00000007008a7c45 */ /* 0x000fe20008201400 */
[----:B------:R-:W-:-:S03]  /*3db30*/  UIADD3 UR4, UPT, UPT, UR42, 0x293, URZ ;  /* 0x000002932a047890 */ /* 0x000fc6000fffe0ff */
        /* <DEDUP_REMOVED lines=9> */
[----:B------:R-:W-:-:S04]  /*3dbd0*/  I2FP.F32.S32 R138, UR7 ;  /* 0x00000007008a7c45 */ /* 0x000fc80008201400 */
[----:B------:R-:W-:Y:S01]  /*3dbe0*/  FSETP.GT.AND P1, PT, R45, R138, PT ;  /* 0x0000008a2d00720b */ /* 0x000fe20003f24000 */
[----:B-1----:R-:W-:-:S03]  /*3dbf0*/  UIADD3 UR5, UPT, UPT, UR6, 0x329, URZ ;  /* 0x0000032906057890 */ /* 0x002fc6000fffe0ff */
[----:B------:R-:W-:Y:S01]  /*3dc00*/  SEL R41, R47, 0x6, P1 ;  /* 0x000000062f297807 */ /* 0x000fe20000800000 */
[----:B------:R-:W1:Y:S01]  /*3dc10*/  LDCU UR6, c[0x0][0x394] ;  /* 0x00007280ff0677ac */ /* 0x000e620008000800 */
[C---:B------:R-:W-:Y:S02]  /*3dc20*/  FSETP.GT.AND P1, PT, R45.reuse, R250, !P0 ;  /* 0x000000fa2d00720b */ /* 0x040fe40004724000 */
[----:B------:R-:W-:Y:S02]  /*3dc30*/  LOP3.LUT P0, RZ, R8, 0x400, RZ, 0xc0, !PT ;  /* 0x0000040008ff7812 */ /* 0x000fe4000780c0ff */
[----:B------:R-:W-:Y:S01]  /*3dc40*/  I2FP.F32.S32 R250, UR5 ;  /* 0x0000000500fa7c45 */ /* 0x000fe20008201400 */
[----:B0-----:R-:W-:Y:S01]  /*3dc50*/  UIADD3 UR7, UPT, UPT, UR8, 0x331, URZ ;  /* 0x0000033108077890 */ /* 0x001fe2000fffe0ff */
[----:B------:R-:W-:Y:S01]  /*3dc60*/  SEL R135, RZ, 0x1, !P0 ;  /* 0x00000001ff877807 */ /* 0x000fe20004000000 */
[----:B------:R-:W0:Y:S01]  /*3dc70*/  LDCU UR8, c[0x0][0x394] ;  /* 0x00007280ff0877ac */ /* 0x000e220008000800 */
[----:B------:R-:W-:-:S03]  /*3dc80*/  FSETP.GT.AND P5, PT, R45, R250, PT ;  /* 0x000000fa2d00720b */ /* 0x000fc60003fa4000 */
[----:B------:R-:W-:Y:S01]  /*3dc90*/  I2FP.F32.S32 R138, UR7 ;  /* 0x00000007008a7c45 */ /* 0x000fe20008201400 */
[----:B------:R-:W-:Y:S01]  /*3dca0*/  IMAD.IADD R15, R15, 0x1, R135 ;  /* 0x000000010f0f7824 */ /* 0x000fe200078e0287 */
[----:B------:R-:W-:Y:S02]  /*3dcb0*/  SEL R42, R42, RZ, P5 ;  /* 0x000000ff2a2a7207 */ /* 0x000fe40002800000 */
[----:B------:R-:W-:Y:S01]  /*3dcc0*/  @P1 LOP3.LUT R134, R134, 0x400000, RZ, 0xfc, !PT ;  /* 0x0040000086861812 */ /* 0x000fe200078efcff */
[----:B-1----:R-:W-:Y:S01]  /*3dcd0*/  UIADD3 UR5, UPT, UPT, UR6, 0x328, URZ ;  /* 0x0000032806057890 */ /* 0x002fe2000fffe0ff */
[----:B------:R-:W-:Y:S01]  /*3dce0*/  FSETP.GT.AND P3, PT, R45, R138, PT ;  /* 0x0000008a2d00720b */ /* 0x000fe20003f64000 */
[----:B------:R-:W1:Y:S01]  /*3dcf0*/  LDCU UR6, c[0x0][0x394] ;  /* 0x00007280ff0677ac */ /* 0x000e620008000800 */
[----:B------:R-:W-:Y:S02]  /*3dd00*/  LOP3.LUT R134, R134, 0xefffffff, RZ, 0xc0, !PT ;  /* 0xefffffff86867812 */ /* 0x000fe400078ec0ff */
[----:B------:R-:W-:-:S02]  /*3dd10*/  SEL R49, R49, RZ, P3 ;  /* 0x000000ff31317207 */ /* 0x000fc40001800000 */
[----:B------:R-:W-:Y:S01]  /*3dd20*/  I2FP.F32.S32 R250, UR5 ;  /* 0x0000000500fa7c45 */ /* 0x000fe20008201400 */
[----:B0-----:R-:W-:Y:S01]  /*3dd30*/  UIADD3 UR7, UPT, UPT, UR8, 0x338, URZ ;  /* 0x0000033808077890 */ /* 0x001fe2000fffe0ff */
[----:B------:R-:W-:Y:S01]  /*3dd40*/  @P2 LOP3.LUT R134, R134, 0x10000000, RZ, 0xfc, !PT ;  /* 0x1000000086862812 */ /* 0x000fe200078efcff */
[----:B------:R-:W0:Y:S01]  /*3dd50*/  LDCU UR8, c[0x0][0x394] ;  /* 0x00007280ff0877ac */ /* 0x000e220008000800 */
[----:B------:R-:W-:Y:S02]  /*3dd60*/  FSETP.GT.AND P5, PT, R45, R250, !P5 ;  /* 0x000000fa2d00720b */ /* 0x000fe40006fa4000 */
[----:B------:R-:W-:Y:S02]  /*3dd70*/  LOP3.LUT R134, R134, 0xff7fffff, RZ, 0xc0, !PT ;  /* 0xff7fffff86867812 */ /* 0x000fe400078ec0ff */
[----:B------:R-:W-:Y:S02]  /*3dd80*/  I2FP.F32.S32 R138, UR7 ;  /* 0x00000007008a7c45 */ /* 0x000fe40008201400 */
[----:B------:R-:W-:-:S02]  /*3dd90*/  LOP3.LUT P2, RZ, R8, 0x800, RZ, 0xc0, !PT ;  /* 0x0000080008ff7812 */ /* 0x000fc4000784c0ff */
[----:B------:R-:W-:Y:S01]  /*3dda0*/  LOP3.LUT P1, RZ, R8, 0x200, RZ, 0xc0, !PT ;  /* 0x0000020008ff7812 */ /* 0x000fe2000782c0ff */
[----:B-1----:R-:W-:Y:S01]  /*3ddb0*/  UIADD3 UR5, UPT, UPT, UR6, 0x330, URZ ;  /* 0x0000033006057890 */ /* 0x002fe2000fffe0ff */
[----:B------:R-:W-:Y:S01]  /*3ddc0*/  SEL R137, RZ, 0x1, !P2 ;  /* 0x00000001ff897807 */ /* 0x000fe20005000000 */
[----:B------:R-:W1:Y:S01]  /*3ddd0*/  LDCU UR6, c[0x0][0x394] ;  /* 0x00007280ff0677ac */ /* 0x000e620008000800 */
[----:B------:R-:W-:Y:S02]  /*3dde0*/  SEL R136, RZ, 0x1, !P1 ;  /* 0x00000001ff887807 */ /* 0x000fe40004800000 */
[----:B------:R-:W-:Y:S01]  /*3ddf0*/  @P5 LOP3.LUT R134, R134, 0x800000, RZ, 0xfc, !PT ;  /* 0x0080000086865812 */ /* 0x000fe200078efcff */
[----:B------:R-:W-:Y:S01]  /*3de00*/  IMAD.IADD R16, R16, 0x1, R137 ;  /* 0x0000000110107824 */ /* 0x000fe200078e0289 */
[----:B------:R-:W-:Y:S01]  /*3de10*/  I2FP.F32.S32 R250, UR5 ;  /* 0x0000000500fa7c45 */ /* 0x000fe20008201400 */
[----:B0-----:R-:W-:Y:S01]  /*3de20*/  UIADD3 UR7, UPT, UPT, UR8, 0x340, URZ ;  /* 0x0000034008077890 */ /* 0x001fe2000fffe0ff */
[----:B------:R-:W-:Y:S01]  /*3de30*/  LOP3.LUT R134, R134, 0xf7ffffff, RZ, 0xc0, !PT ;  /* 0xf7ffffff86867812 */ /* 0x000fe200078ec0ff */
[----:B------:R-:W0:Y:S01]  /*3de40*/  LDCU UR8, c[0x0][0x394] ;  /* 0x00007280ff0877ac */ /* 0x000e220008000800 */
[----:B------:R-:W-:Y:S01]  /*3de50*/  FSETP.GT.AND P3, PT, R45, R250, !P3 ;  /* 0x000000fa2d00720b */ /* 0x000fe20005f64000 */
[----:B------:R-:W-:Y:S01]  /*3de60*/  IMAD.IADD R14, R14, 0x1, R136 ;  /* 0x000000010e0e7824 */ /* 0x000fe200078e0288 */
[----:B------:R-:W-:-:S02]  /*3de70*/  @P6 LOP3.LUT R134, R134, 0x8000000, RZ, 0xfc, !PT ;  /* 0x0800000086866812 */ /* 0x000fc400078efcff */
[----:B------:R-:W-:Y:S02]  /*3de80*/  LOP3.LUT P6, RZ, R8, 0x2000, RZ, 0xc0, !PT ;  /* 0x0000200008ff7812 */ /* 0x000fe400078cc0ff */
[----:B------:R-:W-:Y:S02]  /*3de90*/  LOP3.LUT R134, R134, 0xfeffffff, RZ, 0xc0, !PT ;  /* 0xfeffffff86867812 */ /* 0x000fe400078ec0ff */
[----:B------:R-:W-:Y:S01]  /*3dea0*/  SEL R139, RZ, 0x1, !P6 ;  /* 0x00000001ff8b7807 */ /* 0x000fe20007000000 */
[----:B-1----:R-:W-:Y:S01]  /*3deb0*/  UIADD3 UR5, UPT, UPT, UR6, 0x339, URZ ;  /* 0x0000033906057890 */ /* 0x002fe2000fffe0ff */
[----:B------:R-:W-:Y:S01]  /*3dec0*/  LOP3.LUT P5, RZ, R8, 0x80, RZ, 0xc0, !PT ;  /* 0x0000008008ff7812 */ /* 0x000fe200078ac0ff */
[----:B------:R-:W1:Y:S01]  /*3ded0*/  LDCU UR6, c[0x0][0x394] ;  /* 0x00007280ff0677ac */ /* 0x000e620008000800 */
[----:B------:R-:W-:Y:S01]  /*3dee0*/  LOP3.LUT P1, RZ, R6, 0x100, RZ, 0xc0, !PT ;  /* 0x0000010006ff7812 */ /* 0x000fe2000782c0ff */
[----:B------:R-:W-:Y:S01]  /*3def0*/  IMAD.IADD R18, R18, 0x1, R139 ;  /* 0x0000000112127824 */ /* 0x000fe200078e028b */
[----:B------:R-:W-:-:S02]  /*3df00*/  @P3 LOP3.LUT R134, R134, 0x1000000, RZ, 0xfc, !PT ;  /* 0x0100000086863812 */ /* 0x000fc400078efcff */
[----:B------:R-:W-:Y:S02]  /*3df10*/  I2FP.F32.S32 R250, UR5 ;  /* 0x0000000500fa7c45 */ /* 0x000fe40008201400 */
[----:B------:R-:W-:Y:S02]  /*3df20*/  LOP3.LUT P3, RZ, R6, 0x20, RZ, 0xc0, !PT ;  /* 0x0000002006ff7812 */ /* 0x000fe4000786c0ff */
[----:B------:R-:W-:Y:S02]  /*3df30*/  FSETP.GT.AND P4, PT, R45, R250, PT ;  /* 0x000000fa2d00720b */ /* 0x000fe40003f84000 */
[----:B------:R-:W-:Y:S02]  /*3df40*/  LOP3.LUT R134, R134, 0xfdffffff, RZ, 0xc0, !PT ;  /* 0xfdffffff86867812 */ /* 0x000fe400078ec0ff */
[----:B------:R-:W-:Y:S02]  /*3df50*/  SEL R53, R53, RZ, P4 ;  /* 0x000000ff35357207 */ /* 0x000fe40002000000 */
[----:B------:R-:W-:-:S02]  /*3df60*/  FSETP.GT.AND P4, PT, R45, R138, !P4 ;  /* 0x0000008a2d00720b */ /* 0x000fc40006784000 */
[----:B------:R-:W-:Y:S01]  /*3df70*/  I2FP.F32.S32 R138, UR7 ;  /* 0x00000007008a7c45 */ /* 0x000fe20008201400 */
[----:B-1----:R-:W-:Y:S01]  /*3df80*/  UIADD3 UR5, UPT, UPT, UR6, 0x341, URZ ;  /* 0x0000034106057890 */ /* 0x002fe2000fffe0ff */
[----:B------:R-:W-:Y:S01]  /*3df90*/  SEL R52, RZ, 0x1, !P5 ;  /* 0x00000001ff347807 */ /* 0x000fe20006800000 */
[----:B------:R-:W1:Y:S01]  /*3dfa0*/  LDCU UR6, c[0x0][0x394] ;  /* 0x00007280ff0677ac */ /* 0x000e620008000800 */
[----:B------:R-:W-:Y:S02]  /*3dfb0*/  @P3 LOP3.LUT R134, R134, 0x2000000, RZ, 0xfc, !PT ;  /* 0x0200000086863812 */ /* 0x000fe400078efcff */
[----:B------:R-:W-:Y:S01]  /*3dfc0*/  LOP3.LUT P3, RZ, R8, 0x20000, RZ, 0xc0, !PT ;  /* 0x0002000008ff7812 */ /* 0x000fe2000786c0ff */
[----:B0-----:R-:W-:Y:S01]  /*3dfd0*/  UIADD3 UR7, UPT, UPT, UR8, 0x348, URZ ;  /* 0x0000034808077890 */ /* 0x001fe2000fffe0ff */
[----:B------:R-:W-:Y:S01]  /*3dfe0*/  I2FP.F32.S32 R250, UR5 ;  /* 0x0000000500fa7c45 */ /* 0x000fe20008201400 */
[----:B------:R-:W0:Y:S01]  /*3dff0*/  LDCU UR8, c[0x0][0x394] ;  /* 0x00007280ff0877ac */ /* 0x000e220008000800 */
[----:B------:R-:W-:Y:S01]  /*3e000*/  LOP3.LUT R134, R134, 0xfbffffff, RZ, 0xc0, !PT ;  /* 0xfbffffff86867812 */ /* 0x000fe200078ec0ff */
[----:B------:R-:W-:Y:S01]  /*3e010*/  IMAD.IADD R12, R12, 0x1, R52 ;  /* 0x000000010c0c7824 */ /* 0x000fe200078e0234 */
[----:B------:R-:W-:-:S02]  /*3e020*/  FSETP.GT.AND P0, PT, R45, R250, PT ;  /* 0x000000fa2d00720b */ /* 0x000fc40003f04000 */
[----:B------:R-:W-:Y:S02]  /*3e030*/  I2FP.F32.S32 R140, UR7 ;  /* 0x00000007008c7c45 */ /* 0x000fe40008201400 */
[----:B------:R-:W-:Y:S02]  /*3e040*/  SEL R29, R29, RZ, P0 ;  /* 0x000000ff1d1d7207 */ /* 0x000fe40000000000 */
[----:B------:R-:W-:Y:S02]  /*3e050*/  FSETP.GT.AND P0, PT, R45, R138, !P0 ;  /* 0x0000008a2d00720b */ /* 0x000fe40004704000 */
[----:B------:R-:W-:Y:S01]  /*3e060*/  @P3 LOP3.LUT R134, R134, 0x4000000, RZ, 0xfc, !PT ;  /* 0x0400000086863812 */ /* 0x000fe200078efcff */
[----:B-1----:R-:W-:Y:S01]  /*3e070*/  UIADD3 UR5, UPT, UPT, UR6, 0x349, URZ ;  /* 0x0000034906057890 */ /* 0x002fe2000fffe0ff */
[----:B------:R-:W-:Y:S01]  /*3e080*/  LOP3.LUT P5, RZ, R6, 0x80, RZ, 0xc0, !PT ;  /* 0x0000008006ff7812 */ /* 0x000fe200078ac0ff */
[----:B------:R-:W1:Y:S01]  /*3e090*/  LDCU UR6, c[0x0][0x394] ;  /* 0x00007280ff0677ac */ /* 0x000e620008000800 */
[----:B------:R-:W-:-:S02]  /*3e0a0*/  LOP3.LUT P2, RZ, R134, 0x10000000, RZ, 0xc0, !PT ;  /* 0x1000000086ff7812 */ /* 0x000fc4000784c0ff */
[----:B------:R-:W-:Y:S01]  /*3e0b0*/  LOP3.LUT P6, RZ, R134, 0x8000000, RZ, 0xc0, !PT ;  /* 0x0800000086ff7812 */ /* 0x000fe200078cc0ff */
[----:B0-----:R-:W-:Y:S01]  /*3e0c0*/  UIADD3 UR7, UPT, UPT, UR8, 0x378, URZ ;  /* 0x0000037808077890 */ /* 0x001fe2000fffe0ff */
[----:B------:R-:W-:Y:S01]  /*3e0d0*/  I2FP.F32.S32 R250, UR5 ;  /* 0x0000000500fa7c45 */ /* 0x000fe20008201400 */
[----:B------:R-:W0:Y:S01]  /*3e0e0*/  LDCU UR8, c[0x0][0x394] ;  /* 0x00007280ff0877ac */ /* 0x000e220008000800 */
[----:B------:R-:W-:Y:S02]  /*3e0f0*/  SEL R138, RZ, 0x1, !P2 ;  /* 0x00000001ff8a7807 */ /* 0x000fe40005000000 */
[----:B------:R-:W-:Y:S02]  /*3e100*/  FSETP.GT.AND P2, PT, R45, R250, PT ;  /* 0x000000fa2d00720b */ /* 0x000fe40003f44000 */
[----:B------:R-:W-:Y:S01]  /*3e110*/  LOP3.LUT R6, R6, 0xfffffff7, RZ, 0xc0, !PT ;  /* 0xfffffff706067812 */ /* 0x000fe200078ec0ff */
[----:B------:R-:W-:Y:S01]  /*3e120*/  IMAD.IADD R17, R17, 0x1, R138 ;  /* 0x0000000111117824 */ /* 0x000fe200078e028a */
[----:B------:R-:W-:-:S02]  /*3e130*/  SEL R30, R30, RZ, P2 ;  /* 0x000000ff1e1e7207 */ /* 0x000fc40001000000 */
[----:B------:R-:W-:Y:S02]  /*3e140*/  FSETP.GT.AND P2, PT, R45, R140, !P2 ;  /* 0x0000008c2d00720b */ /* 0x000fe40005744000 */
[----:B------:R-:W-:Y:S01]  /*3e150*/  SEL R140, RZ, 0x1, !P6 ;  /* 0x00000001ff8c7807 */ /* 0x000fe20007000000 */
[----:B-1----:R-:W-:Y:S01]  /*3e160*/  UIADD3 UR5, UPT, UPT, UR6, 0x351, URZ ;  /* 0x0000035106057890 */ /* 0x002fe2000fffe0ff */
[----:B------:R-:W-:Y:S01]  /*3e170*/  I2FP.F32.S32 R152, UR7 ;  /* 0x0000000700987c45 */ /* 0x000fe20008201400 */
[----:B------:R-:W1:Y:S01]  /*3e180*/  LDCU UR6, c[0x0][0x394] ;  /* 0x00007280ff0677ac */ /* 0x000e620008000800 */
[----:B------:R-:W-:Y:S01]  /*3e190*/  SEL R149, RZ, 0x1, !P1 ;  /* 0x00000001ff957807 */ /* 0x000fe20004800000 */
[----:B------:R-:W-:Y:S01]  /*3e1a0*/  IMAD.IADD R19, R19, 0x1, R140 ;  /* 0x0000000113137824 */ /* 0x000fe200078e028c */
[----:B------:R-:W-:Y:S01]  /*3e1b0*/  LOP3.LUT P1, RZ, R134, 0x400000, RZ, 0xc0, !PT ;  /* 0x0040000086ff7812 */ /* 0x000fe2000782c0ff */
[----:B0-----:R-:W-:Y:S01]  /*3e1c0*/  UIADD3 UR7, UPT, UPT, UR8, 0x380, URZ ;  /* 0x0000038008077890 */ /* 0x001fe2000fffe0ff */
[----:B------:R-:W-:Y:S01]  /*3e1d0*/  I2FP.F32.S32 R250, UR5 ;  /* 0x0000000500fa7c45 */ /* 0x000fe20008201400 */
[----:B------:R-:W0:Y:S01]  /*3e1e0*/  LDCU UR8, c[0x0][0x394] ;  /* 0x00007280ff0877ac */ /* 0x000e220008000800 */
[----:B------:R-:W-:Y:S01]  /*3e1f0*/  SEL R147, RZ, 0x1, !P5 ;  /* 0x00000001ff937807 */ /* 0x000fe20006800000 */
[----:B------:R-:W-:Y:S01]  /*3e200*/  IMAD.IADD R149, R28, 0x1, R149 ;  /* 0x000000011c957824 */ /* 0x000fe200078e0295 */
[----:B------:R-:W-:-:S02]  /*3e210*/  FSETP.GT.AND P6, PT, R45, R250, PT ;  /* 0x000000fa2d00720b */ /* 0x000fc40003fc4000 */
[----:B------:R-:W-:Y:S01]  /*3e220*/  I2FP.F32.S32 R154, UR7 ;  /* 0x00000007009a7c45 */ /* 0x000fe20008201400 */
[----:B------:R-:W-:Y:S01]  /*3e230*/  IMAD.IADD R26, R26, 0x1, R147 ;  /* 0x000000011a1a7824 */ /* 0x000fe200078e0293 */
[----:B------:R-:W-:Y:S02]  /*3e240*/  SEL R31, R31, RZ, P6 ;  /* 0x000000ff1f1f7207 */ /* 0x000fe40003000000 */
[----:B------:R-:W-:Y:S02]  /*3e250*/  LOP3.LUT P5, RZ, R134, 0x800000, RZ, 0xc0, !PT ;  /* 0x0080000086ff7812 */ /* 0x000fe400078ac0ff */
[----:B------:R-:W-:Y:S01]  /*3e260*/  LOP3.LUT P3, RZ, R8, 0x8000, RZ, 0xc0, !PT ;  /* 0x0000800008ff7812 */ /* 0x000fe2000786c0ff */
[----:B-1----:R-:W-:Y:S01]  /*3e270*/  UIADD3 UR5, UPT, UPT, UR6, 0x350, URZ ;  /* 0x0000035006057890 */ /* 0x002fe2000fffe0ff */
[----:B------:R-:W-:Y:S01]  /*3e280*/  SEL R151, RZ, 0x1, !P5 ;  /* 0x00000001ff977807 */ /* 0x000fe20006800000 */
[----:B------:R-:W1:Y:S01]  /*3e290*/  LDCU UR6, c[0x0][0x394] ;  /* 0x00007280ff0677ac */ /* 0x000e620008000800 */
[----:B------:R-:W-:-:S02]  /*3e2a0*/  SEL R153, RZ, 0x1, !P4 ;  /* 0x00000001ff997807 */ /* 0x000fc40006000000 */
[----:B------:R-:W-:Y:S01]  /*3e2b0*/  SEL R141, RZ, 0x1, !P3 ;  /* 0x00000001ff8d7807 */ /* 0x000fe20005800000 */
[----:B0-----:R-:W-:Y:S01]  /*3e2c0*/  UIADD3 UR7, UPT, UPT, UR8, 0x388, URZ ;  /* 0x0000038808077890 */ /* 0x001fe2000fffe0ff */
[----:B------:R-:W-:Y:S01]  /*3e2d0*/  I2FP.F32.S32 R250, UR5 ;  /* 0x0000000500fa7c45 */ /* 0x000fe20008201400 */
[----:B------:R-:W0:Y:S01]  /*3e2e0*/  LDCU UR8, c[0x0][0x394] ;  /* 0x00007280ff0877ac */ /* 0x000e220008000800 */
[----:B------:R-:W-:Y:S01]  /*3e2f0*/  LOP3.LUT P3, RZ, R134, 0x4000000, RZ, 0xc0, !PT ;  /* 0x0400000086ff7812 */ /* 0x000fe2000786c0ff */
[----:B------:R-:W-:Y:S01]  /*3e300*/  IMAD.IADD R20, R20, 0x1, R141 ;  /* 0x0000000114147824 */ /* 0x000fe200078e028d */
[----:B------:R-:W-:Y:S01]  /*3e310*/  FSETP.GT.AND P6, PT, R45, R250, !P6 ;  /* 0x000000fa2d00720b */ /* 0x000fe200077c4000 */
[----:B------:R-:W-:Y:S01]  /*3e320*/  IMAD.IADD R42, R42, 0x1, R151 ;  /* 0x000000012a2a7824 */ /* 0x000fe200078e0297 */
[----:B------:R-:W-:Y:S01]  /*3e330*/  I2FP.F32.S32 R156, UR7 ;  /* 0x00000007009c7c45 */ /* 0x000fe20008201400 */
[----:B------:R-:W-:Y:S01]  /*3e340*/  IMAD.IADD R53, R53, 0x1, R153 ;  /* 0x0000000135357824 */ /* 0x000fe200078e0299 */
[----:B------:R-:W-:-:S02]  /*3e350*/  SEL R143, RZ, 0x1, !P3 ;  /* 0x00000001ff8f7807 */ /* 0x000fc40005800000 */
[C---:B------:R-:W-:Y:S02]  /*3e360*/  LOP3.LUT P3, RZ, R134.reuse, 0x2000000, RZ, 0xc0, !PT ;  /* 0x0200000086ff7812 */ /* 0x040fe4000786c0ff */
[----:B------:R-:W-:Y:S01]  /*3e370*/  SEL R155, RZ, 0x1, !P2 ;  /* 0x00000001ff9b7807 */ /* 0x000fe20005000000 */
[----:B-1----:R-:W-:Y:S01]  /*3e380*/  UIADD3 UR5, UPT, UPT, UR6, 0x359, URZ ;  /* 0x0000035906057890 */ /* 0x002fe2000fffe0ff */
[----:B------:R-:W-:Y:S01]  /*3e390*/  SEL R145, RZ, 0x1, !P3 ;  /* 0x00000001ff917807 */ /* 0x000fe20005800000 */
[----:B------:R-:W1:Y:S01]  /*3e3a0*/  LDCU UR6, c[0x0][0x394] ;  /* 0x00007280ff0677ac */ /* 0x000e620008000800 */
[----:B------:R-:W-:Y:S01]  /*3e3b0*/  LOP3.LUT P3, RZ, R134, 0x1000000, RZ, 0xc0, !PT ;  /* 0x0100000086ff7812 */ /* 0x000fe2000786c0ff */
[----:B------:R-:W-:Y:S01]  /*3e3c0*/  IMAD.IADD R22, R22, 0x1, R143 ;  /* 0x0000000116167824 */ /* 0x000fe200078e028f */
[----:B------:R-:W-:Y:S01]  /*3e3d0*/  @P6 LOP3.LUT R6, R6, 0x8, RZ, 0xfc, !PT ;  /* 0x0000000806066812 */ /* 0x000fe200078efcff */
[----:B0-----:R-:W-:Y:S01]  /*3e3e0*/  UIADD3 UR7, UPT, UPT, UR8, 0x27c, URZ ;  /* 0x0000027c08077890 */ /* 0x001fe2000fffe0ff */
[----:B------:R-:W-:Y:S01]  /*3e3f0*/  I2FP.F32.S32 R250, UR5 ;  /* 0x0000000500fa7c45 */ /* 0x000fe20008201400 */
[----:B------:R-:W0:Y:S01]  /*3e400*/  LDCU UR8, c[0x0][0x394] ;  /* 0x00007280ff0877ac */ /* 0x000e220008000800 */
[----:B------:R-:W-:Y:S01]  /*3e410*/  LOP3.LUT P6, RZ, R8, 0x10000, RZ, 0xc0, !PT ;  /* 0x0001000008ff7812 */ /* 0x000fe200078cc0ff */
[----:B------:R-:W-:Y:S01]  /*3e420*/  IMAD.IADD R23, R23, 0x1, R145 ;  /* 0x0000000117177824 */ /* 0x000fe200078e0291 */
[----:B------:R-:W-:Y:S01]  /*3e430*/  LOP3.LUT R6, R6, 0xfffffffb, RZ, 0xc0, !PT ;  /* 0xfffffffb06067812 */ /* 0x000fe200078ec0ff */
[----:B------:R-:W-:Y:S01]  /*3e440*/  IMAD.IADD R155, R30, 0x1, R155 ;  /* 0x000000011e9b7824 */ /* 0x000fe200078e029b */
[----:B------:R-:W-:-:S02]  /*3e450*/  SEL R142, RZ, 0x1, !P6 ;  /* 0x00000001ff8e7807 */ /* 0x000fc40007000000 */
[----:B------:R-:W-:Y:S02]  /*3e460*/  FSETP.GT.AND P6, PT, R45, R250, PT ;  /* 0x000000fa2d00720b */ /* 0x000fe40003fc4000 */
[----:B------:R-:W-:Y:S01]  /*3e470*/  I2FP.F32.S32 R158, UR7 ;  /* 0x00000007009e7c45 */ /* 0x000fe20008201400 */
[----:B------:R-:W-:Y:S01]  /*3e480*/  IMAD.IADD R21, R21, 0x1, R142 ;  /* 0x0000000115157824 */ /* 0x000fe200078e028e */
[----:B------:R-:W-:Y:S01]  /*3e490*/  SEL R32, R32, RZ, P6 ;  /* 0x000000ff20207207 */ /* 0x000fe20003000000 */
[----:B-1----:R-:W-:Y:S01]  /*3e4a0*/  UIADD3 UR5, UPT, UPT, UR6, 0x358, URZ ;  /* 0x0000035806057890 */ /* 0x002fe2000fffe0ff */
[----:B------:R-:W-:Y:S01]  /*3e4b0*/  LOP3.LUT R134, R134, 0xffdfffff, RZ, 0xc0, !PT ;  /* 0xffdfffff86867812 */ /* 0x000fe200078ec0ff */
[----:B------:R-:W1:Y:S04]  /*3e4c0*/  LDCU UR6, c[0x0][0x394] ;  /* 0x00007280ff0677ac */ /* 0x000e680008000800 */
[----:B------:R-:W-:Y:S01]  /*3e4d0*/  I2FP.F32.S32 R250, UR5 ;  /* 0x0000000500fa7c45 */ /* 0x000fe20008201400 */
[----:B0-----:R-:W-:Y:S01]  /*3e4e0*/  UIADD3 UR7, UPT, UPT, UR8, 0x28c, URZ ;  /* 0x0000028c08077890 */ /* 0x001fe2000fffe0ff */
[----:B------:R-:W0:Y:S02]  /*3e4f0*/  LDCU UR8, c[0x0][0x394] ;  /* 0x00007280ff0877ac */ /* 0x000e240008000800 */
[----:B------:R-:W-:-:S03]  /*3e500*/  FSETP.GT.AND P6, PT, R45, R250, !P6 ;  /* 0x000000fa2d00720b */ /* 0x000fc600077c4000 */
[----:B------:R-:W-:Y:S01]  /*3e510*/  I2FP.F32.S32 R162, UR7 ;  /* 0x0000000700a27c45 */ /* 0x000fe20008201400 */
[----:B-1----:R-:W-:Y:S01]  /*3e520*/  UIADD3 UR5, UPT, UPT, UR6, 0x361, URZ ;  /* 0x0000036106057890 */ /* 0x002fe2000fffe0ff */
[----:B------:R-:W1:Y:S08]  /*3e530*/  LDCU UR6, c[0x0][0x394] ;  /* 0x00007280ff0677ac */ /* 0x000e700008000800 */
[----:B------:R-:W-:-:S02]  /*3e540*/  @P6 LOP3.LUT R6, R6, 0x4, RZ, 0xfc, !PT ;  /* 0x0000000406066812 */ /* 0x000fc400078efcff */
[----:B------:R-:W-:Y:S01]  /*3e550*/  I2FP.F32.S32 R250, UR5 ;  /* 0x0000000500fa7c45 */ /* 0x000fe20008201400 */
[----:B0-----:R-:W-:Y:S01]  /*3e560*/  UIADD3 UR7, UPT, UPT, UR8, 0x294, URZ ;  /* 0x0000029408077890 */ /* 0x001fe2000fffe0ff */
[C---:B------:R-:W-:Y:S01]  /*3e570*/  LOP3.LUT P6, RZ, R6.reuse, 0x10, RZ, 0xc0, !PT ;  /* 0x0000001006ff7812 */ /* 0x040fe200078cc0ff */
[----:B------:R-:W0:Y:S01]  /*3e580*/  LDCU UR8, c[0x0][0x394] ;  /* 0x00007280ff0877ac */ /* 0x000e220008000800 */
[----:B------:R-:W-:Y:S02]  /*3e590*/  LOP3.LUT R6, R6, 0xfffffffd, RZ, 0xc0, !PT ;  /* 0xfffffffd06067812 */ /* 0x000fe400078ec0ff */
[----:B------:R-:W-:Y:S02]  /*3e5a0*/  SEL R144, RZ, 0x1, !P6 ;  /* 0x00000001ff907807 */ /* 0x000fe40007000000 */
[----:B------:R-:W-:Y:S02]  /*3e5b0*/  FSETP.GT.AND P6, PT, R45, R250, PT ;  /* 0x000000fa2d00720b */ /* 0x000fe40003fc4000 */
[----:B------:R-:W-:Y:S01]  /*3e5c0*/  I2FP.F32.S32 R164, UR7 ;  /* 0x0000000700a47c45 */ /* 0x000fe20008201400 */
[----:B------:R-:W-:Y:S01]  /*3e5d0*/  IMAD.IADD R24, R24, 0x1, R144 ;  /* 0x0000000118187824 */ /* 0x000fe200078e0290 */
[----:B------:R-:W-:Y:S01]  /*3e5e0*/  SEL R33, R33, RZ, P6 ;  /* 0x000000ff21217207 */ /* 0x000fe20003000000 */
[----:B-1----:R-:W-:Y:S01]  /*3e5f0*/  UIADD3 UR5, UPT, UPT, UR6, 0x360, URZ ;  /* 0x0000036006057890 */ /* 0x002fe2000fffe0ff */
[----:B------:R-:W1:Y:S05]  /*3e600*/  LDCU UR6, c[0x0][0x394] ;  /* 0x00007280ff0677ac */ /* 0x000e6a0008000800 */
        /* <DEDUP_REMOVED lines=32> */
[----:B------:R-:W-:Y:S02]  /*3e810*/  LOP3.LUT P2, RZ, R6, 0x8, RZ, 0xc0, !PT ;  /* 0x0000000806ff7812 */ /* 0x000fe4000784c0ff */
[----:B------:R-:W-:Y:S02]  /*3e820*/  SEL R148, RZ, 0x1, !P6 ;  /* 0x00000001ff947807 */ /* 0x000fe40007000000 */
[----:B------:R-:W-:Y:S02]  /*3e830*/  FSETP.GT.AND P6, PT, R45, R250, PT ;  /* 0x000000fa2d00720b */ /* 0x000fe40003fc4000 */
[----:B------:R-:W-:Y:S01]  /*3e840*/  I2FP.F32.S32 R172, UR7 ;  /* 0x0000000700ac7c45 */ /* 0x000fe20008201400 */
[----:B------:R-:W-:Y:S01]  /*3e850*/  IMAD.IADD R27, R27, 0x1, R148 ;  /* 0x000000011b1b7824 */ /* 0x000fe200078e0294 */
[----:B------:R-:W-:Y:S01]  /*3e860*/  SEL R150, R35, RZ, P6 ;  /* 0x000000ff23967207 */ /* 0x000fe20003000000 */
[----:B-1----:R-:W-:Y:S01]  /*3e870*/  UIADD3 UR5, UPT, UPT, UR6, 0x370, URZ ;  /* 0x0000037006057890 */ /* 0x002fe2000fffe0ff */
[----:B------:R-:W-:Y:S01]  /*3e880*/  SEL R35, RZ, 0x1, !P1 ;  /* 0x00000001ff237807 */ /* 0x000fe20004800000 */
[----:B------:R-:W1:Y:S04]  /*3e890*/  LDCU UR6, c[0x0][0x394] ;  /* 0x00007280ff0677ac */ /* 0x000e680008000800 */
[----:B------:R-:W-:Y:S01]  /*3e8a0*/  I2FP.F32.S32 R250, UR5 ;  /* 0x0000000500fa7c45 */ /* 0x000fe20008201400 */
[----:B0-----:R-:W-:Y:S01]  /*3e8b0*/  UIADD3 UR7, UPT, UPT, UR8, 0x2bc, URZ ;  /* 0x000002bc08077890 */ /* 0x001fe2000fffe0ff */
[----:B------:R-:W-:Y:S01]  /*3e8c0*/  IMAD.IADD R35, R39, 0x1, R35 ;  /* 0x0000000127237824 */ /* 0x000fe200078e0223 */
[----:B------:R-:W0:Y:S01]  /*3e8d0*/  LDCU UR8, c[0x0][0x394] ;  /* 0x00007280ff0877ac */ /* 0x000e220008000800 */
[----:B------:R-:W-:Y:S01]  /*3e8e0*/  FSETP.GT.AND P6, PT, R45, R250, !P6 ;  /* 0x000000fa2d00720b */ /* 0x000fe200077c4000 */
[----:B-1----:R-:W-:Y:S01]  /*3e8f0*/  UIADD3 UR5, UPT, UPT, UR6, 0x379, URZ ;  /* 0x0000037906057890 */ /* 0x002fe2000fffe0ff */
[----:B------:R-:W1:Y:S11]  /*3e900*/  LDCU UR6, c[0x0][0x394] ;  /* 0x00007280ff0677ac */ /* 0x000e760008000800 */
[----:B------:R-:W-:-:S02]  /*3e910*/  @P6 LOP3.LUT R134, R134, 0x200000, RZ, 0xfc, !PT ;  /* 0x0020000086866812 */ /* 0x000fc400078efcff */
[----:B------:R-:W-:Y:S02]  /*3e920*/  LOP3.LUT P6, RZ, R6, 0x1, RZ, 0xc0, !PT ;  /* 0x0000000106ff7812 */ /* 0x000fe400078cc0ff */
[----:B------:R-:W-:Y:S02]  /*3e930*/  I2FP.F32.S32 R250, UR5 ;  /* 0x0000000500fa7c45 */ /* 0x000fe40008201400 */
[----:B------:R-:W-:Y:S02]  /*3e940*/  SEL R159, RZ, 0x1, !P6 ;  /* 0x00000001ff9f7807 */ /* 0x000fe40007000000 */
[----:B------:R-:W-:Y:S02]  /*3e950*/  FSETP.GT.AND P1, PT, R45, R250, PT ;  /* 0x000000fa2d00720b */ /* 0x000fe40003f24000 */
[----:B------:R-:W-:Y:S01]  /*3e960*/  LOP3.LUT P6, RZ, R134, 0x200000, RZ, 0xc0, !PT ;  /* 0x0020000086ff7812 */ /* 0x000fe200078cc0ff */
[----:B------:R-:W-:Y:S01]  /*3e970*/  IMAD.IADD R34, R34, 0x1, R159 ;  /* 0x0000000122227824 */ /* 0x000fe200078e029f */
[----:B------:R-:W-:-:S02]  /*3e980*/  SEL R36, R36, RZ, P1 ;  /* 0x000000ff24247207 */ /* 0x000fc40000800000 */
[----:B------:R-:W-:Y:S02]  /*3e990*/  FSETP.GT.AND P1, PT, R45, R152, !P1 ;  /* 0x000000982d00720b */ /* 0x000fe40004f24000 */
[----:B------:R-:W-:Y:S01]  /*3e9a0*/  SEL R152, RZ, 0x1, !P3 ;  /* 0x00000001ff987807 */ /* 0x000fe20005800000 */
[----:B-1----:R-:W-:Y:S01]  /*3e9b0*/  UIADD3 UR5, UPT, UPT, UR6, 0x381, URZ ;  /* 0x0000038106057890 */ /* 0x002fe2000fffe0ff */
[----:B------:R-:W-:Y:S01]  /*3e9c0*/  LOP3.LUT P3, RZ, R6, 0x4, RZ, 0xc0, !PT ;  /* 0x0000000406ff7812 */ /* 0x000fe2000786c0ff */
[----:B------:R-:W1:Y:S01]  /*3e9d0*/  LDCU UR6, c[0x0][0x394] ;  /* 0x00007280ff0677ac */ /* 0x000e620008000800 */
[----:B------:R-:W-:Y:S01]  /*3e9e0*/  SEL R161, RZ, 0x1, !P6 ;  /* 0x00000001ffa17807 */ /* 0x000fe20007000000 */
[----:B------:R-:W-:Y:S01]  /*3e9f0*/  IMAD.IADD R49, R49, 0x1, R152 ;  /* 0x0000000131317824 */ /* 0x000fe200078e0298 */
[----:B------:R-:W-:Y:S02]  /*3ea00*/  SEL R157, RZ, 0x1, !P3 ;  /* 0x00000001ff9d7807 */ /* 0x000fe40005800000 */
[----:B------:R-:W-:Y:S01]  /*3ea10*/  I2FP.F32.S32 R250, UR5 ;  /* 0x0000000500fa7c45 */ /* 0x000fe20008201400 */
[----:B------:R-:W-:Y:S01]  /*3ea20*/  IMAD.IADD R150, R150, 0x1, R161 ;  /* 0x0000000196967824 */ /* 0x000fe200078e02a1 */
[----:B------:R-:W-:Y:S01]  /*3ea30*/  SEL R160, RZ, 0x1, !P1 ;  /* 0x00000001ffa07807 */ /* 0x000fe20004800000 */
[----:B------:R-:W-:Y:S01]  /*3ea40*/  IMAD.IADD R32, R32, 0x1, R157 ;  /* 0x0000000120207824 */ /* 0x000fe200078e029d */
[----:B------:R-:W-:-:S02]  /*3ea50*/  FSETP.GT.AND P5, PT, R45, R250, PT ;  /* 0x000000fa2d00720b */ /* 0x000fc40003fa4000 */
[----:B------:R-:W-:Y:S01]  /*3ea60*/  LOP3.LUT R134, R134, 0xffefffff, RZ, 0xc0, !PT ;  /* 0xffefffff86867812 */ /* 0x000fe200078ec0ff */
[----:B------:R-:W-:Y:S01]  /*3ea70*/  IMAD.IADD R36, R36, 0x1, R160 ;  /* 0x0000000124247824 */ /* 0x000fe200078e02a0 */
[----:B------:R-:W-:Y:S02]  /*3ea80*/  SEL R37, R37, RZ, P5 ;  /* 0x000000ff25257207 */ /* 0x000fe40002800000 */
[----:B------:R-:W-:Y:S02]  /*3ea90*/  FSETP.GT.AND P5, PT, R45, R154, !P5 ;  /* 0x0000009a2d00720b */ /* 0x000fe40006fa4000 */
[----:B------:R-:W-:Y:S01]  /*3eaa0*/  SEL R154, RZ, 0x1, !P0 ;  /* 0x00000001ff9a7807 */ /* 0x000fe20004000000 */
[----:B-1----:R-:W-:Y:S01]  /*3eab0*/  UIADD3 UR5, UPT, UPT, UR6, 0x389, URZ ;  /* 0x0000038906057890 */ /* 0x002fe2000fffe0ff */
[C---:B------:R-:W-:Y:S01]  /*3eac0*/  LOP3.LUT P0, RZ, R6.reuse, 0x2, RZ, 0xc0, !PT ;  /* 0x0000000206ff7812 */ /* 0x040fe2000780c0ff */
[----:B------:R-:W1:Y:S01]  /*3ead0*/  LDCU UR6, c[0x0][0x394] ;  /* 0x00007280ff0677ac */ /* 0x000e620008000800 */
[----:B------:R-:W-:Y:S01]  /*3eae0*/  LOP3.LUT R6, R6, 0xfffffffd, RZ, 0xc0, !PT ;  /* 0xfffffffd06067812 */ /* 0x000fe200078ec0ff */
[----:B------:R-:W-:-:S02]  /*3eaf0*/  IMAD.IADD R29, R29, 0x1, R154 ;  /* 0x000000011d1d7824 */ /* 0x000fc400078e029a */
[----:B------:R-:W-:-:S04]  /*3eb00*/  I2FP.F32.S32 R250, UR5 ;  /* 0x0000000500fa7c45 */ /* 0x000fc80008201400 */
[----:B------:R-:W-:-:S04]  /*3eb10*/  FSETP.GT.AND P4, PT, R45, R250, PT ;  /* 0x000000fa2d00720b */ /* 0x000fc80003f84000 */
[----:B------:R-:W-:Y:S02]  /*3eb20*/  SEL R38, R38, RZ, P4 ;  /* 0x000000ff26267207 */ /* 0x000fe40002000000 */
[----:B------:R-:W-:Y:S02]  /*3eb30*/  FSETP.GT.AND P4, PT, R45, R156, !P4 ;  /* 0x0000009c2d00720b */ /* 0x000fe40006784000 */
[----:B------:R-:W-:Y:S01]  /*3eb40*/  SEL R156, RZ, 0x1, !P2 ;  /* 0x00000001ff9c7807 */ /* 0x000fe20005000000 */
[----:B-1----:R-:W-:Y:S01]  /*3eb50*/  UIADD3 UR5, UPT, UPT, UR6, 0x27d, URZ ;  /* 0x0000027d06057890 */ /* 0x002fe2000fffe0ff */
[----:B------:R-:W1:Y:S03]  /*3eb60*/  LDCU UR6, c[0x0][0x394] ;  /* 0x00007280ff0677ac */ /* 0x000e660008000800 */
[----:B------:R-:W-:Y:S02]  /*3eb70*/  IMAD.IADD R156, R31, 0x1, R156 ;  /* 0x000000011f9c7824 */ /* 0x000fe400078e029c */
[----:B------:R-:W-:-:S04]  /*3eb80*/  I2FP.F32.S32 R250, UR5 ;  /* 0x0000000500fa7c45 */ /* 0x000fc80008201400 */
[----:B------:R-:W-:-:S04]  /*3eb90*/  FSETP.GT.AND P2, PT, R45, R250, PT ;  /* 0x000000fa2d00720b */ /* 0x000fc80003f44000 */
[----:B------:R-:W-:Y:S02]  /*3eba0*/  FSETP.GT.AND P3, PT, R45, R158, !P2 ;  /* 0x0000009e2d00720b */ /* 0x000fe40005764000 */
[----:B------:R-:W-:Y:S02]  /*3ebb0*/  SEL R158, RZ, 0x1, !P0 ;  /* 0x00000001ff9e7807 */ /* 0x000fe40004000000 */
[----:B------:R-:W-:Y:S01]  /*3ebc0*/  SEL R41, R41, 0x4, P2 ;  /* 0x0000000429297807 */ /* 0x000fe20001000000 */
[----:B-1----:R-:W-:Y:S01]  /*3ebd0*/  UIADD3 UR5, UPT, UPT, UR6, 0x285, URZ ;  /* 0x0000028506057890 */ /* 0x002fe2000fffe0ff */
[----:B------:R-:W-:Y:S01]  /*3ebe0*/  FSETP.GT.AND P2, PT, R45, R171, PT ;  /* 0x000000ab2d00720b */ /* 0x000fe20003f44000 */
[----:B------:R-:W1:Y:S01]  /*3ebf0*/  LDCU UR6, c[0x0][0x394] ;  /* 0x00007280ff0677ac */ /* 0x000e620008000800 */
[----:B------:R-:W-:-:S03]  /*3ec00*/  IMAD.IADD R33, R33, 0x1, R158 ;  /* 0x0000000121217824 */ /* 0x000fc600078e029e */
[----:B------:R-:W-:-:S04]  /*3ec10*/  I2FP.F32.S32 R250, UR5 ;  /* 0x0000000500fa7c45 */ /* 0x000fc80008201400 */
[----:B------:R-:W-:Y:S01]  /*3ec20*/  FSETP.GT.AND P0, PT, R45, R250, PT ;  /* 0x000000fa2d00720b */ /* 0x000fe20003f04000 */
[----:B-1----:R-:W-:Y:S01]  /*3ec30*/  UIADD3 UR5, UPT, UPT, UR6, 0x28d, URZ ;  /* 0x0000028d06057890 */ /* 0x002fe2000fffe0ff */
[----:B------:R-:W1:Y:S05]  /*3ec40*/  LDCU UR6, c[0x0][0x394] ;  /* 0x00007280ff0677ac */ /* 0x000e6a0008000800 */
[----:B------:R-:W-:-:S04]  /*3ec50*/  I2FP.F32.S32 R250, UR5 ;  /* 0x0000000500fa7c45 */ /* 0x000fc80008201400 */
[----:B------:R-:W-:-:S04]  /*3ec60*/  FSETP.GT.AND P6, PT, R45, R250, PT ;  /* 0x000000fa2d00720b */ /* 0x000fc80003fc4000 */
[C---:B------:R-:W-:Y:S02]  /*3ec70*/  FSETP.GT.AND P1, PT, R45.reuse, R162, !P6 ;  /* 0x000000a22d00720b */ /* 0x040fe40007724000 */
[----:B------:R-:W-:Y:S02]  /*3ec80*/  SEL R162, RZ, 0x1, !P5 ;  /* 0x00000001ffa27807 */ /* 0x000fe40006800000 */
[C---:B------:R-:W-:Y:S02]  /*3ec90*/  FSETP.GT.AND P5, PT, R45.reuse, R163, PT ;  /* 0x000000a32d00720b */ /* 0x040fe40003fa4000 */
[----:B------:R-:W-:Y:S01]  /*3eca0*/  SEL R163, RZ, 0x1, !P4 ;  /* 0x00000001ffa37807 */ /* 0x000fe20006000000 */
[----:B-1----:R-:W-:Y:S01]  /*3ecb0*/  UIADD3 UR5, UPT, UPT, UR6, 0x2c5, URZ ;  /* 0x000002c506057890 */ /* 0x002fe2000fffe0ff */
[----:B------:R-:W-:Y:S01]  /*3ecc0*/  FSETP.GT.AND P6, PT, R45, R164, !P5 ;  /* 0x000000a42d00720b */ /* 0x000fe20006fc4000 */
[----:B------:R-:W1:Y:S01]  /*3ecd0*/  LDCU UR6, c[0x0][0x394] ;  /* 0x00007280ff0677ac */ /* 0x000e620008000800 */
[----:B------:R-:W-:Y:S01]  /*3ece0*/  SEL R164, RZ, 0x1, !P3 ;  /* 0x00000001ffa47807 */ /* 0x000fe20005800000 */
[----:B------:R-:W-:Y:S01]  /*3ecf0*/  IMAD.IADD R37, R37, 0x1, R162 ;  /* 0x0000000125257824 */ /* 0x000fe200078e02a2 */
[C---:B------:R-:W-:Y:S01]  /*3ed00*/  FSETP.GT.AND P3, PT, R45.reuse, R167, !P0 ;  /* 0x000000a72d00720b */ /* 0x040fe20004764000 */
[----:B------:R-:W-:Y:S01]  /*3ed10*/  IMAD.IADD R38, R38, 0x1, R163 ;  /* 0x0000000126267824 */ /* 0x000fe200078e02a3 */
[----:B------:R-:W-:Y:S01]  /*3ed20*/  I2FP.F32.S32 R167, UR9 ;  /* 0x0000000900a77c45 */ /* 0x000fe20008201400 */
[----:B--2---:R-:W-:Y:S01]  /*3ed30*/  UIADD3 UR9, UPT, UPT, UR10, 0x2ad, URZ ;  /* 0x000002ad0a097890 */ /* 0x004fe2000fffe0ff */
[----:B------:R-:W-:Y:S01]  /*3ed40*/  @P2 IMAD.IADD R65, R164, 0x1, R41 ;  /* 0x00000001a4412824 */ /* 0x000fe200078e0229 */
[----:B------:R-:W2:Y:S01]  /*3ed50*/  LDCU UR10, c[0x0][0x394] ;  /* 0x00007280ff0a77ac */ /* 0x000ea20008000800 */
[----:B------:R-:W-:-:S02]  /*3ed60*/  FSETP.GT.AND P2, PT, R45, R174, PT ;  /* 0x000000ae2d00720b */ /* 0x000fc40003f44000 */
[----:B------:R-:W-:Y:S02]  /*3ed70*/  FSETP.GT.AND P4, PT, R45, R165, PT ;  /* 0x000000a52d00720b */ /* 0x000fe40003f84000 */
[----:B------:R-:W-:Y:S02]  /*3ed80*/  I2FP.F32.S32 R169, UR9 ;  /* 0x0000000900a97c45 */ /* 0x000fe40008201400 */
[----:B------:R-:W-:Y:S02]  /*3ed90*/  SEL R41, R47, 0x6, P2 ;  /* 0x000000062f297807 */ /* 0x000fe40001000000 */
[----:B------:R-:W-:Y:S02]  /*3eda0*/  SEL R165, RZ, 0x1, !P3 ;  /* 0x00000001ffa57807 */ /* 0x000fe40005800000 */
[----:B------:R-:W-:Y:S02]  /*3edb0*/  SEL R41, R41, 0x4, P0 ;  /* 0x0000000429297807 */ /* 0x000fe40000000000 */
[----:B------:R-:W-:-:S02]  /*3edc0*/  FSETP.GT.AND P0, PT, R45, R40, PT ;  /* 0x000000282d00720b */ /* 0x000fc40003f04000 */
[C---:B------:R-:W-:Y:S02]  /*3edd0*/  FSETP.GT.AND P3, PT, R45.reuse, R166, !P4 ;  /* 0x000000a62d00720b */ /* 0x040fe40006764000 */
[----:B------:R-:W-:Y:S01]  /*3ede0*/  SEL R166, RZ, 0x1, !P1 ;  /* 0x00000001ffa67807 */ /* 0x000fe20004800000 */
[----:B--2---:R-:W-:Y:S01]  /*3edf0*/  UIADD3 UR9, UPT, UPT, UR10, 0x2b5, URZ ;  /* 0x000002b50a097890 */ /* 0x004fe2000fffe0ff */
[C---:B------:R-:W-:Y:S01]  /*3ee00*/  FSETP.GT.AND P1, PT, R45.reuse, R167, PT ;  /* 0x000000a72d00720b */ /* 0x040fe20003f24000 */
[----:B------:R-:W2:Y:S01]  /*3ee10*/  LDCU UR10, c[0x0][0x394] ;  /* 0x00007280ff0a77ac */ /* 0x000ea20008000800 */
[----:B------:R-:W-:Y:S02]  /*3ee20*/  SEL R167, RZ, 0x1, !P6 ;  /* 0x00000001ffa77807 */ /* 0x000fe40007000000 */
[----:B------:R-:W-:Y:S02]  /*3ee30*/  FSETP.GT.AND P6, PT, R45, R168, !P1 ;  /* 0x000000a82d00720b */ /* 0x000fe40004fc4000 */
[----:B------:R-:W-:Y:S01]  /*3ee40*/  SEL R168, RZ, 0x1, !P3 ;  /* 0x00000001ffa87807 */ /* 0x000fe20005800000 */
[----:B------:R-:W-:Y:S01]  /*3ee50*/  @P0 IMAD.IADD R10, R165, 0x1, R41 ;  /* 0x00000001a50a0824 */ /* 0x000fe200078e0229 */
[----:B------:R-:W-:-:S02]  /*3ee60*/  I2FP.F32.S32 R173, UR9 ;  /* 0x0000000900ad7c45 */ /* 0x000fc40008201400 */
[C---:B------:R-:W-:Y:S02]  /*3ee70*/  FSETP.GT.AND P3, PT, R45.reuse, R169, PT ;  /* 0x000000a92d00720b */ /* 0x040fe40003f64000 */
[----:B------:R-:W-:Y:S01]  /*3ee80*/  I2FP.F32.S32 R174, UR11 ;  /* 0x0000000b00ae7c45 */ /* 0x000fe20008201400 */
[----:B---3--:R-:W-:Y:S01]  /*3ee90*/  UIADD3 UR11, UPT, UPT, UR12, 0x29e, URZ ;  /* 0x0000029e0c0b7890 */ /* 0x008fe2000fffe0ff */
[----:B------:R-:W-:Y:S01]  /*3eea0*/  SEL R169, RZ, 0x1, !P6 ;  /* 0x00000001ffa97807 */ /* 0x000fe20007000000 */
[----:B------:R-:W3:Y:S01]  /*3eeb0*/  LDCU UR12, c[0x0][0x394] ;  /* 0x00007280ff0c77ac */ /* 0x000ee20008000800 */
[C---:B------:R-:W-:Y:S02]  /*3eec0*/  FSETP.GT.AND P6, PT, R45.reuse, R170, !P3 ;  /* 0x000000aa2d00720b */ /* 0x040fe40005fc4000 */
[C---:B------:R-:W-:Y:S01]  /*3eed0*/  FSETP.GT.AND P2, PT, R45.reuse, R173, PT ;  /* 0x000000ad2d00720b */ /* 0x040fe20003f44000 */
[----:B--2---:R-:W-:Y:S01]  /*3eee0*/  UIADD3 UR9, UPT, UPT, UR10, 0x2bd, URZ ;  /* 0x000002bd0a097890 */ /* 0x004fe2000fffe0ff */
[----:B------:R-:W-:Y:S01]  /*3eef0*/  FSETP.GT.AND P0, PT, R45, R174, PT ;  /* 0x000000ae2d00720b */ /* 0x000fe20003f04000 */
[----:B------:R-:W2:Y:S01]  /*3ef00*/  LDCU UR10, c[0x0][0x394] ;  /* 0x00007280ff0a77ac */ /* 0x000ea20008000800 */
[----:B------:R-:W-:-:S02]  /*3ef10*/  SEL R170, RZ, 0x1, !P6 ;  /* 0x00000001ffaa7807 */ /* 0x000fc40007000000 */
[----:B------:R-:W-:Y:S02]  /*3ef20*/  FSETP.GT.AND P6, PT, R45, R172, !P2 ;  /* 0x000000ac2d00720b */ /* 0x000fe400057c4000 */
[----:B------:R-:W-:Y:S02]  /*3ef30*/  I2FP.F32.S32 R173, UR9 ;  /* 0x0000000900ad7c45 */ /* 0x000fe40008201400 */
[----:B------:R-:W-:Y:S02]  /*3ef40*/  SEL R40, R47, 0x6, P0 ;  /* 0x000000062f287807 */ /* 0x000fe40000000000 */
[----:B------:R-:W-:Y:S01]  /*3ef50*/  I2FP.F32.S32 R172, UR7 ;  /* 0x0000000700ac7c45 */ /* 0x000fe20008201400 */
[----:B0-----:R-:W-:Y:S01]  /*3ef60*/  UIADD3 UR7, UPT, UPT, UR8, 0x2c4, URZ ;  /* 0x000002c408077890 */ /* 0x001fe2000fffe0ff */
[----:B------:R-:W-:Y:S01]  /*3ef70*/  FSETP.GT.AND P0, PT, R45, R173, PT ;  /* 0x000000ad2d00720b */ /* 0x000fe20003f04000 */
[----:B------:R-:W0:Y:S01]  /*3ef80*/  LDCU UR8, c[0x0][0x394] ;  /* 0x00007280ff0877ac */ /* 0x000e220008000800 */
[----:B------:R-:W-:-:S02]  /*3ef90*/  SEL R164, RZ, 0x1, !P6 ;  /* 0x00000001ffa47807 */ /* 0x000fc40007000000 */
[C---:B------:R-:W-:Y:S02]  /*3efa0*/  FSETP.GT.AND P6, PT, R45.reuse, R172, !P0 ;  /* 0x000000ac2d00720b */ /* 0x040fe400047c4000 */
[----:B------:R-:W-:Y:S01]  /*3efb0*/  I2FP.F32.S32 R174, UR11 ;  /* 0x0000000b00ae7c45 */ /* 0x000fe20008201400 */
[----:B--2---:R-:W-:Y:S01]  /*3efc0*/  UIADD3 UR9, UPT, UPT, UR10, 0x296, URZ ;  /* 0x000002960a097890 */ /* 0x004fe2000fffe0ff */
[----:B------:R-:W-:Y:S01]  /*3efd0*/  SEL R41, RZ, 0x1, !P6 ;  /* 0x00000001ff297807 */ /* 0x000fe20007000000 */
[----:B------:R-:W2:Y:S01]  /*3efe0*/  LDCU UR10, c[0x0][0x394] ;  /* 0x00007280ff0a77ac */ /* 0x000ea20008000800 */
[C---:B------:R-:W-:Y:S02]  /*3eff0*/  FSETP.GT.AND P6, PT, R45.reuse, R250, PT ;  /* 0x000000fa2d00720b */ /* 0x040fe40003fc4000 */
[----:B------:R-:W-:Y:S01]  /*3f000*/  I2FP.F32.S32 R172, UR7 ;  /* 0x0000000700ac7c45 */ /* 0x000fe20008201400 */
[----:B---3--:R-:W-:Y:S01]  /*3f010*/  UIADD3 UR11, UPT, UPT, UR12, 0x2a6, URZ ;  /* 0x000002a60c0b7890 */ /* 0x008fe2000fffe0ff */
[----:B------:R-:W-:Y:S01]  /*3f020*/  SEL R40, R40, 0x4, P6 ;  /* 0x0000000428287807 */ /* 0x000fe20003000000 */
[----:B------:R-:W3:Y:S01]  /*3f030*/  LDCU UR12, c[0x0][0x394] ;  /* 0x00007280ff0c77ac */ /* 0x000ee20008000800 */
[----:B------:R-:W-:-:S02]  /*3f040*/  FSETP.GT.AND P6, PT, R45, R44, PT ;  /* 0x0000002c2d00720b */ /* 0x000fc40003fc4000 */
[----:B------:R-:W-:Y:S01]  /*3f050*/  I2FP.F32.S32 R173, UR9 ;  /* 0x0000000900ad7c45 */ /* 0x000fe20008201400 */
[----:B0-----:R-:W-:Y:S01]  /*3f060*/  UIADD3 UR7, UPT, UPT, UR8, 0x2cc, URZ ;  /* 0x000002cc08077890 */ /* 0x001fe2000fffe0ff */
[----:B------:R-:W-:Y:S01]  /*3f070*/  I2FP.F32.S32 R250, UR5 ;  /* 0x0000000500fa7c45 */ /* 0x000fe20008201400 */
[----:B------:R-:W0:Y:S01]  /*3f080*/  LDCU UR8, c[0x0][0x394] ;  /* 0x00007280ff0877ac */ /* 0x000e220008000800 */
[----:B-1----:R-:W-:Y:S02]  /*3f090*/  UIADD3 UR5, UPT, UPT, UR6, 0x2fc, URZ ;  /* 0x000002fc06057890 */ /* 0x002fe4000fffe0ff */
[----:B--2---:R-:W-:-:S05]  /*3f0a0*/  UIADD3 UR9, UPT, UPT, UR10, 0x2cd, URZ ;  /* 0x000002cd0a097890 */ /* 0x004fca000fffe0ff */
[----:B------:R-:W-:Y:S01]  /*3f0b0*/  @P6 IMAD.IADD R7, R166, 0x1, R40 ;  /* 0x00000001a6076824 */ /* 0x000fe200078e0228 */
[----:B------:R-:W-:Y:S01]  /*3f0c0*/  FSETP.GT.AND P6, PT, R45, R173, PT ;  /* 0x000000ad2d00720b */ /* 0x000fe20003fc4000 */
[----:B------:R-:W1:Y:S01]  /*3f0d0*/  LDCU UR10, c[0x0][0x394] ;  /* 0x00007280ff0a77ac */ /* 0x000e620008000800 */
[----:B------:R-:W-:Y:S02]  /*3f0e0*/  I2FP.F32.S32 R166, UR4 ;  /* 0x0000000400a67c45 */ /* 0x000fe40008201400 */
[----:B------:R-:W-:Y:S01]  /*3f0f0*/  SEL R40, R47, 0x6, P6 ;  /* 0x000000062f287807 */ /* 0x000fe20003000000 */
[----:B------:R-:W-:Y:S01]  /*3f100*/  UIADD3 UR4, UPT, UPT, UR42, 0x29b, URZ ;  /* 0x0000029b2a047890 */ /* 0x000fe2000fffe0ff */
[C---:B------:R-:W-:Y:S01]  /*3f110*/  FSETP.GT.AND P6, PT, R45.reuse, R250, PT ;  /* 0x000000fa2d00720b */ /* 0x040fe20003fc4000 */
[----:B------:R-:W2:Y:S01]  /*3f120*/  LDCU UR6, c[0x0][0x394] ;  /* 0x00007280ff0677ac */ /* 0x000ea20008000800 */
[----:B------:R-:W-:Y:S02]  /*3f130*/  SEL R40, R40, 0x4, P5 ;  /* 0x0000000428287807 */ /* 0x000fe40002800000 */
[----:B------:R-:W-:-:S02]  /*3f140*/  FSETP.GT.AND P5, PT, R45, R166, PT ;  /* 0x000000a62d00720b */ /* 0x000fc40003fa4000 */
[----:B------:R-:W-:Y:S01]  /*3f150*/  I2FP.F32.S32 R52, UR4 ;  /* 0x0000000400347c45 */ /* 0x000fe20008201400 */
[----:B------:R-:W-:Y:S01]  /*3f160*/  UIADD3 UR4, UPT, UPT, UR42, 0x2a3, URZ ;  /* 0x000002a32a047890 */ /* 0x000fe2000fffe0ff */
[----:B------:R-:W-:Y:S02]  /*3f170*/  I2FP.F32.S32 R173, UR9 ;  /* 0x0000000900ad7c45 */ /* 0x000fe40008201400 */
[----:B------:R-:W-:Y:S02]  /*3f180*/  FSETP.GT.AND P6, PT, R45, R172, !P6 ;  /* 0x000000ac2d00720b */ /* 0x000fe400077c4000 */
[----:B------:R-:W-:Y:S01]  /*3f190*/  I2FP.F32.S32 R172, UR7 ;  /* 0x0000000700ac7c45 */ /* 0x000fe20008201400 */
[----:B-1----:R-:W-:Y:S01]  /*3f1a0*/  UIADD3 UR9, UPT, UPT, UR10, 0x2d5, URZ ;  /* 0x000002d50a097890 */ /* 0x002fe2000fffe0ff */
[----:B------:R-:W-:Y:S01]  /*3f1b0*/  I2FP.F32.S32 R50, UR4 ;  /* 0x0000000400327c45 */ /* 0x000fe20008201400 */
[----:B------:R-:W1:Y:S01]  /*3f1c0*/  LDCU UR10, c[0x0][0x394] ;  /* 0x00007280ff0a77ac */ /* 0x000e620008000800 */
[----:B------:R-:W-:Y:S01]  /*3f1d0*/  SEL R44, RZ, 0x1, !P6 ;  /* 0x00000001ff2c7807 */ /* 0x000fe20007000000 */
[----:B------:R-:W-:Y:S01]  /*3f1e0*/  @P5 IMAD.IADD R11, R167, 0x1, R40 ;  /* 0x00000001a70b5824 */ /* 0x000fe200078e0228 */
[----:B------:R-:W-:Y:S01]  /*3f1f0*/  FSETP.GT.AND P5, PT, R45, R174, PT ;  /* 0x000000ae2d00720b */ /* 0x000fe20003fa4000 */
[----:B0-----:R-:W-:Y:S01]  /*3f200*/  UIADD3 UR7, UPT, UPT, UR8, 0x2d4, URZ ;  /* 0x000002d408077890 */ /* 0x001fe2000fffe0ff */
[----:B------:R-:W-:Y:S01]  /*3f210*/  I2FP.F32.S32 R174, UR11 ;  /* 0x0000000b00ae7c45 */ /* 0x000fe20008201400 */
[----:B---3--:R-:W-:Y:S01]  /*3f220*/  UIADD3 UR11, UPT, UPT, UR12, 0x2ae, URZ ;  /* 0x000002ae0c0b7890 */ /* 0x008fe2000fffe0ff */
[----:B------:R-:W-:Y:S01]  /*3f230*/  SEL R43, R47, 0x6, P5 ;  /* 0x000000062f2b7807 */ /* 0x000fe20002800000 */
[----:B------:R-:W0:Y:S01]  /*3f240*/  LDCU UR8, c[0x0][0x394] ;  /* 0x00007280ff0877ac */ /* 0x000e220008000800 */
[----:B------:R-:W-:-:S02]  /*3f250*/  FSETP.GT.AND P5, PT, R45, R173, PT ;  /* 0x000000ad2d00720b */ /* 0x000fc40003fa4000 */
[----:B------:R-:W-:Y:S01]  /*3f260*/  SEL R43, R43, 0x4, P4 ;  /* 0x000000042b2b7807 */ /* 0x000fe20002000000 */
[----:B------:R-:W3:Y:S01]  /*3f270*/  LDCU UR12, c[0x0][0x394] ;  /* 0x00007280ff0c77ac */ /* 0x000ee20008000800 */
[C---:B------:R-:W-:Y:S02]  /*3f280*/  FSETP.GT.AND P4, PT, R45.reuse, R52, PT ;  /* 0x000000342d00720b */ /* 0x040fe40003f84000 */
[----:B------:R-:W-:Y:S01]  /*3f290*/  I2FP.F32.S32 R173, UR9 ;  /* 0x0000000900ad7c45 */ /* 0x000fe20008201400 */
[----:B------:R-:W-:Y:S01]  /*3f2a0*/  UIADD3 UR4, UPT, UPT, UR42, 0x2ab, URZ ;  /* 0x000002ab2a047890 */ /* 0x000fe2000fffe0ff */
[----:B------:R-:W-:Y:S01]  /*3f2b0*/  FSETP.GT.AND P6, PT, R45, R172, !P5 ;  /* 0x000000ac2d00720b */ /* 0x000fe20006fc4000 */
[----:B-1----:R-:W-:Y:S01]  /*3f2c0*/  UIADD3 UR9, UPT, UPT, UR10, 0x2dd, URZ ;  /* 0x000002dd0a097890 */ /* 0x002fe2000fffe0ff */
[----:B------:R-:W-:Y:S01]  /*3f2d0*/  I2FP.F32.S32 R172, UR7 ;  /* 0x0000000700ac7c45 */ /* 0x000fe20008201400 */
[----:B------:R-:W1:Y:S01]  /*3f2e0*/  LDCU UR10, c[0x0][0x394] ;  /* 0x00007280ff0a77ac */ /* 0x000e620008000800 */
[----:B------:R-:W-:-:S05]  /*3f2f0*/  SEL R40, RZ, 0x1, !P6 ;  /* 0x00000001ff287807 */ /* 0x000fca0007000000 */
[----:B------:R-:W-:Y:S01]  /*3f300*/  @P4 IMAD.IADD R12, R168, 0x1, R43 ;  /* 0x00000001a80c4824 */ /* 0x000fe200078e022b */
[----:B------:R-:W-:Y:S01]  /*3f310*/  FSETP.GT.AND P4, PT, R45, R174, PT ;  /* 0x000000ae2d00720b */ /* 0x000fe20003f84000 */
[----:B0-----:R-:W-:Y:S01]  /*3f320*/  UIADD3 UR7, UPT, UPT, UR8, 0x2dc, URZ ;  /* 0x000002dc08077890 */ /* 0x001fe2000fffe0ff */
[----:B------:R-:W-:Y:S01]  /*3f330*/  I2FP.F32.S32 R174, UR11 ;  /* 0x0000000b00ae7c45 */ /* 0x000fe20008201400 */
[----:B------:R-:W0:Y:S01]  /*3f340*/  LDCU UR8, c[0x0][0x394] ;  /* 0x00007280ff0877ac */ /* 0x000e220008000800 */
[----:B------:R-:W-:Y:S02]  /*3f350*/  SEL R52, R47, 0x6, P4 ;  /* 0x000000062f347807 */ /* 0x000fe40002000000 */
[C---:B------:R-:W-:Y:S01]  /*3f360*/  FSETP.GT.AND P4, PT, R45.reuse, R173, PT ;  /* 0x000000ad2d00720b */ /* 0x040fe20003f84000 */
[----:B---3--:R-:W-:Y:S01]  /*3f370*/  UIADD3 UR11, UPT, UPT, UR12, 0x2b6, URZ ;  /* 0x000002b60c0b7890 */ /* 0x008fe2000fffe0ff */
[----:B------:R-:W-:Y:S01]  /*3f380*/  SEL R52, R52, 0x4, P1 ;  /* 0x0000000434347807 */ /* 0x000fe20000800000 */
[----:B------:R-:W3:Y:S01]  /*3f390*/  LDCU UR12, c[0x0][0x394] ;  /* 0x00007280ff0c77ac */ /* 0x000ee20008000800 */
[----:B------:R-:W-:-:S02]  /*3f3a0*/  FSETP.GT.AND P1, PT, R45, R50, PT ;  /* 0x000000322d00720b */ /* 0x000fc40003f24000 */
[----:B------:R-:W-:Y:S01]  /*3f3b0*/  I2FP.F32.S32 R173, UR9 ;  /* 0x0000000900ad7c45 */ /* 0x000fe20008201400 */
[----:B-1----:R-:W-:Y:S01]  /*3f3c0*/  UIADD3 UR9, UPT, UPT, UR10, 0x2e5, URZ ;  /* 0x000002e50a097890 */ /* 0x002fe2000fffe0ff */
[----:B------:R-:W-:Y:S01]  /*3f3d0*/  FSETP.GT.AND P6, PT, R45, R172, !P4 ;  /* 0x000000ac2d00720b */ /* 0x000fe200067c4000 */
[----:B------:R-:W1:Y:S01]  /*3f3e0*/  LDCU UR10, c[0x0][0x394] ;  /* 0x00007280ff0a77ac */ /* 0x000e620008000800 */
[----:B------:R-:W-:Y:S02]  /*3f3f0*/  I2FP.F32.S32 R172, UR7 ;  /* 0x0000000700ac7c45 */ /* 0x000fe40008201400 */
[----:B------:R-:W-:Y:S01]  /*3f400*/  SEL R43, RZ, 0x1, !P6 ;  /* 0x00000001ff2b7807 */ /* 0x000fe20007000000 */
[----:B0-----:R-:W-:-:S04]  /*3f410*/  UIADD3 UR7, UPT, UPT, UR8, 0x2e4, URZ ;  /* 0x000002e408077890 */ /* 0x001fc8000fffe0ff */
[----:B------:R-:W-:Y:S01]  /*3f420*/  @P1 IMAD.IADD R13, R169, 0x1, R52 ;  /* 0x00000001a90d1824 */ /* 0x000fe200078e0234 */
[----:B------:R-:W-:Y:S01]  /*3f430*/  FSETP.GT.AND P1, PT, R45, R174, PT ;  /* 0x000000ae2d00720b */ /* 0x000fe20003f24000 */
[----:B------:R-:W0:Y:S01]  /*3f440*/  LDCU UR8, c[0x0][0x394] ;  /* 0x00007280ff0877ac */ /* 0x000e220008000800 */
[----:B------:R-:W-:Y:S02]  /*3f450*/  I2FP.F32.S32 R52, UR4 ;  /* 0x0000000400347c45 */ /* 0x000fe40008201400 */
[----:B------:R-:W-:Y:S01]  /*3f460*/  SEL R165, R47, 0x6, P1 ;  /* 0x000000062fa57807 */ /* 0x000fe20000800000 */
[----:B------:R-:W-:Y:S01]  /*3f470*/  UIADD3 UR4, UPT, UPT, UR42, 0x2b3, URZ ;  /* 0x000002b32a047890 */ /* 0x000fe2000fffe0ff */
[----:B------:R-:W-:Y:S01]  /*3f480*/  I2FP.F32.S32 R174, UR11 ;  /* 0x0000000b00ae7c45 */ /* 0x000fe20008201400 */
[----:B---3--:R-:W-:Y:S01]  /*3f490*/  UIADD3 UR11, UPT, UPT, UR12, 0x2be, URZ ;  /* 0x000002be0c0b7890 */ /* 0x008fe2000fffe0ff */
[----:B------:R-:W-:Y:S01]  /*3f4a0*/  SEL R165, R165, 0x4, P3 ;  /* 0x00000004a5a57807 */ /* 0x000fe20001800000 */
[----:B------:R-:W3:Y:S01]  /*3f4b0*/  LDCU UR12, c[0x0][0x394] ;  /* 0x00007280ff0c77ac */ /* 0x000ee20008000800 */
[----:B------:R-:W-:-:S02]  /*3f4c0*/  FSETP.GT.AND P3, PT, R45, R52, PT ;  /* 0x000000342d00720b */ /* 0x000fc40003f64000 */
[----:B------:R-:W-:Y:S01]  /*3f4d0*/  I2FP.F32.S32 R136, UR4 ;  /* 0x0000000400887c45 */ /* 0x000fe20008201400 */
[----:B------:R-:W-:Y:S01]  /*3f4e0*/  UIADD3 UR4, UPT, UPT, UR42, 0x2bb, URZ ;  /* 0x000002bb2a047890 */ /* 0x000fe2000fffe0ff */
[C---:B------:R-:W-:Y:S02]  /*3f4f0*/  FSETP.GT.AND P1, PT, R45.reuse, R173, PT ;  /* 0x000000ad2d00720b */ /* 0x040fe40003f24000 */
[----:B------:R-:W-:Y:S01]  /*3f500*/  I2FP.F32.S32 R173, UR9 ;  /* 0x0000000900ad7c45 */ /* 0x000fe20008201400 */
[----:B-1----:R-:W-:Y:S01]  /*3f510*/  UIADD3 UR9, UPT, UPT, UR10, 0x2ed, URZ ;  /* 0x000002ed0a097890 */ /* 0x002fe2000fffe0ff */
[C---:B------:R-:W-:Y:S01]  /*3f520*/  FSETP.GT.AND P6, PT, R45.reuse, R172, !P1 ;  /* 0x000000ac2d00720b */ /* 0x040fe20004fc4000 */
[----:B------:R-:W1:Y:S01]  /*3f530*/  LDCU UR10, c[0x0][0x394] ;  /* 0x00007280ff0a77ac */ /* 0x000e620008000800 */
[----:B------:R-:W-:Y:S02]  /*3f540*/  I2FP.F32.S32 R172, UR7 ;  /* 0x0000000700ac7c45 */ /* 0x000fe40008201400 */
[----:B------:R-:W-:Y:S01]  /*3f550*/  SEL R50, RZ, 0x1, !P6 ;  /* 0x00000001ff327807 */ /* 0x000fe20007000000 */
[----:B------:R-:W-:Y:S01]  /*3f560*/  @P3 IMAD.IADD R14, R170, 0x1, R165 ;  /* 0x00000001aa0e3824 */ /* 0x000fe200078e02a5 */
[----:B------:R-:W-:Y:S01]  /*3f570*/  FSETP.GT.AND P3, PT, R45, R174, PT ;  /* 0x000000ae2d00720b */ /* 0x000fe20003f64000 */
[----:B0-----:R-:W-:Y:S01]  /*3f580*/  UIADD3 UR7, UPT, UPT, UR8, 0x2ec, URZ ;  /* 0x000002ec08077890 */ /* 0x001fe2000fffe0ff */
[----:B------:R-:W-:Y:S01]  /*3f590*/  I2FP.F32.S32 R174, UR11 ;  /* 0x0000000b00ae7c45 */ /* 0x000fe20008201400 */
[----:B------:R-:W0:Y:S01]  /*3f5a0*/  LDCU UR8, c[0x0][0x394] ;  /* 0x00007280ff0877ac */ /* 0x000e220008000800 */
[----:B------:R-:W-:-:S02]  /*3f5b0*/  SEL R165, R47, 0x6, P3 ;  /* 0x000000062fa57807 */ /* 0x000fc40001800000 */
[----:B------:R-:W-:Y:S01]  /*3f5c0*/  FSETP.GT.AND P3, PT, R45, R173, PT ;  /* 0x000000ad2d00720b */ /* 0x000fe20003f64000 */
[----:B---3--:R-:W-:Y:S01]  /*3f5d0*/  UIADD3 UR11, UPT, UPT, UR12, 0x2c6, URZ ;  /* 0x000002c60c0b7890 */ /* 0x008fe2000fffe0ff */
[----:B------:R-:W-:Y:S01]  /*3f5e0*/  SEL R165, R165, 0x4, P2 ;  /* 0x00000004a5a57807 */ /* 0x000fe20001000000 */
[----:B------:R-:W3:Y:S01]  /*3f5f0*/  LDCU UR12, c[0x0][0x394] ;  /* 0x00007280ff0c77ac */ /* 0x000ee20008000800 */
[C---:B------:R-:W-:Y:S02]  /*3f600*/  FSETP.GT.AND P2, PT, R45.reuse, R136, PT ;  /* 0x000000882d00720b */ /* 0x040fe40003f44000 */
[----:B------:R-:W-:Y:S01]  /*3f610*/  I2FP.F32.S32 R136, UR4 ;  /* 0x0000000400887c45 */ /* 0x000fe20008201400 */
[----:B------:R-:W-:Y:S01]  /*3f620*/  UIADD3 UR4, UPT, UPT, UR42, 0x2c3, URZ ;  /* 0x000002c32a047890 */ /* 0x000fe2000fffe0ff */
[----:B------:R-:W-:Y:S01]  /*3f630*/  I2FP.F32.S32 R173, UR9 ;  /* 0x0000000900ad7c45 */ /* 0x000fe20008201400 */
[----:B-1----:R-:W-:Y:S01]  /*3f640*/  UIADD3 UR9, UPT, UPT, UR10, 0x2f5, URZ ;  /* 0x000002f50a097890 */ /* 0x002fe2000fffe0ff */
[----:B------:R-:W-:Y:S01]  /*3f650*/  FSETP.GT.AND P6, PT, R45, R172, !P3 ;  /* 0x000000ac2d00720b */ /* 0x000fe20005fc4000 */
[----:B------:R-:W1:Y:S01]  /*3f660*/  LDCU UR10, c[0x0][0x394] ;  /* 0x00007280ff0a77ac */ /* 0x000e620008000800 */
[----:B------:R-:W-:-:S02]  /*3f670*/  I2FP.F32.S32 R172, UR7 ;  /* 0x0000000700ac7c45 */ /* 0x000fc40008201400 */
[----:B------:R-:W-:Y:S01]  /*3f680*/  SEL R52, RZ, 0x1, !P6 ;  /* 0x00000001ff347807 */ /* 0x000fe20007000000 */
[----:B0-----:R-:W-:Y:S02]  /*3f690*/  UIADD3 UR7, UPT, UPT, UR8, 0x2f4, URZ ;  /* 0x000002f408077890 */ /* 0x001fe4000fffe0ff */
[----:B------:R-:W-:Y:S01]  /*3f6a0*/  @P2 IMAD.IADD R15, R164, 0x1, R165 ;  /* 0x00000001a40f2824 */ /* 0x000fe200078e02a5 */
[----:B------:R-:W-:Y:S01]  /*3f6b0*/  FSETP.GT.AND P2, PT, R45, R174, PT ;  /* 0x000000ae2d00720b */ /* 0x000fe20003f44000 */
[----:B------:R-:W0:Y:S01]  /*3f6c0*/  LDCU UR8, c[0x0][0x394] ;  /* 0x00007280ff0877ac */ /* 0x000e220008000800 */
[----:B------:R-:W-:Y:S02]  /*3f6d0*/  I2FP.F32.S32 R174, UR11 ;  /* 0x0000000b00ae7c45 */ /* 0x000fe40008201400 */
[----:B------:R-:W-:Y:S01]  /*3f6e0*/  SEL R164, R47, 0x6, P2 ;  /* 0x000000062fa47807 */ /* 0x000fe20001000000 */
[----:B---3--:R-:W-:Y:S01]  /*3f6f0*/  UIADD3 UR11, UPT, UPT, UR12, 0x2d6, URZ ;  /* 0x000002d60c0b7890 */ /* 0x008fe2000fffe0ff */
[----:B------:R-:W-:Y:S01]  /*3f700*/  FSETP.GT.AND P2, PT, R45, R173, PT ;  /* 0x000000ad2d00720b */ /* 0x000fe20003f44000 */
[----:B------:R-:W3:Y:S01]  /*3f710*/  LDCU UR12, c[0x0][0x394] ;  /* 0x00007280ff0c77ac */ /* 0x000ee20008000800 */
[----:B------:R-:W-:-:S02]  /*3f720*/  SEL R164, R164, 0x4, P0 ;  /* 0x00000004a4a47807 */ /* 0x000fc40000000000 */
[C---:B------:R-:W-:Y:S02]  /*3f730*/  FSETP.GT.AND P0, PT, R45.reuse, R136, PT ;  /* 0x000000882d00720b */ /* 0x040fe40003f04000 */
[----:B------:R-:W-:Y:S01]  /*3f740*/  I2FP.F32.S32 R173, UR9 ;  /* 0x0000000900ad7c45 */ /* 0x000fe20008201400 */
[----:B-1----:R-:W-:Y:S01]  /*3f750*/  UIADD3 UR9, UPT, UPT, UR10, 0x2ce, URZ ;  /* 0x000002ce0a097890 */ /* 0x002fe2000fffe0ff */
[----:B------:R-:W-:Y:S01]  /*3f760*/  FSETP.GT.AND P6, PT, R45, R172, !P2 ;  /* 0x000000ac2d00720b */ /* 0x000fe200057c4000 */
[----:B------:R-:W1:Y:S01]  /*3f770*/  LDCU UR10, c[0x0][0x394] ;  /* 0x00007280ff0a77ac */ /* 0x000e620008000800 */
[----:B------:R-:W-:Y:S02]  /*3f780*/  I2FP.F32.S32 R172, UR7 ;  /* 0x0000000700ac7c45 */ /* 0x000fe40008201400 */
[----:B------:R-:W-:Y:S01]  /*3f790*/  SEL R135, RZ, 0x1, !P6 ;  /* 0x00000001ff877807 */ /* 0x000fe20007000000 */
[----:B0-----:R-:W-:Y:S01]  /*3f7a0*/  UIADD3 UR7, UPT, UPT, UR8, 0x2fd, URZ ;  /* 0x000002fd08077890 */ /* 0x001fe2000fffe0ff */
[----:B------:R-:W-:Y:S01]  /*3f7b0*/  I2FP.F32.S32 R136, UR4 ;  /* 0x0000000400887c45 */ /* 0x000fe20008201400 */
[----:B------:R-:W-:-:S02]  /*3f7c0*/  UIADD3 UR4, UPT, UPT, UR42, 0x2cb, URZ ;  /* 0x000002cb2a047890 */ /* 0x000fc4000fffe0ff */
[----:B------:R-:W-:Y:S01]  /*3f7d0*/  @P0 IMAD.IADD R16, R41, 0x1, R164 ;  /* 0x0000000129100824 */ /* 0x000fe200078e02a4 */
[----:B------:R-:W-:Y:S01]  /*3f7e0*/  FSETP.GT.AND P0, PT, R45, R174, PT ;  /* 0x000000ae2d00720b */ /* 0x000fe20003f04000 */
[----:B------:R-:W0:Y:S01]  /*3f7f0*/  LDCU UR8, c[0x0][0x394] ;  /* 0x00007280ff0877ac */ /* 0x000e220008000800 */
[----:B------:R-:W-:Y:S02]  /*3f800*/  I2FP.F32.S32 R174, UR11 ;  /* 0x0000000b00ae7c45 */ /* 0x000fe40008201400 */
[----:B------:R-:W-:Y:S01]  /*3f810*/  SEL R137, R47, 0x6, P0 ;  /* 0x000000062f897807 */ /* 0x000fe20000000000 */
[----:B---3--:R-:W-:Y:S01]  /*3f820*/  UIADD3 UR11, UPT, UPT, UR12, 0x2de, URZ ;  /* 0x000002de0c0b7890 */ /* 0x008fe2000fffe0ff */
[C---:B------:R-:W-:Y:S01]  /*3f830*/  FSETP.GT.AND P0, PT, R45.reuse, R173, PT ;  /* 0x000000ad2d00720b */ /* 0x040fe20003f04000 */
[----:B------:R-:W3:Y:S01]  /*3f840*/  LDCU UR12, c[0x0][0x394] ;  /* 0x00007280ff0c77ac */ /* 0x000ee20008000800 */
[----:B------:R-:W-:Y:S02]  /*3f850*/  I2FP.F32.S32 R173, UR9 ;  /* 0x0000000900ad7c45 */ /* 0x000fe40008201400 */
[----:B------:R-:W-:Y:S01]  /*3f860*/  FSETP.GT.AND P6, PT, R45, R172, !P0 ;  /* 0x000000ac2d00720b */ /* 0x000fe200047c4000 */
[----:B-1----:R-:W-:Y:S01]  /*3f870*/  UIADD3 UR9, UPT, UPT, UR10, 0x305, URZ ;  /* 0x000003050a097890 */ /* 0x002fe2000fffe0ff */
[----:B------:R-:W-:Y:S01]  /*3f880*/  I2FP.F32.S32 R172, UR7 ;  /* 0x0000000700ac7c45 */ /* 0x000fe20008201400 */
[----:B------:R-:W1:Y:S01]  /*3f890*/  LDCU UR10, c[0x0][0x394] ;  /* 0x00007280ff0a77ac */ /* 0x000e620008000800 */
[----:B------:R-:W-:-:S02]  /*3f8a0*/  SEL R41, RZ, 0x1, !P6 ;  /* 0x00000001ff297807 */ /* 0x000fc40007000000 */
[----:B------:R-:W-:Y:S02]  /*3f8b0*/  FSETP.GT.AND P6, PT, R45, R250, PT ;  /* 0x000000fa2d00720b */ /* 0x000fe40003fc4000 */
[----:B------:R-:W-:Y:S01]  /*3f8c0*/  I2FP.F32.S32 R250, UR5 ;  /* 0x0000000500fa7c45 */ /* 0x000fe20008201400 */
[----:B--2---:R-:W-:Y:S01]  /*3f8d0*/  UIADD3 UR5, UPT, UPT, UR6, 0x304, URZ ;  /* 0x0000030406057890 */ /* 0x004fe2000fffe0ff */
[----:B------:R-:W-:Y:S01]  /*3f8e0*/  SEL R137, R137, 0x4, P6 ;  /* 0x0000000489897807 */ /* 0x000fe20003000000 */
[----:B------:R-:W2:Y:S01]  /*3f8f0*/  LDCU UR6, c[0x0][0x394] ;  /* 0x00007280ff0677ac */ /* 0x000ea20008000800 */
[C---:B------:R-:W-:Y:S02]  /*3f900*/  FSETP.GT.AND P6, PT, R45.reuse, R136, PT ;  /* 0x000000882d00720b */ /* 0x040fe40003fc4000 */
[----:B------:R-:W-:Y:S01]  /*3f910*/  I2FP.F32.S32 R136, UR4 ;  /* 0x0000000400887c45 */ /* 0x000fe20008201400 */
[----:B------:R-:W-:Y:S02]  /*3f920*/  UIADD3 UR4, UPT, UPT, UR42, 0x2d3, URZ ;  /* 0x000002d32a047890 */ /* 0x000fe4000fffe0ff */
[----:B0-----:R-:W-:Y:S01]  /*3f930*/  UIADD3 UR7, UPT, UPT, UR8, 0x334, URZ ;  /* 0x0000033408077890 */ /* 0x001fe2000fffe0ff */
[----:B------:R-:W0:Y:S07]  /*3f940*/  LDCU UR8, c[0x0][0x394] ;  /* 0x00007280ff0877ac */ /* 0x000e2e0008000800 */
[----:B------:R-:W-:Y:S01]  /*3f950*/  @P6 IMAD.IADD R17, R44, 0x1, R137 ;  /* 0x000000012c116824 */ /* 0x000fe200078e0289 */
[----:B------:R-:W-:-:S02]  /*3f960*/  FSETP.GT.AND P6, PT, R45, R173, PT ;  /* 0x000000ad2d00720b */ /* 0x000fc40003fc4000 */
[----:B------:R-:W-:Y:S01]  /*3f970*/  I2FP.F32.S32 R173, UR9 ;  /* 0x0000000900ad7c45 */ /* 0x000fe20008201400 */
[----:B-1----:R-:W-:Y:S01]  /*3f980*/  UIADD3 UR9, UPT, UPT, UR10, 0x30d, URZ ;  /* 0x0000030d0a097890 */ /* 0x002fe2000fffe0ff */
[----:B------:R-:W-:Y:S01]  /*3f990*/  SEL R137, R47, 0x6, P6 ;  /* 0x000000062f897807 */ /* 0x000fe20003000000 */
[----:B------:R-:W1:Y:S01]  /*3f9a0*/  LDCU UR10, c[0x0][0x394] ;  /* 0x00007280ff0a77ac */ /* 0x000e620008000800 */
[----:B------:R-:W-:Y:S02]  /*3f9b0*/  FSETP.GT.AND P6, PT, R45, R172, PT ;  /* 0x000000ac2d00720b */ /* 0x000fe40003fc4000 */
[----:B------:R-:W-:Y:S02]  /*3f9c0*/  SEL R137, R137, 0x4, P5 ;  /* 0x0000000489897807 */ /* 0x000fe40002800000 */
[C---:B------:R-:W-:Y:S02]  /*3f9d0*/  FSETP.GT.AND P5, PT, R45.reuse, R136, PT ;  /* 0x000000882d00720b */ /* 0x040fe40003fa4000 */
[----:B------:R-:W-:Y:S01]  /*3f9e0*/  I2FP.F32.S32 R136, UR4 ;  /* 0x0000000400887c45 */ /* 0x000fe20008201400 */
[----:B------:R-:W-:Y:S01]  /*3f9f0*/  UIADD3 UR4, UPT, UPT, UR42, 0x2db, URZ ;  /* 0x000002db2a047890 */ /* 0x000fe2000fffe0ff */
[----:B------:R-:W-:-:S02]  /*3fa00*/  FSETP.GT.AND P6, PT, R45, R250, !P6 ;  /* 0x000000fa2d00720b */ /* 0x000fc400077c4000 */
[----:B------:R-:W-:Y:S01]  /*3fa10*/  I2FP.F32.S32 R250, UR5 ;  /* 0x0000000500fa7c45 */ /* 0x000fe20008201400 */
[----:B--2---:R-:W-:Y:S01]  /*3fa20*/  UIADD3 UR5, UPT, UPT, UR6, 0x30c, URZ ;  /* 0x0000030c06057890 */ /* 0x004fe2000fffe0ff */
[----:B------:R-:W-:Y:S01]  /*3fa30*/  SEL R44, RZ, 0x1, !P6 ;  /* 0x00000001ff2c7807 */ /* 0x000fe20007000000 */
[----:B------:R-:W2:Y:S04]  /*3fa40*/  LDCU UR6, c[0x0][0x394] ;  /* 0x00007280ff0677ac */ /* 0x000ea80008000800 */
[----:B------:R-:W-:Y:S01]  /*3fa50*/  @P5 IMAD.IADD R18, R40, 0x1, R137 ;  /* 0x0000000128125824 */ /* 0x000fe200078e0289 */
[----:B------:R-:W-:Y:S02]  /*3fa60*/  FSETP.GT.AND P5, PT, R45, R174, PT ;  /* 0x000000ae2d00720b */ /* 0x000fe40003fa4000 */
[----:B------:R-:W-:Y:S01]  /*3fa70*/  I2FP.F32.S32 R174, UR11 ;  /* 0x0000000b00ae7c45 */ /* 0x000fe20008201400 */
[----:B---3--:R-:W-:Y:S01]  /*3fa80*/  UIADD3 UR11, UPT, UPT, UR12, 0x2e6, URZ ;  /* 0x000002e60c0b7890 */ /* 0x008fe2000fffe0ff */
[----:B------:R-:W-:Y:S01]  /*3fa90*/  SEL R137, R47, 0x6, P5 ;  /* 0x000000062f897807 */ /* 0x000fe20002800000 */
[----:B------:R-:W3:Y:S01]  /*3faa0*/  LDCU UR12, c[0x0][0x394] ;  /* 0x00007280ff0c77ac */ /* 0x000ee20008000800 */
[----:B------:R-:W-:-:S02]  /*3fab0*/  FSETP.GT.AND P5, PT, R45, R173, PT ;  /* 0x000000ad2d00720b */ /* 0x000fc40003fa4000 */
[----:B------:R-:W-:Y:S02]  /*3fac0*/  SEL R138, R137, 0x4, P4 ;  /* 0x00000004898a7807 */ /* 0x000fe40002000000 */
        /* <DEDUP_REMOVED lines=9> */
[----:B--2---:R-:W-:Y:S02]  /*3fb60*/  UIADD3 UR5, UPT, UPT, UR6, 0x314, URZ ;  /* 0x0000031406057890 */ /* 0x004fe4000fffe0ff */
[----:B------:R-:W-:Y:S01]  /*3fb70*/  @P4 IMAD.IADD R19, R43, 0x1, R138 ;  /* 0x000000012b134824 */ /* 0x000fe200078e028a */
[----:B------:R-:W-:Y:S01]  /*3fb80*/  FSETP.GT.AND P4, PT, R45, R174, PT ;  /* 0x000000ae2d00720b */ /* 0x000fe20003f84000 */
[----:B------:R-:W2:Y:S01]  /*3fb90*/  LDCU UR6, c[0x0][0x394] ;  /* 0x00007280ff0677ac */ /* 0x000ea20008000800 */
        /* <DEDUP_REMOVED lines=8> */
[----:B------:R-:W-:Y:S01]  /*3fc20*/  UIADD3 UR4, UPT, UPT, UR42, 0x2eb, URZ ;  /* 0x000002eb2a047890 */ /* 0x000fe2000fffe0ff */
[----:B------:R-:W-:Y:S01]  /*3fc30*/  I2FP.F32.S32 R173, UR9 ;  /* 0x0000000900ad7c45 */ /* 0x000fe20008201400 */
[----:B-1----:R-:W-:Y:S01]  /*3fc40*/  UIADD3 UR9, UPT, UPT, UR10, 0x31c, URZ ;  /* 0x0000031c0a097890 */ /* 0x002fe2000fffe0ff */
[----:B------:R-:W-:Y:S01]  /*3fc50*/  FSETP.GT.AND P6, PT, R45, R250, !P4 ;  /* 0x000000fa2d00720b */ /* 0x000fe200067c4000 */
[----:B------:R-:W1:Y:S01]  /*3fc60*/  LDCU UR10, c[0x0][0x394] ;  /* 0x00007280ff0a77ac */ /* 0x000e620008000800 */
[----:B------:R-:W-:Y:S02]  /*3fc70*/  I2FP.F32.S32 R250, UR5 ;  /* 0x0000000500fa7c45 */ /* 0x000fe40008201400 */
[----:B------:R-:W-:Y:S01]  /*3fc80*/  SEL R43, RZ, 0x1, !P6 ;  /* 0x00000001ff2b7807 */ /* 0x000fe20007000000 */
[----:B--2---:R-:W-:-:S02]  /*3fc90*/  UIADD3 UR5, UPT, UPT, UR6, 0x31d, URZ ;  /* 0x0000031d06057890 */ /* 0x004fc4000fffe0ff */
[----:B------:R-:W-:Y:S01]  /*3fca0*/  @P1 IMAD.IADD R20, R50, 0x1, R137 ;  /* 0x0000000132141824 */ /* 0x000fe200078e0289 */
[----:B------:R-:W-:Y:S02]  /*3fcb0*/  FSETP.GT.AND P1, PT, R45, R174, PT ;  /* 0x000000ae2d00720b */ /* 0x000fe40003f24000 */
[----:B------:R-:W-:Y:S01]  /*3fcc0*/  I2FP.F32.S32 R174, UR11 ;  /* 0x0000000b00ae7c45 */ /* 0x000fe20008201400 */
[----:B---3--:R-:W-:Y:S01]  /*3fcd0*/  UIADD3 UR11, UPT, UPT, UR12, 0x325, URZ ;  /* 0x000003250c0b7890 */ /* 0x008fe2000fffe0ff */
[----:B------:R-:W-:Y:S01]  /*3fce0*/  SEL R137, R47, 0x6, P1 ;  /* 0x000000062f897807 */ /* 0x000fe20000800000 */
[----:B------:R-:W2:Y:S01]  /*3fcf0*/  LDCU UR12, c[0x0][0x394] ;  /* 0x00007280ff0c77ac */ /* 0x000ea20008000800 */
[----:B------:R-:W-:Y:S02]  /*3fd00*/  FSETP.GT.AND P1, PT, R45, R173, PT ;  /* 0x000000ad2d00720b */ /* 0x000fe40003f24000 */
[----:B------:R-:W-:Y:S02]  /*3fd10*/  SEL R137, R137, 0x4, P3 ;  /* 0x0000000489897807 */ /* 0x000fe40001800000 */
[----:B------:R-:W-:-:S02]  /*3fd20*/  FSETP.GT.AND P3, PT, R45, R136, PT ;  /* 0x000000882d00720b */ /* 0x000fc40003f64000 */
[----:B------:R-:W-:Y:S01]  /*3fd30*/  I2FP.F32.S32 R136, UR4 ;  /* 0x0000000400887c45 */ /* 0x000fe20008201400 */
[----:B------:R-:W-:Y:S01]  /*3fd40*/  UIADD3 UR4, UPT, UPT, UR42, 0x2f3, URZ ;  /* 0x000002f32a047890 */ /* 0x000fe2000fffe0ff */
[----:B------:R-:W-:Y:S01]  /*3fd50*/  I2FP.F32.S32 R173, UR9 ;  /* 0x0000000900ad7c45 */ /* 0x000fe20008201400 */
[----:B-1----:R-:W-:Y:S01]  /*3fd60*/  UIADD3 UR9, UPT, UPT, UR10, 0x324, URZ ;  /* 0x000003240a097890 */ /* 0x002fe2000fffe0ff */
[C---:B------:R-:W-:Y:S01]  /*3fd70*/  FSETP.GT.AND P6, PT, R45.reuse, R250, !P1 ;  /* 0x000000fa2d00720b */ /* 0x040fe20004fc4000 */
[----:B------:R-:W1:Y:S01]  /*3fd80*/  LDCU UR10, c[0x0][0x394] ;  /* 0x00007280ff0a77ac */ /* 0x000e620008000800 */
[----:B------:R-:W-:Y:S02]  /*3fd90*/  I2FP.F32.S32 R250, UR5 ;  /* 0x0000000500fa7c45 */ /* 0x000fe40008201400 */
[----:B------:R-:W-:Y:S02]  /*3fda0*/  SEL R50, RZ, 0x1, !P6 ;  /* 0x00000001ff327807 */ /* 0x000fe40007000000 */
[C---:B------:R-:W-:Y:S01]  /*3fdb0*/  FSETP.GT.AND P6, PT, R45.reuse, R250, PT ;  /* 0x000000fa2d00720b */ /* 0x040fe20003fc4000 */
[----:B------:R-:W-:Y:S01]  /*3fdc0*/  @P3 IMAD.IADD R21, R52, 0x1, R137 ;  /* 0x0000000134153824 */ /* 0x000fe200078e0289 */
[----:B------:R-:W-:-:S02]  /*3fdd0*/  FSETP.GT.AND P3, PT, R45, R174, PT ;  /* 0x000000ae2d00720b */ /* 0x000fc40003f64000 */
[----:B------:R-:W-:Y:S01]  /*3fde0*/  I2FP.F32.S32 R174, UR11 ;  /* 0x0000000b00ae7c45 */ /* 0x000fe20008201400 */
[----:B--2---:R-:W-:Y:S01]  /*3fdf0*/  UIADD3 UR11, UPT, UPT, UR12, 0x32d, URZ ;  /* 0x0000032d0c0b7890 */ /* 0x004fe2000fffe0ff */
[----:B------:R-:W-:Y:S01]  /*3fe00*/  SEL R137, R47, 0x6, P3 ;  /* 0x000000062f897807 */ /* 0x000fe20001800000 */
[----:B------:R-:W2:Y:S01]  /*3fe10*/  LDCU UR12, c[0x0][0x394] ;  /* 0x00007280ff0c77ac */ /* 0x000ea20008000800 */
[----:B------:R-:W-:Y:S02]  /*3fe20*/  FSETP.GT.AND P3, PT, R45, R173, !P6 ;  /* 0x000000ad2d00720b */ /* 0x000fe40007764000 */
[----:B------:R-:W-:Y:S02]  /*3fe30*/  SEL R138, R137, 0x4, P2 ;  /* 0x00000004898a7807 */ /* 0x000fe40001000000 */
[C---:B------:R-:W-:Y:S02]  /*3fe40*/  FSETP.GT.AND P2, PT, R45.reuse, R136, PT ;  /* 0x000000882d00720b */ /* 0x040fe40003f44000 */
[----:B------:R-:W-:Y:S01]  /*3fe50*/  I2FP.F32.S32 R136, UR4 ;  /* 0x0000000400887c45 */ /* 0x000fe20008201400 */
[----:B------:R-:W-:Y:S01]  /*3fe60*/  UIADD3 UR4, UPT, UPT, UR42, 0x2fb, URZ ;  /* 0x000002fb2a047890 */ /* 0x000fe2000fffe0ff */
[----:B------:R-:W-:Y:S01]  /*3fe70*/  I2FP.F32.S32 R173, UR9 ;  /* 0x0000000900ad7c45 */ /* 0x000fe20008201400 */
[----:B-1----:R-:W-:Y:S01]  /*3fe80*/  UIADD3 UR9, UPT, UPT, UR10, 0x32c, URZ ;  /* 0x0000032c0a097890 */ /* 0x002fe2000fffe0ff */
[----:B------:R-:W-:Y:S01]  /*3fe90*/  SEL R52, RZ, 0x1, !P3 ;  /* 0x00000001ff347807 */ /* 0x000fe20005800000 */
[----:B------:R-:W1:Y:S01]  /*3fea0*/  LDCU UR10, c[0x0][0x394] ;  /* 0x00007280ff0a77ac */ /* 0x000e620008000800 */
[----:B------:R-:W-:-:S02]  /*3feb0*/  FSETP.GT.AND P6, PT, R45, R172, PT ;  /* 0x000000ac2d00720b */ /* 0x000fc40003fc4000 */
[----:B------:R-:W-:Y:S01]  /*3fec0*/  I2FP.F32.S32 R172, UR7 ;  /* 0x0000000700ac7c45 */ /* 0x000fe20008201400 */
[----:B0-----:R-:W-:Y:S02]  /*3fed0*/  UIADD3 UR7, UPT, UPT, UR8, 0x33c, URZ ;  /* 0x0000033c08077890 */ /* 0x001fe4000fffe0ff */
[----:B------:R-:W-:Y:S01]  /*3fee0*/  @P2 IMAD.IADD R22, R135, 0x1, R138 ;  /* 0x0000000187162824 */ /* 0x000fe200078e028a */
[----:B------:R-:W-:Y:S01]  /*3fef0*/  FSETP.GT.AND P2, PT, R45, R175, PT ;  /* 0x000000af2d00720b */ /* 0x000fe20003f44000 */
[----:B------:R-:W0:Y:S01]  /*3ff00*/  LDCU UR8, c[0x0][0x394] ;  /* 0x00007280ff0877ac */ /* 0x000e220008000800 */
[----:B------:R-:W-:Y:S02]  /*3ff10*/  I2FP.F32.S32 R175, UR13 ;  /* 0x0000000d00af7c45 */ /* 0x000fe40008201400 */
[----:B------:R-:W-:Y:S01]  /*3ff20*/  SEL R137, R47, 0x6, P2 ;  /* 0x000000062f897807 */ /* 0x000fe20001000000 */
[----:B------:R-:W3:Y:S01]  /*3ff30*/  LDCU UR13, c[0x0][0x394] ;  /* 0x00007280ff0d77ac */ /* 0x000ee20008000800 */
[----:B------:R-:W-:-:S02]  /*3ff40*/  FSETP.GT.AND P2, PT, R45, R174, PT ;  /* 0x000000ae2d00720b */ /* 0x000fc40003f44000 */
[----:B------:R-:W-:Y:S02]  /*3ff50*/  SEL R138, R137, 0x4, P0 ;  /* 0x00000004898a7807 */ /* 0x000fe40000000000 */
[C---:B------:R-:W-:Y:S02]  /*3ff60*/  FSETP.GT.AND P0, PT, R45.reuse, R136, PT ;  /* 0x000000882d00720b */ /* 0x040fe40003f04000 */
[----:B------:R-:W-:Y:S02]  /*3ff70*/  FSETP.GT.AND P3, PT, R45, R173, !P2 ;  /* 0x000000ad2d00720b */ /* 0x000fe40005764000 */
[----:B------:R-:W-:Y:S01]  /*3ff80*/  I2FP.F32.S32 R174, UR11 ;  /* 0x0000000b00ae7c45 */ /* 0x000fe20008201400 */
[----:B--2---:R-:W-:Y:S01]  /*3ff90*/  UIADD3 UR11, UPT, UPT, UR12, 0x306, URZ ;  /* 0x000003060c0b7890 */ /* 0x004fe2000fffe0ff */
[----:B------:R-:W-:Y:S01]  /*3ffa0*/  SEL R135, RZ, 0x1, !P3 ;  /* 0x00000001ff877807 */ /* 0x000fe20005800000 */
[----:B------:R-:W2:Y:S01]  /*3ffb0*/  LDCU UR12, c[0x0][0x394] ;  /* 0x00007280ff0c77ac */ /* 0x000ea20008000800 */
[----:B------:R-:W-:-:S02]  /*3ffc0*/  I2FP.F32.S32 R173, UR9 ;  /* 0x0000000900ad7c45 */ /* 0x000fc40008201400 */
[----:B------:R-:W-:Y:S01]  /*3ffd0*/  FSETP.GT.AND P3, PT, R45, R174, PT ;  /* 0x000000ae2d00720b */ /* 0x000fe20003f64000 */
[----:B-1----:R-:W-:Y:S01]  /*3ffe0*/  UIADD3 UR9, UPT, UPT, UR10, 0x335, URZ ;  /* 0x000003350a097890 */ /* 0x002fe2000fffe0ff */
[----:B------:R-:W-:Y:S01]  /*3fff0*/  I2FP.F32.S32 R136, UR4 ;  /* 0x0000000400887c45 */ /* 0x000fe20008201400 */
[----:B------:R-:W-:Y:S01]  /*40000*/  @P0 IMAD.IADD R24, R41, 0x1, R138 ;  /* 0x0000000129180824 */ /* 0x000fe200078e028a */
[----:B------:R-:W-:Y:S01]  /*40010*/  FSETP.GT.AND P0, PT, R45, R175, PT ;  /* 0x000000af2d00720b */ /* 0x000fe20003f04000 */
[----:B------:R-:W-:Y:S01]  /*40020*/  UIADD3 UR4, UPT, UPT, UR42, 0x303, URZ ;  /* 0x000003032a047890 */ /* 0x000fe2000fffe0ff */
[----:B------:R-:W-:Y:S01]  /*40030*/  I2FP.F32.S32 R174, UR11 ;  /* 0x0000000b00ae7c45 */ /* 0x000fe20008201400 */
[----:B------:R-:W1:Y:S01]  /*40040*/  LDCU UR10, c[0x0][0x394] ;  /* 0x00007280ff0a77ac */ /* 0x000e620008000800 */
[----:B------:R-:W-:Y:S02]  /*40050*/  SEL R137, R47, 0x6, P0 ;  /* 0x000000062f897807 */ /* 0x000fe40000000000 */
[----:B------:R-:W-:-:S02]  /*40060*/  FSETP.GT.AND P0, PT, R45, R173, !P3 ;  /* 0x000000ad2d00720b */ /* 0x000fc40005f04000 */
[----:B------:R-:W-:Y:S02]  /*40070*/  SEL R137, R137, 0x4, P6 ;  /* 0x0000000489897807 */ /* 0x000fe40003000000 */
[----:B------:R-:W-:Y:S01]  /*40080*/  SEL R41, RZ, 0x1, !P0 ;  /* 0x00000001ff297807 */ /* 0x000fe20004000000 */
[----:B--2---:R-:W-:Y:S01]  /*40090*/  UIADD3 UR11, UPT, UPT, UR12, 0x30e, URZ ;  /* 0x0000030e0c0b7890 */ /* 0x004fe2000fffe0ff */
[C---:B------:R-:W-:Y:S01]  /*400a0*/  FSETP.GT.AND P0, PT, R45.reuse, R136, PT ;  /* 0x000000882d00720b */ /* 0x040fe20003f04000 */
[----:B------:R-:W2:Y:S01]  /*400b0*/  LDCU UR12, c[0x0][0x394] ;  /* 0x00007280ff0c77ac */ /* 0x000ea20008000800 */
[----:B------:R-:W-:Y:S02]  /*400c0*/  I2FP.F32.S32 R136, UR4 ;  /* 0x0000000400887c45 */ /* 0x000fe40008201400 */
[----:B------:R-:W-:Y:S01]  /*400d0*/  I2FP.F32.S32 R173, UR9 ;  /* 0x0000000900ad7c45 */ /* 0x000fe20008201400 */
[----:B------:R-:W-:Y:S02]  /*400e0*/  UIADD3 UR4, UPT, UPT, UR42, 0x30b, URZ ;  /* 0x0000030b2a047890 */ /* 0x000fe4000fffe0ff */
[----:B-1----:R-:W-:Y:S01]  /*400f0*/  UIADD3 UR9, UPT, UPT, UR10, 0x33d, URZ ;  /* 0x0000033d0a097890 */ /* 0x002fe2000fffe0ff */
[----:B------:R-:W1:Y:S05]  /*40100*/  LDCU UR10, c[0x0][0x394] ;  /* 0x00007280ff0a77ac */ /* 0x000e6a0008000800 */
[----:B------:R-:W-:Y:S01]  /*40110*/  @P0 IMAD.IADD R23, R44, 0x1, R137 ;  /* 0x000000012c170824 */ /* 0x000fe200078e0289 */
[----:B------:R-:W-:-:S02]  /*40120*/  FSETP.GT.AND P0, PT, R45, R174, PT ;  /* 0x000000ae2d00720b */ /* 0x000fc40003f04000 */
[----:B------:R-:W-:Y:S02]  /*40130*/  I2FP.F32.S32 R174, UR11 ;  /* 0x0000000b00ae7c45 */ /* 0x000fe40008201400 */
[----:B------:R-:W-:Y:S01]  /*40140*/  SEL R137, R47, 0x6, P0 ;  /* 0x000000062f897807 */ /* 0x000fe20000000000 */
[----:B--2---:R-:W-:Y:S01]  /*40150*/  UIADD3 UR11, UPT, UPT, UR12, 0x316, URZ ;  /* 0x000003160c0b7890 */ /* 0x004fe2000fffe0ff */
[----:B------:R-:W-:Y:S01]  /*40160*/  FSETP.GT.AND P0, PT, R45, R173, PT ;  /* 0x000000ad2d00720b */ /* 0x000fe20003f04000 */
[----:B------:R-:W2:Y:S01]  /*40170*/  LDCU UR12, c[0x0][0x394] ;  /* 0x00007280ff0c77ac */ /* 0x000ea20008000800 */
[----:B------:R-:W-:Y:S02]  /*40180*/  SEL R137, R137, 0x4, P5 ;  /* 0x0000000489897807 */ /* 0x000fe40002800000 */
[C---:B------:R-:W-:Y:S02]  /*40190*/  FSETP.GT.AND P5, PT, R45.reuse, R136, PT ;  /* 0x000000882d00720b */ /* 0x040fe40003fa4000 */
[----:B------:R-:W-:Y:S01]  /*401a0*/  I2FP.F32.S32 R136, UR4 ;  /* 0x0000000400887c45 */ /* 0x000fe20008201400 */
[----:B------:R-:W-:Y:S01]  /*401b0*/  UIADD3 UR4, UPT, UPT, UR42, 0x313, URZ ;  /* 0x000003132a047890 */ /* 0x000fe2000fffe0ff */
[----:B------:R-:W-:-:S02]  /*401c0*/  FSETP.GT.AND P6, PT, R45, R172, !P0 ;  /* 0x000000ac2d00720b */ /* 0x000fc400047c4000 */
[----:B------:R-:W-:Y:S01]  /*401d0*/  I2FP.F32.S32 R172, UR7 ;  /* 0x0000000700ac7c45 */ /* 0x000fe20008201400 */
[----:B0-----:R-:W-:Y:S01]  /*401e0*/  UIADD3 UR7, UPT, UPT, UR8, 0x344, URZ ;  /* 0x0000034408077890 */ /* 0x001fe2000fffe0ff */
[----:B------:R-:W-:Y:S01]  /*401f0*/  I2FP.F32.S32 R173, UR9 ;  /* 0x0000000900ad7c45 */ /* 0x000fe20008201400 */
[----:B------:R-:W0:Y:S01]  /*40200*/  LDCU UR8, c[0x0][0x394] ;  /* 0x00007280ff0877ac */ /* 0x000e220008000800 */
[----:B------:R-:W-:-:S03]  /*40210*/  SEL R44, RZ, 0x1, !P6 ;  /* 0x00000001ff2c7807 */ /* 0x000fc60007000000 */
[----:B------:R-:W-:Y:S01]  /*40220*/  @P5 IMAD.IADD R146, R40, 0x1, R137 ;  /* 0x0000000128925824 */ /* 0x000fe200078e0289 */
[----:B------:R-:W-:Y:S01]  /*40230*/  FSETP.GT.AND P5, PT, R45, R174, PT ;  /* 0x000000ae2d00720b */ /* 0x000fe20003fa4000 */
[----:B-1----:R-:W-:Y:S01]  /*40240*/  UIADD3 UR9, UPT, UPT, UR10, 0x345, URZ ;  /* 0x000003450a097890 */ /* 0x002fe2000fffe0ff */
[----:B------:R-:W-:Y:S01]  /*40250*/  I2FP.F32.S32 R174, UR11 ;  /* 0x0000000b00ae7c45 */ /* 0x000fe20008201400 */
[----:B------:R-:W1:Y:S01]  /*40260*/  LDCU UR10, c[0x0][0x394] ;  /* 0x00007280ff0a77ac */ /* 0x000e620008000800 */
[----:B------:R-:W-:Y:S02]  /*40270*/  SEL R25, R47, 0x6, P5 ;  /* 0x000000062f197807 */ /* 0x000fe40002800000 */
[----:B------:R-:W-:Y:S01]  /*40280*/  FSETP.GT.AND P5, PT, R45, R173, PT ;  /* 0x000000ad2d00720b */ /* 0x000fe20003fa4000 */
[----:B------:R-:W4:Y:S01]  /*40290*/  LDCU UR11, c[0x0][0x394] ;  /* 0x00007280ff0b77ac */ /* 0x000f220008000800 */
[----:B------:R-:W-:Y:S02]  /*402a0*/  SEL R138, R25, 0x4, P4 ;  /* 0x00000004198a7807 */ /* 0x000fe40002000000 */
[----:B------:R-:W-:Y:S01]  /*402b0*/  FSETP.GT.AND P4, PT, R45, R136, PT ;  /* 0x000000882d00720b */ /* 0x000fe20003f84000 */
[----:B--2---:R-:W-:Y:S01]  /*402c0*/  UIADD3 UR12, UPT, UPT, UR12, 0x3e5, URZ ;  /* 0x000003e50c0c7890 */ /* 0x004fe2000fffe0ff */
[----:B------:R-:W-:Y:S01]  /*402d0*/  I2FP.F32.S32 R136, UR4 ;  /* 0x0000000400887c45 */ /* 0x000fe20008201400 */
[----:B------:R-:W-:Y:S01]  /*402e0*/  UIADD3 UR4, UPT, UPT, UR42, 0x31b, URZ ;  /* 0x0000031b2a047890 */ /* 0x000fe2000fffe0ff */
[----:B------:R-:W-:-:S02]  /*402f0*/  I2FP.F32.S32 R173, UR9 ;  /* 0x0000000900ad7c45 */ /* 0x000fc40008201400 */
[----:B------:R-:W-:Y:S02]  /*40300*/  FSETP.GT.AND P6, PT, R45, R172, !P5 ;  /* 0x000000ac2d00720b */ /* 0x000fe40006fc4000 */
[----:B------:R-:W-:Y:S01]  /*40310*/  I2FP.F32.S32 R172, UR7 ;  /* 0x0000000700ac7c45 */ /* 0x000fe20008201400 */
[----:B0-----:R-:W-:Y:S01]  /*40320*/  UIADD3 UR7, UPT, UPT, UR8, 0x31e, URZ ;  /* 0x0000031e08077890 */ /* 0x001fe2000fffe0ff */
[----:B------:R-:W-:Y:S01]  /*40330*/  SEL R40, RZ, 0x1, !P6 ;  /* 0x00000001ff287807 */ /* 0x000fe20007000000 */
[----:B------:R-:W0:Y:S01]  /*40340*/  LDCU UR8, c[0x0][0x394] ;  /* 0x00007280ff0877ac */ /* 0x000e220008000800 */
[----:B------:R-:W-:Y:S01]  /*40350*/  I2FP.F32.S32 R28, UR4 ;  /* 0x00000004001c7c45 */ /* 0x000fe20008201400 */
[----:B------:R-:W-:Y:S01]  /*40360*/  @P4 IMAD.IADD R26, R43, 0x1, R138 ;  /* 0x000000012b1a4824 */ /* 0x000fe200078e028a */
[----:B------:R-:W-:Y:S01]  /*40370*/  FSETP.GT.AND P4, PT, R45, R174, PT ;  /* 0x000000ae2d00720b */ /* 0x000fe20003f84000 */
[----:B-1----:R-:W-:Y:S02]  /*40380*/  UIADD3 UR9, UPT, UPT, UR10, 0x326, URZ ;  /* 0x000003260a097890 */ /* 0x002fe4000fffe0ff */
[----:B------:R-:W-:Y:S01]  /*40390*/  UIADD3 UR4, UPT, UPT, UR42, 0x323, URZ ;  /* 0x000003232a047890 */ /* 0x000fe2000fffe0ff */
[----:B------:R-:W-:Y:S01]  /*403a0*/  SEL R25, R47, 0x6, P4 ;  /* 0x000000062f197807 */ /* 0x000fe20002000000 */
[----:B----4-:R-:W-:Y:S01]  /*403b0*/  UIADD3 UR11, UPT, UPT, UR11, 0x3d4, URZ ;  /* 0x000003d40b0b7890 */ /* 0x010fe2000fffe0ff */
[----:B------:R-:W-:Y:S01]  /*403c0*/  FSETP.GT.AND P4, PT, R45, R173, PT ;  /* 0x000000ad2d00720b */ /* 0x000fe20003f84000 */
[----:B------:R-:W1:Y:S01]  /*403d0*/  LDCU UR10, c[0x0][0x394] ;  /* 0x00007280ff0a77ac */ /* 0x000e620008000800 */
[----:B------:R-:W-:-:S02]  /*403e0*/  SEL R25, R25, 0x4, P1 ;  /* 0x0000000419197807 */ /* 0x000fc40000800000 */
[C---:B------:R-:W-:Y:S02]  /*403f0*/  FSETP.GT.AND P1, PT, R45.reuse, R136, PT ;  /* 0x000000882d00720b */ /* 0x040fe40003f24000 */
[C---:B------:R-:W-:Y:S02]  /*40400*/  FSETP.GT.AND P6, PT, R45.reuse, R172, !P4 ;  /* 0x000000ac2d00720b */ /* 0x040fe400067c4000 */
[----:B------:R-:W-:Y:S01]  /*40410*/  I2FP.F32.S32 R172, UR7 ;  /* 0x0000000700ac7c45 */ /* 0x000fe20008201400 */
[----:B------:R-:W2:Y:S01]  /*40420*/  LDCU UR7, c[0x0][0x394] ;  /* 0x00007280ff0777ac */ /* 0x000ea20008000800 */
[----:B------:R-:W-:Y:S02]  /*40430*/  SEL R43, RZ, 0x1, !P6 ;  /* 0x00000001ff2b7807 */ /* 0x000fe40007000000 */
[----:B------:R-:W-:Y:S01]  /*40440*/  I2FP.F32.S32 R173, UR9 ;  /* 0x0000000900ad7c45 */ /* 0x000fe20008201400 */
[----:B0-----:R-:W-:Y:S01]  /*40450*/  UIADD3 UR5, UPT, UPT, UR8, 0x354, URZ ;  /* 0x0000035408057890 */ /* 0x001fe2000fffe0ff */
[----:B------:R-:W0:Y:S03]  /*40460*/  LDCU UR8, c[0x0][0x394] ;  /* 0x00007280ff0877ac */ /* 0x000e260008000800 */
[----:B------:R-:W-:Y:S01]  /*40470*/  @P1 IMAD.IADD R27, R50, 0x1, R25 ;  /* 0x00000001321b1824 */ /* 0x000fe200078e0219 */
[----:B------:R-:W-:Y:S01]  /*40480*/  FSETP.GT.AND P1, PT, R45, R172, PT ;  /* 0x000000ac2d00720b */ /* 0x000fe20003f24000 */
[----:B------:R-:W4:Y:S01]  /*40490*/  LDCU UR9, c[0x0][0x394] ;  /* 0x00007280ff0977ac */ /* 0x000f220008000800 */
[----:B------:R-:W-:-:S02]  /*404a0*/  I2FP.F32.S32 R172, UR5 ;  /* 0x0000000500ac7c45 */ /* 0x000fc40008201400 */
[----:B------:R-:W-:Y:S01]  /*404b0*/  SEL R25, R47, 0x6, P1 ;  /* 0x000000062f197807 */ /* 0x000fe20000800000 */
[----:B-1----:R-:W-:Y:S01]  /*404c0*/  UIADD3 UR10, UPT, UPT, UR10, 0x3e6, URZ ;  /* 0x000003e60a0a7890 */ /* 0x002fe2000fffe0ff */
[----:B------:R-:W-:Y:S01]  /*404d0*/  FSETP.GT.AND P1, PT, R45, R234, PT ;  /* 0x000000ea2d00720b */ /* 0x000fe20003f24000 */
[----:B--2---:R-:W-:-:S03]  /*404e0*/  UIADD3 UR6, UPT, UPT, UR7, 0x355, URZ ;  /* 0x0000035507067890 */ /* 0x004fc6000fffe0ff */
[C---:B------:R-:W-:Y:S01]  /*404f0*/  FSETP.GT.AND P6, PT, R45.reuse, R235, !P1 ;  /* 0x000000eb2d00720b */ /* 0x040fe20004fc4000 */
[----:B------:R-:W1:Y:S01]  /*40500*/  LDCU UR7, c[0x0][0x394] ;  /* 0x00007280ff0777ac */ /* 0x000e620008000800 */
[----:B------:R-:W-:Y:S02]  /*40510*/  I2FP.F32.S32 R235, UR50 ;  /* 0x0000003200eb7c45 */ /* 0x000fe40008201400 */
[----:B------:R-:W-:Y:S01]  /*40520*/  SEL R50, RZ, 0x1, !P6 ;  /* 0x00000001ff327807 */ /* 0x000fe20007000000 */
[----:B0-----:R-:W-:Y:S01]  /*40530*/  UIADD3 UR5, UPT, UPT, UR8, 0x32e, URZ ;  /* 0x0000032e08057890 */ /* 0x001fe2000fffe0ff */
[----:B------:R-:W-:Y:S01]  /*40540*/  FSETP.GT.AND P6, PT, R45, R250, PT ;  /* 0x000000fa2d00720b */ /* 0x000fe20003fc4000 */
[----:B------:R-:W0:Y:S01]  /*40550*/  LDCU UR8, c[0x0][0x394] ;  /* 0x00007280ff0877ac */ /* 0x000e220008000800 */
[----:B------:R-:W-:Y:S02]  /*40560*/  I2FP.F32.S32 R250, UR6 ;  /* 0x0000000600fa7c45 */ /* 0x000fe40008201400 */
[----:B------:R-:W-:Y:S01]  /*40570*/  SEL R25, R25, 0x4, P6 ;  /* 0x0000000419197807 */ /* 0x000fe20003000000 */
[----:B------:R-:W2:Y:S01]  /*40580*/  LDCU UR50, c[0x0][0x394] ;  /* 0x00007280ff3277ac */ /* 0x000ea20008000800 */
[----:B------:R-:W-:-:S02]  /*40590*/  FSETP.GT.AND P6, PT, R45, R28, PT ;  /* 0x0000001c2d00720b */ /* 0x000fc40003fc4000 */
[----:B------:R-:W-:Y:S01]  /*405a0*/  I2FP.F32.S32 R28, UR4 ;  /* 0x00000004001c7c45 */ /* 0x000fe20008201400 */
[----:B------:R-:W-:Y:S02]  /*405b0*/  UIADD3 UR4, UPT, UPT, UR42, 0x32b, URZ ;  /* 0x0000032b2a047890 */ /* 0x000fe4000fffe0ff */
[----:B-1----:R-:W-:Y:S01]  /*405c0*/  UIADD3 UR6, UPT, UPT, UR7, 0x366, URZ ;  /* 0x0000036607067890 */ /* 0x002fe2000fffe0ff */
[----:B------:R-:W1:Y:S07]  /*405d0*/  LDCU UR7, c[0x0][0x394] ;  /* 0x00007280ff0777ac */ /* 0x000e6e0008000800 */
[----:B------:R-:W-:Y:S01]  /*405e0*/  @P6 IMAD.IADD R149, R52, 0x1, R25 ;  /* 0x0000000134956824 */ /* 0x000fe200078e0219 */
[----:B------:R-:W-:Y:S01]  /*405f0*/  FSETP.GT.AND P6, PT, R45, R173, PT ;  /* 0x000000ad2d00720b */ /* 0x000fe20003fc4000 */
[----:B--2---:R-:W-:-:S03]  /*40600*/  UIADD3 UR50, UPT, UPT, UR50, 0x394, URZ ;  /* 0x0000039432327890 */ /* 0x004fc6000fffe0ff */
[----:B------:R-:W-:Y:S02]  /*40610*/  SEL R52, R47, 0x6, P6 ;  /* 0x000000062f347807 */ /* 0x000fe40003000000 */
[C---:B------:R-:W-:Y:S02]  /*40620*/  FSETP.GT.AND P6, PT, R45.reuse, R250, PT ;  /* 0x000000fa2d00720b */ /* 0x040fe40003fc4000 */
[----:B------:R-:W-:Y:S02]  /*40630*/  SEL R52, R52, 0x4, P2 ;  /* 0x0000000434347807 */ /* 0x000fe40001000000 */
[C---:B------:R-:W-:Y:S02]  /*40640*/  FSETP.GT.AND P2, PT, R45.reuse, R28, PT ;  /* 0x0000001c2d00720b */ /* 0x040fe40003f44000 */
[----:B------:R-:W-:Y:S02]  /*40650*/  FSETP.GT.AND P6, PT, R45, R172, !P6 ;  /* 0x000000ac2d00720b */ /* 0x000fe400077c4000 */
[----:B------:R-:W-:Y:S01]  /*40660*/  I2FP.F32.S32 R172, UR5 ;  /* 0x0000000500ac7c45 */ /* 0x000fe20008201400 */
[----:B0-----:R-:W-:Y:S01]  /*40670*/  UIADD3 UR5, UPT, UPT, UR8, 0x336, URZ ;  /* 0x0000033608057890 */ /* 0x001fe2000fffe0ff */
[----:B------:R-:W-:Y:S01]  /*40680*/  SEL R25, RZ, 0x1, !P6 ;  /* 0x00000001ff197807 */ /* 0x000fe20007000000 */
[----:B------:R-:W0:Y:S06]  /*40690*/  LDCU UR8, c[0x0][0x394] ;  /* 0x00007280ff0877ac */ /* 0x000e2c0008000800 */
[----:B------:R-:W-:Y:S01]  /*406a0*/  @P2 IMAD.IADD R35, R135, 0x1, R52 ;  /* 0x0000000187232824 */ /* 0x000fe200078e0234 */
[----:B------:R-:W-:-:S02]  /*406b0*/  FSETP.GT.AND P2, PT, R45, R172, PT ;  /* 0x000000ac2d00720b */ /* 0x000fc40003f44000 */
[----:B------:R-:W-:Y:S01]  /*406c0*/  I2FP.F32.S32 R52, UR4 ;  /* 0x0000000400347c45 */ /* 0x000fe20008201400 */
[----:B------:R-:W-:Y:S01]  /*406d0*/  UIADD3 UR4, UPT, UPT, UR42, 0x333, URZ ;  /* 0x000003332a047890 */ /* 0x000fe2000fffe0ff */
[----:B------:R-:W-:Y:S02]  /*406e0*/  SEL R39, R47, 0x6, P2 ;  /* 0x000000062f277807 */ /* 0x000fe40001000000 */
[----:B------:R-:W-:Y:S02]  /*406f0*/  I2FP.F32.S32 R172, UR5 ;  /* 0x0000000500ac7c45 */ /* 0x000fe40008201400 */
[----:B------:R-:W-:Y:S02]  /*40700*/  SEL R136, R39, 0x4, P3 ;  /* 0x0000000427887807 */ /* 0x000fe40001800000 */
[C---:B------:R-:W-:Y:S01]  /*40710*/  FSETP.GT.AND P3, PT, R45.reuse, R52, PT ;  /* 0x000000342d00720b */ /* 0x040fe20003f64000 */
[----:B0-----:R-:W-:Y:S01]  /*40720*/  UIADD3 UR5, UPT, UPT, UR8, 0x33e, URZ ;  /* 0x0000033e08057890 */ /* 0x001fe2000fffe0ff */
[----:B------:R-:W-:Y:S01]  /*40730*/  I2FP.F32.S32 R52, UR4 ;  /* 0x0000000400347c45 */ /* 0x000fe20008201400 */
[----:B------:R-:W-:Y:S01]  /*40740*/  UIADD3 UR4, UPT, UPT, UR42, 0x33b, URZ ;  /* 0x0000033b2a047890 */ /* 0x000fe2000fffe0ff */
[C---:B------:R-:W-:Y:S01]  /*40750*/  FSETP.GT.AND P2, PT, R45.reuse, R236, PT ;  /* 0x000000ec2d00720b */ /* 0x040fe20003f44000 */
[----:B------:R-:W0:Y:S03]  /*40760*/  LDCU UR8, c[0x0][0x394] ;  /* 0x00007280ff0877ac */ /* 0x000e260008000800 */
[----:B------:R-:W-:-:S04]  /*40770*/  FSETP.GT.AND P6, PT, R45, R237, !P2 ;  /* 0x000000ed2d00720b */ /* 0x000fc800057c4000 */
[----:B------:R-:W-:Y:S01]  /*40780*/  SEL R28, RZ, 0x1, !P6 ;  /* 0x00000001ff1c7807 */ /* 0x000fe20007000000 */
[----:B------:R-:W-:Y:S01]  /*40790*/  @P3 IMAD.IADD R42, R41, 0x1, R136 ;  /* 0x00000001292a3824 */ /* 0x000fe200078e0288 */
[----:B------:R-:W-:Y:S02]  /*407a0*/  FSETP.GT.AND P3, PT, R45, R172, PT ;  /* 0x000000ac2d00720b */ /* 0x000fe40003f64000 */
[----:B------:R-:W-:Y:S02]  /*407b0*/  I2FP.F32.S32 R172, UR5 ;  /* 0x0000000500ac7c45 */ /* 0x000fe40008201400 */
[----:B------:R-:W-:Y:S02]  /*407c0*/  SEL R41, R47, 0x6, P3 ;  /* 0x000000062f297807 */ /* 0x000fe40001800000 */
[----:B------:R-:W-:Y:S02]  /*407d0*/  FSETP.GT.AND P3, PT, R45, R238, PT ;  /* 0x000000ee2d00720b */ /* 0x000fe40003f64000 */
[----:B------:R-:W-:Y:S01]  /*407e0*/  SEL R41, R41, 0x4, P0 ;  /* 0x0000000429297807 */ /* 0x000fe20000000000 */
[----:B0-----:R-:W-:Y:S01]  /*407f0*/  UIADD3 UR5, UPT, UPT, UR8, 0x346, URZ ;  /* 0x0000034608057890 */ /* 0x001fe2000fffe0ff */
[C---:B------:R-:W-:Y:S01]  /*40800*/  FSETP.GT.AND P0, PT, R45.reuse, R52, PT ;  /* 0x000000342d00720b */ /* 0x040fe20003f04000 */
[----:B------:R-:W0:Y:S01]  /*40810*/  LDCU UR8, c[0x0][0x394] ;  /* 0x00007280ff0877ac */ /* 0x000e220008000800 */
[----:B------:R-:W-:-:S04]  /*40820*/  FSETP.GT.AND P6, PT, R45, R239, !P3 ;  /* 0x000000ef2d00720b */ /* 0x000fc80005fc4000 */
[----:B------:R-:W-:-:S07]  /*40830*/  SEL R39, RZ, 0x1, !P6 ;  /* 0x00000001ff277807 */ /* 0x000fce0007000000 */
[----:B------:R-:W-:Y:S01]  /*40840*/  @P0 IMAD.IADD R49, R44, 0x1, R41 ;  /* 0x000000012c310824 */ /* 0x000fe200078e0229 */
[----:B------:R-:W-:Y:S02]  /*40850*/  FSETP.GT.AND P0, PT, R45, R172, PT ;  /* 0x000000ac2d00720b */ /* 0x000fe40003f04000 */
[----:B------:R-:W-:Y:S01]  /*40860*/  I2FP.F32.S32 R44, UR4 ;  /* 0x00000004002c7c45 */ /* 0x000fe20008201400 */
[----:B------:R-:W-:Y:S01]  /*40870*/  UIADD3 UR4, UPT, UPT, UR42, 0x343, URZ ;  /* 0x000003432a047890 */ /* 0x000fe2000fffe0ff */
[----:B------:R-:W-:Y:S02]  /*40880*/  SEL R52, R47, 0x6, P0 ;  /* 0x000000062f347807 */ /* 0x000fe40000000000 */
[----:B------:R-:W-:Y:S01]  /*40890*/  I2FP.F32.S32 R172, UR5 ;  /* 0x0000000500ac7c45 */ /* 0x000fe20008201400 */
[----:B0-----:R-:W-:Y:S01]  /*408a0*/  UIADD3 UR5, UPT, UPT, UR8, 0x34e, URZ ;  /* 0x0000034e08057890 */ /* 0x001fe2000fffe0ff */
[----:B------:R-:W-:Y:S01]  /*408b0*/  SEL R135, R52, 0x4, P5 ;  /* 0x0000000434877807 */ /* 0x000fe20002800000 */
[----:B------:R-:W0:Y:S01]  /*408c0*/  LDCU UR8, c[0x0][0x394] ;  /* 0x00007280ff0877ac */ /* 0x000e220008000800 */
[----:B------:R-:W-:-:S02]  /*408d0*/  FSETP.GT.AND P5, PT, R45, R44, PT ;  /* 0x0000002c2d00720b */ /* 0x000fc40003fa4000 */
[----:B------:R-:W-:-:S04]  /*408e0*/  FSETP.GT.AND P0, PT, R45, R240, PT ;  /* 0x000000f02d00720b */ /* 0x000fc80003f04000 */
[----:B------:R-:W-:-:S04]  /*408f0*/  FSETP.GT.AND P6, PT, R45, R241, !P0 ;  /* 0x000000f12d00720b */ /* 0x000fc800047c4000 */
[----:B------:R-:W-:-:S03]  /*40900*/  SEL R41, RZ, 0x1, !P6 ;  /* 0x00000001ff297807 */ /* 0x000fc60007000000 */
[----:B------:R-:W-:Y:S01]  /*40910*/  @P5 IMAD.IADD R53, R40, 0x1, R135 ;  /* 0x0000000128355824 */ /* 0x000fe200078e0287 */
[----:B------:R-:W-:Y:S01]  /*40920*/  I2FP.F32.S32 R40, UR4 ;  /* 0x0000000400287c45 */ /* 0x000fe20008201400 */
[----:B------:R-:W-:Y:S01]  /*40930*/  UIADD3 UR4, UPT, UPT, UR42, 0x34b, URZ ;  /* 0x0000034b2a047890 */ /* 0x000fe2000fffe0ff */
[----:B------:R-:W-:Y:S02]  /*40940*/  FSETP.GT.AND P5, PT, R45, R172, PT ;  /* 0x000000ac2d00720b */ /* 0x000fe40003fa4000 */
[----:B------:R-:W-:Y:S01]  /*40950*/  I2FP.F32.S32 R172, UR5 ;  /* 0x0000000500ac7c45 */ /* 0x000fe20008201400 */
[----:B0-----:R-:W-:Y:S01]  /*40960*/  UIADD3 UR5, UPT, UPT, UR8, 0x356, URZ ;  /* 0x0000035608057890 */ /* 0x001fe2000fffe0ff */
[----:B------:R-:W-:Y:S01]  /*40970*/  SEL R52, R47, 0x6, P5 ;  /* 0x000000062f347807 */ /* 0x000fe20002800000 */
[----:B----4-:R-:W-:Y:S01]  /*40980*/  UIADD3 UR8, UPT, UPT, UR9, 0x35e, URZ ;  /* 0x0000035e09087890 */ /* 0x010fe2000fffe0ff */
[----:B------:R-:W-:Y:S01]  /*40990*/  I2FP.F32.S32 R30, UR4 ;  /* 0x00000004001e7c45 */ /* 0x000fe20008201400 */
[----:B------:R-:W0:Y:S01]  /*409a0*/  LDCU UR9, c[0x0][0x394] ;  /* 0x00007280ff0977ac */ /* 0x000e220008000800 */
[----:B------:R-:W-:-:S02]  /*409b0*/  SEL R52, R52, 0x4, P4 ;  /* 0x0000000434347807 */ /* 0x000fc40002000000 */
[C---:B------:R-:W-:Y:S01]  /*409c0*/  FSETP.GT.AND P4, PT, R45.reuse, R40, PT ;  /* 0x000000282d00720b */ /* 0x040fe20003f84000 */
[----:B------:R-:W2:Y:S01]  /*409d0*/  LDCU UR4, c[0x0][0x394] ;  /* 0x00007280ff0477ac */ /* 0x000ea20008000800 */
[C---:B------:R-:W-:Y:S02]  /*409e0*/  FSETP.GT.AND P5, PT, R45.reuse, R242, PT ;  /* 0x000000f22d00720b */ /* 0x040fe40003fa4000 */
[----:B------:R-:W-:Y:S02]  /*409f0*/  I2FP.F32.S32 R173, UR8 ;  /* 0x0000000800ad7c45 */ /* 0x000fe40008201400 */
[----:B------:R-:W-:-:S04]  /*40a00*/  FSETP.GT.AND P6, PT, R45, R243, !P5 ;  /* 0x000000f32d00720b */ /* 0x000fc80006fc4000 */
[----:B------:R-:W-:-:S03]  /*40a10*/  SEL R44, RZ, 0x1, !P6 ;  /* 0x00000001ff2c7807 */ /* 0x000fc60007000000 */
[----:B------:R-:W-:Y:S01]  /*40a20*/  @P4 IMAD.IADD R29, R43, 0x1, R52 ;  /* 0x000000012b1d4824 */ /* 0x000fe200078e0234 */
[----:B------:R-:W-:Y:S01]  /*40a30*/  FSETP.GT.AND P4, PT, R45, R172, PT ;  /* 0x000000ac2d00720b */ /* 0x000fe20003f84000 */
[----:B0-----:R-:W-:Y:S01]  /*40a40*/  UIADD3 UR8, UPT, UPT, UR9, 0x36e, URZ ;  /* 0x0000036e09087890 */ /* 0x001fe2000fffe0ff */
[----:B------:R-:W-:Y:S01]  /*40a50*/  I2FP.F32.S32 R172, UR5 ;  /* 0x0000000500ac7c45 */ /* 0x000fe20008201400 */
[----:B------:R-:W0:Y:S01]  /*40a60*/  LDCU UR5, c[0x0][0x394] ;  /* 0x00007280ff0577ac */ /* 0x000e220008000800 */
[----:B------:R-:W-:Y:S02]  /*40a70*/  SEL R43, R47, 0x6, P4 ;  /* 0x000000062f2b7807 */ /* 0x000fe40002000000 */
[----:B------:R-:W-:Y:S01]  /*40a80*/  FSETP.GT.AND P4, PT, R45, R244, PT ;  /* 0x000000f42d00720b */ /* 0x000fe20003f84000 */
[----:B--2---:R-:W-:Y:S01]  /*40a90*/  UIADD3 UR4, UPT, UPT, UR4, 0x39a, URZ ;  /* 0x0000039a04047890 */ /* 0x004fe2000fffe0ff */
[----:B------:R-:W-:Y:S01]  /*40aa0*/  SEL R43, R43, 0x4, P1 ;  /* 0x000000042b2b7807 */ /* 0x000fe20000800000 */
[----:B------:R-:W2:Y:S01]  /*40ab0*/  LDCU UR9, c[0x0][0x394] ;  /* 0x00007280ff0977ac */ /* 0x000ea20008000800 */
[----:B------:R-:W-:-:S02]  /*40ac0*/  FSETP.GT.AND P1, PT, R45, R30, PT ;  /* 0x0000001e2d00720b */ /* 0x000fc40003f24000 */
[----:B------:R-:W-:Y:S02]  /*40ad0*/  FSETP.GT.AND P6, PT, R45, R249, !P4 ;  /* 0x000000f92d00720b */ /* 0x000fe400067c4000 */
[----:B------:R-:W-:Y:S02]  /*40ae0*/  I2FP.F32.S32 R30, UR4 ;  /* 0x00000004001e7c45 */ /* 0x000fe40008201400 */
[----:B------:R-:W-:Y:S02]  /*40af0*/  SEL R40, RZ, 0x1, !P6 ;  /* 0x00000001ff287807 */ /* 0x000fe40007000000 */
[----:B------:R-:W4:Y:S01]  /*40b00*/  LDCU UR4, c[0x0][0x394] ;  /* 0x00007280ff0477ac */ /* 0x000f220008000800 */
[----:B0-----:R-:W-:-:S04]  /*40b10*/  UIADD3 UR5, UPT, UPT, UR5, 0x398, URZ ;  /* 0x0000039805057890 */ /* 0x001fc8000fffe0ff */
[----:B------:R-:W-:Y:S01]  /*40b20*/  @P1 IMAD.IADD R155, R50, 0x1, R43 ;  /* 0x00000001329b1824 */ /* 0x000fe200078e022b */
[----:B------:R-:W-:Y:S01]  /*40b30*/  FSETP.GT.AND P1, PT, R45, R172, PT ;  /* 0x000000ac2d00720b */ /* 0x000fe20003f24000 */
[----:B--2---:R-:W-:-:S03]  /*40b40*/  UIADD3 UR9, UPT, UPT, UR9, 0x3ed, URZ ;  /* 0x000003ed09097890 */ /* 0x004fc6000fffe0ff */
[----:B------:R-:W-:Y:S02]  /*40b50*/  SEL R172, R47, 0x6, P1 ;  /* 0x000000062fac7807 */ /* 0x000fe40000800000 */
[C---:B------:R-:W-:Y:S02]  /*40b60*/  FSETP.GT.AND P1, PT, R45.reuse, R245, PT ;  /* 0x000000f52d00720b */ /* 0x040fe40003f24000 */
[----:B------:R-:W-:Y:S01]  /*40b70*/  I2FP.F32.S32 R52, UR5 ;  /* 0x0000000500347c45 */ /* 0x000fe20008201400 */
[----:B------:R-:W0:Y:S01]  /*40b80*/  LDCU UR5, c[0x0][0x394] ;  /* 0x00007280ff0577ac */ /* 0x000e220008000800 */
[----:B------:R-:W-:Y:S01]  /*40b90*/  FSETP.GT.AND P6, PT, R45, R248, !P1 ;  /* 0x000000f82d00720b */ /* 0x000fe20004fc4000 */
[----:B----4-:R-:W-:-:S03]  /*40ba0*/  UIADD3 UR4, UPT, UPT, UR4, 0x3a2, URZ ;  /* 0x000003a204047890 */ /* 0x010fc6000fffe0ff */
[----:B------:R-:W-:Y:S02]  /*40bb0*/  SEL R43, RZ, 0x1, !P6 ;  /* 0x00000001ff2b7807 */ /* 0x000fe40007000000 */
[----:B------:R-:W-:Y:S02]  /*40bc0*/  FSETP.GT.AND P6, PT, R45, R30, PT ;  /* 0x0000001e2d00720b */ /* 0x000fe40003fc4000 */
[----:B------:R-:W-:Y:S02]  /*40bd0*/  I2FP.F32.S32 R30, UR4 ;  /* 0x00000004001e7c45 */ /* 0x000fe40008201400 */
[----:B------:R-:W-:Y:S02]  /*40be0*/  SEL R50, R51, 0x2, P6 ;  /* 0x0000000233327807 */ /* 0x000fe40003000000 */
[----:B------:R-:W-:Y:S01]  /*40bf0*/  FSETP.GT.AND P6, PT, R45, R30, PT ;  /* 0x0000001e2d00720b */ /* 0x000fe20003fc4000 */
[----:B------:R-:W2:Y:S03]  /*40c00*/  LDCU UR4, c[0x0][0x394] ;  /* 0x00007280ff0477ac */ /* 0x000ea60008000800 */
[----:B------:R-:W-:Y:S01]  /*40c10*/  SEL R136, R51, 0x2, P6 ;  /* 0x0000000233887807 */ /* 0x000fe20003000000 */
[----:B0-----:R-:W-:-:S02]  /*40c20*/  UIADD3 UR5, UPT, UPT, UR5, 0x3a0, URZ ;  /* 0x000003a005057890 */ /* 0x001fc4000fffe0ff */
[----:B--2---:R-:W-:-:S06]  /*40c30*/  UIADD3 UR4, UPT, UPT, UR4, 0x3aa, URZ ;  /* 0x000003aa04047890 */ /* 0x004fcc000fffe0ff */
[----:B------:R-:W-:-:S04]  /*40c40*/  I2FP.F32.S32 R30, UR4 ;  /* 0x00000004001e7c45 */ /* 0x000fc80008201400 */
[----:B------:R-:W-:Y:S01]  /*40c50*/  FSETP.GT.AND P6, PT, R45, R30, PT ;  /* 0x0000001e2d00720b */ /* 0x000fe20003fc4000 */
[----:B------:R-:W0:Y:S03]  /*40c60*/  LDCU UR4, c[0x0][0x394] ;  /* 0x00007280ff0477ac */ /* 0x000e260008000800 */
[----:B------:R-:W-:Y:S01]  /*40c70*/  SEL R138, R51, 0x2, P6 ;  /* 0x00000002338a7807 */ /* 0x000fe20003000000 */
[----:B0-----:R-:W-:-:S06]  /*40c80*/  UIADD3 UR4, UPT, UPT, UR4, 0x3b2, URZ ;  /* 0x000003b204047890 */ /* 0x001fcc000fffe0ff */
        /* <DEDUP_REMOVED lines=51> */
[C---:B------:R-:W-:Y:S01]  /*40fc0*/  FSETP.GT.AND P6, PT, R45.reuse, R30, PT ;  /* 0x0000001e2d00720b */ /* 0x040fe20003fc4000 */
[----:B------:R-:W0:Y:S03]  /*40fd0*/  LDCU UR4, c[0x0][0x394] ;  /* 0x00007280ff0477ac */ /* 0x000e260008000800 */
[----:B------:R-:W-:Y:S02]  /*40fe0*/  SEL R50, R50, RZ, P6 ;  /* 0x000000ff32327207 */ /* 0x000fe40003000000 */
[----:B------:R-:W-:Y:S02]  /*40ff0*/  FSETP.GT.AND P6, PT, R45, R52, !P6 ;  /* 0x000000342d00720b */ /* 0x000fe400077c4000 */
[----:B------:R-:W-:Y:S01]  /*41000*/  I2FP.F32.S32 R52, UR5 ;  /* 0x0000000500347c45 */ /* 0x000fe20008201400 */
[----:B------:R-:W2:Y:S01]  /*41010*/  LDCU UR5, c[0x0][0x394] ;  /* 0x00007280ff0577ac */ /* 0x000ea20008000800 */
[----:B------:R-:W-:-:S05]  /*41020*/  SEL R135, RZ, 0x1, !P6 ;  /* 0x00000001ff877807 */ /* 0x000fca0007000000 */
[----:B------:R-:W-:Y:S01]  /*41030*/  IMAD.IADD R31, R50, 0x1, R135 ;  /* 0x00000001321f7824 */ /* 0x000fe200078e0287 */
[----:B0-----:R-:W-:-:S06]  /*41040*/  UIADD3 UR4, UPT, UPT, UR4, 0x3a1, URZ ;  /* 0x000003a104047890 */ /* 0x001fcc000fffe0ff */
[----:B------:R-:W-:Y:S01]  /*41050*/  I2FP.F32.S32 R30, UR4 ;  /* 0x00000004001e7c45 */ /* 0x000fe20008201400 */
[----:B--2---:R-:W-:-:S03]  /*41060*/  UIADD3 UR5, UPT, UPT, UR5, 0x3a8, URZ ;  /* 0x000003a805057890 */ /* 0x004fc6000fffe0ff */
[C---:B------:R-:W-:Y:S01]  /*41070*/  FSETP.GT.AND P6, PT, R45.reuse, R30, PT ;  /* 0x0000001e2d00720b */ /* 0x040fe20003fc4000 */
[----:B------:R-:W0:Y:S03]  /*41080*/  LDCU UR4, c[0x0][0x394] ;  /* 0x00007280ff0477ac */ /* 0x000e260008000800 */
[----:B------:R-:W-:Y:S02]  /*41090*/  SEL R136, R136, RZ, P6 ;  /* 0x000000ff88887207 */ /* 0x000fe40003000000 */
[----:B------:R-:W-:Y:S02]  /*410a0*/  FSETP.GT.AND P6, PT, R45, R52, !P6 ;  /* 0x000000342d00720b */ /* 0x000fe400077c4000 */
[----:B------:R-:W-:Y:S01]  /*410b0*/  I2FP.F32.S32 R52, UR5 ;  /* 0x0000000500347c45 */ /* 0x000fe20008201400 */
[----:B------:R-:W2:Y:S01]  /*410c0*/  LDCU UR5, c[0x0][0x394] ;  /* 0x00007280ff0577ac */ /* 0x000ea20008000800 */
[----:B------:R-:W-:Y:S01]  /*410d0*/  SEL R137, RZ, 0x1, !P6 ;  /* 0x00000001ff897807 */ /* 0x000fe20007000000 */
        /* <DEDUP_REMOVED lines=43> */
[----:B------:R-:W-:Y:S01]  /*41390*/  FSETP.GT.AND P6, PT, R45, R30, PT ;  /* 0x0000001e2d00720b */ /* 0x000fe20003fc4000 */
[----:B------:R-:W0:Y:S02]  /*413a0*/  LDCU UR4, c[0x0][0x394] ;  /* 0x00007280ff0477ac */ /* 0x000e240008000800 */
[----:B------:R-:W-:Y:S02]  /*413b0*/  I2FP.F32.S32 R152, UR5 ;  /* 0x0000000500987c45 */ /* 0x000fe40008201400 */
[----:B------:R-:W-:Y:S02]  /*413c0*/  SEL R147, R147, RZ, P6 ;  /* 0x000000ff93937207 */ /* 0x000fe40003000000 */
[----:B------:R-:W-:Y:S01]  /*413d0*/  FSETP.GT.AND P6, PT, R45, R52, !P6 ;  /* 0x000000342d00720b */ /* 0x000fe200077c4000 */
[----:B------:R-:W2:Y:S03]  /*413e0*/  LDCU UR5, c[0x0][0x394] ;  /* 0x00007280ff0577ac */ /* 0x000ea60008000800 */
        /* <DEDUP_REMOVED lines=33> */
[----:B------:R-:W-:Y:S01]  /*41600*/  I2FP.F32.S32 R154, UR75 ;  /* 0x0000004b009a7c45 */ /* 0x000fe20008201400 */
[----:B------:R-:W4:Y:S01]  /*41610*/  LDCU UR75, c[0x0][0x398] ;  /* 0x00007300ff4b77ac */ /* 0x000f220008000800 */
[----:B0-----:R-:W-:-:S06]  /*41620*/  UIADD3 UR4, UPT, UPT, UR4, 0x3e9, URZ ;  /* 0x000003e904047890 */ /* 0x001fcc000fffe0ff */
[----:B------:R-:W-:Y:S01]  /*41630*/  I2FP.F32.S32 R30, UR4 ;  /* 0x00000004001e7c45 */ /* 0x000fe20008201400 */
[----:B--2---:R-:W-:-:S03]  /*41640*/  UIADD3 UR5, UPT, UPT, UR5, 0x3f0, URZ ;  /* 0x000003f005057890 */ /* 0x004fc6000fffe0ff */
[C---:B------:R-:W-:Y:S01]  /*41650*/  FSETP.GT.AND P6, PT, R45.reuse, R30, PT ;  /* 0x0000001e2d00720b */ /* 0x040fe20003fc4000 */
[----:B------:R-:W0:Y:S03]  /*41660*/  LDCU UR4, c[0x0][0x394] ;  /* 0x00007280ff0477ac */ /* 0x000e260008000800 */
[----:B------:R-:W-:Y:S01]  /*41670*/  SEL R166, R166, RZ, P6 ;  /* 0x000000ffa6a67207 */ /* 0x000fe20003000000 */
[----:B----4-:R-:W-:Y:S01]  /*41680*/  UIADD3 UR75, UPT, UPT, UR75, 0x2a6, URZ ;  /* 0x000002a64b4b7890 */ /* 0x010fe2000fffe0ff */
        /* <DEDUP_REMOVED lines=12> */
[----:B------:R-:W-:Y:S01]  /*41750*/  UIADD3 UR5, UPT, UPT, UR42, 0x37b, URZ ;  /* 0x0000037b2a057890 */ /* 0x000fe2000fffe0ff */
[----:B------:R-:W-:Y:S01]  /*41760*/  SEL R169, RZ, 0x1, !P6 ;  /* 0x00000001ffa97807 */ /* 0x000fe20007000000 */
[----:B0-----:R-:W-:-:S06]  /*41770*/  UIADD3 UR4, UPT, UPT, UR4, 0x3f9, URZ ;  /* 0x000003f904047890 */ /* 0x001fcc000fffe0ff */
[----:B------:R-:W-:Y:S01]  /*41780*/  I2FP.F32.S32 R30, UR4 ;  /* 0x00000004001e7c45 */ /* 0x000fe20008201400 */
[----:B------:R-:W-:-:S03]  /*41790*/  UIADD3 UR4, UPT, UPT, UR42, 0x353, URZ ;  /* 0x000003532a047890 */ /* 0x000fc6000fffe0ff */
[----:B------:R-:W-:-:S03]  /*417a0*/  FSETP.GT.AND P6, PT, R45, R30, PT ;  /* 0x0000001e2d00720b */ /* 0x000fc60003fc4000 */
        /* <DEDUP_REMOVED lines=9> */
[----:B-1----:R-:W-:Y:S01]  /*41840*/  UIADD3 UR6, UPT, UPT, UR7, 0x376, URZ ;  /* 0x0000037607067890 */ /* 0x002fe2000fffe0ff */
[----:B------:R-:W-:Y:S01]  /*41850*/  SEL R172, R172, 0x4, P6 ;  /* 0x00000004acac7807 */ /* 0x000fe20003000000 */
[----:B------:R-:W1:Y:S01]  /*41860*/  LDCU UR7, c[0x0][0x394] ;  /* 0x00007280ff0777ac */ /* 0x000e620008000800 */
[----:B------:R-:W-:Y:S02]  /*41870*/  FSETP.GT.AND P6, PT, R45, R30, PT ;  /* 0x0000001e2d00720b */ /* 0x000fe40003fc4000 */
[----:B------:R-:W-:Y:S01]  /*41880*/  I2FP.F32.S32 R30, UR4 ;  /* 0x00000004001e7c45 */ /* 0x000fe20008201400 */
[----:B------:R-:W-:Y:S02]  /*41890*/  UIADD3 UR4, UPT, UPT, UR42, 0x363, URZ ;  /* 0x000003632a047890 */ /* 0x000fe4000fffe0ff */
[----:B0-----:R-:W-:-:S08]  /*418a0*/  UIADD3 UR37, UPT, UPT, UR37, 0x29e, URZ ;  /* 0x0000029e25257890 */ /* 0x001fd0000fffe0ff */
[----:B------:R-:W-:Y:S01]  /*418b0*/  @P6 IMAD.IADD R156, R25, 0x1, R172 ;  /* 0x00000001199c6824 */ /* 0x000fe200078e02ac */
[----:B------:R-:W-:Y:S02]  /*418c0*/  FSETP.GT.AND P6, PT, R45, R173, PT ;  /* 0x000000ad2d00720b */ /* 0x000fe40003fc4000 */
[----:B------:R-:W-:Y:S01]  /*418d0*/  I2FP.F32.S32 R173, UR8 ;  /* 0x0000000800ad7c45 */ /* 0x000fe20008201400 */
[----:B------:R-:W0:Y:S01]  /*418e0*/  LDCU UR8, c[0x0][0x394] ;  /* 0x00007280ff0877ac */ /* 0x000e220008000800 */
[----:B------:R-:W-:Y:S02]  /*418f0*/  SEL R25, R47, 0x6, P6 ;  /* 0x000000062f197807 */ /* 0x000fe40003000000 */
[----:B------:R-:W-:Y:S02]  /*41900*/  FSETP.GT.AND P6, PT, R45, R250, PT ;  /* 0x000000fa2d00720b */ /* 0x000fe40003fc4000 */
[----:B------:R-:W-:Y:S02]  /*41910*/  SEL R25, R25, 0x4, P2 ;  /* 0x0000000419197807 */ /* 0x000fe40001000000 */
[----:B------:R-:W-:-:S02]  /*41920*/  FSETP.GT.AND P2, PT, R45, R30, PT ;  /* 0x0000001e2d00720b */ /* 0x000fc40003f44000 */
[----:B------:R-:W-:Y:S01]  /*41930*/  I2FP.F32.S32 R250, UR6 ;  /* 0x0000000600fa7c45 */ /* 0x000fe20008201400 */
[----:B-1----:R-:W-:Y:S01]  /*41940*/  UIADD3 UR6, UPT, UPT, UR7, 0x37e, URZ ;  /* 0x0000037e07067890 */ /* 0x002fe2000fffe0ff */
[----:B------:R-:W1:Y:S01]  /*41950*/  LDCU UR7, c[0x0][0x394] ;  /* 0x00007280ff0777ac */ /* 0x000e620008000800 */
[----:B0-----:R-:W-:-:S08]  /*41960*/  UIADD3 UR8, UPT, UPT, UR8, 0x39e, URZ ;  /* 0x0000039e08087890 */ /* 0x001fd0000fffe0ff */
[----:B------:R-:W-:Y:S01]  /*41970*/  @P2 IMAD.IADD R32, R28, 0x1, R25 ;  /* 0x000000011c202824 */ /* 0x000fe200078e0219 */
[----:B------:R-:W-:Y:S02]  /*41980*/  SEL R25, R47, 0x6, P6 ;  /* 0x000000062f197807 */ /* 0x000fe40003000000 */
[----:B------:R-:W-:Y:S01]  /*41990*/  I2FP.F32.S32 R28, UR4 ;  /* 0x00000004001c7c45 */ /* 0x000fe20008201400 */
[----:B------:R-:W-:Y:S01]  /*419a0*/  UIADD3 UR4, UPT, UPT, UR42, 0x36b, URZ ;  /* 0x0000036b2a047890 */ /* 0x000fe2000fffe0ff */
[----:B------:R-:W-:Y:S02]  /*419b0*/  SEL R30, R25, 0x4, P3 ;  /* 0x00000004191e7807 */ /* 0x000fe40001800000 */
[C---:B------:R-:W-:Y:S02]  /*419c0*/  FSETP.GT.AND P3, PT, R45.reuse, R28, PT ;  /* 0x0000001c2d00720b */ /* 0x040fe40003f64000 */
[----:B------:R-:W-:Y:S01]  /*419d0*/  FSETP.GT.AND P2, PT, R45, R173, PT ;  /* 0x000000ad2d00720b */ /* 0x000fe20003f44000 */
[----:B-1----:R-:W-:Y:S01]  /*419e0*/  UIADD3 UR7, UPT, UPT, UR7, 0x3dc, URZ ;  /* 0x000003dc07077890 */ /* 0x002fe2000fffe0ff */
[----:B------:R-:W-:Y:S01]  /*419f0*/  I2FP.F32.S32 R28, UR4 ;  /* 0x00000004001c7c45 */ /* 0x000fe20008201400 */
[----:B------:R-:W-:Y:S01]  /*41a00*/  UIADD3 UR4, UPT, UPT, UR42, 0x373, URZ ;  /* 0x000003732a047890 */ /* 0x000fe2000fffe0ff */
[----:B------:R-:W-:-:S02]  /*41a10*/  SEL R25, R47, 0x6, P2 ;  /* 0x000000062f197807 */ /* 0x000fc40001000000 */
[C---:B------:R-:W-:Y:S02]  /*41a20*/  FSETP.GT.AND P6, PT, R45.reuse, R250, PT ;  /* 0x000000fa2d00720b */ /* 0x040fe40003fc4000 */
[----:B------:R-:W-:Y:S01]  /*41a30*/  I2FP.F32.S32 R250, UR6 ;  /* 0x0000000600fa7c45 */ /* 0x000fe20008201400 */
[----:B------:R-:W-:Y:S01]  /*41a40*/  UIADD3 UR6, UPT, UPT, UR42, 0x383, URZ ;  /* 0x000003832a067890 */ /* 0x000fe2000fffe0ff */
[----:B------:R-:W-:Y:S01]  /*41a50*/  FSETP.GT.AND P2, PT, R45, R252, PT ;  /* 0x000000fc2d00720b */ /* 0x000fe20003f44000 */
[----:B------:R-:W-:Y:S01]  /*41a60*/  @P3 IMAD.IADD R33, R39, 0x1, R30 ;  /* 0x0000000127213824 */ /* 0x000fe200078e021e */
[----:B------:R-:W-:Y:S01]  /*41a70*/  SEL R30, R25, 0x4, P0 ;  /* 0x00000004191e7807 */ /* 0x000fe20000000000 */
[----:B------:R-:W-:Y:S01]  /*41a80*/  IMAD.IADD R39, R140, 0x1, R141 ;  /* 0x000000018c277824 */ /* 0x000fe200078e028d */
[----:B------:R-:W-:Y:S02]  /*41a90*/  FSETP.GT.AND P0, PT, R45, R28, PT ;  /* 0x0000001c2d00720b */ /* 0x000fe40003f04000 */
[----:B------:R-:W-:-:S02]  /*41aa0*/  SEL R25, R47, 0x6, P6 ;  /* 0x000000062f197807 */ /* 0x000fc40003000000 */
[----:B------:R-:W-:Y:S01]  /*41ab0*/  I2FP.F32.S32 R28, UR4 ;  /* 0x00000004001c7c45 */ /* 0x000fe20008201400 */
[----:B------:R-:W0:Y:S01]  /*41ac0*/  LDCU UR4, c[0x0][0x394] ;  /* 0x00007280ff0477ac */ /* 0x000e220008000800 */
[----:B------:R-:W-:Y:S02]  /*41ad0*/  SEL R25, R25, 0x4, P5 ;  /* 0x0000000419197807 */ /* 0x000fe40002800000 */
[C---:B------:R-:W-:Y:S01]  /*41ae0*/  FSETP.GT.AND P5, PT, R45.reuse, R28, PT ;  /* 0x0000001c2d00720b */ /* 0x040fe20003fa4000 */
[----:B------:R-:W-:Y:S01]  /*41af0*/  IMAD.IADD R28, R136, 0x1, R137 ;  /* 0x00000001881c7824 */ /* 0x000fe200078e0289 */
[C---:B------:R-:W-:Y:S01]  /*41b00*/  FSETP.GT.AND P3, PT, R45.reuse, R250, PT ;  /* 0x000000fa2d00720b */ /* 0x040fe20003f64000 */
[----:B------:R-:W-:Y:S01]  /*41b10*/  IMAD.IADD R136, R166, 0x1, R167 ;  /* 0x00000001a6887824 */ /* 0x000fe200078e02a7 */
[----:B------:R-:W-:Y:S01]  /*41b20*/  FSETP.GT.AND P6, PT, R45, R251, PT ;  /* 0x000000fb2d00720b */ /* 0x000fe20003fc4000 */
[----:B------:R-:W-:Y:S01]  /*41b30*/  @P0 IMAD.IADD R34, R41, 0x1, R30 ;  /* 0x0000000129220824 */ /* 0x000fe200078e021e */
[----:B------:R-:W-:Y:S01]  /*41b40*/  FSETP.GT.AND P0, PT, R45, R246, PT ;  /* 0x000000f62d00720b */ /* 0x000fe20003f04000 */
[----:B------:R-:W-:-:S02]  /*41b50*/  IMAD.IADD R41, R142, 0x1, R143 ;  /* 0x000000018e297824 */ /* 0x000fc400078e028f */
[----:B------:R-:W-:Y:S02]  /*41b60*/  IMAD.IADD R30, R144, 0x1, R145 ;  /* 0x00000001901e7824 */ /* 0x000fe400078e0291 */
[----:B------:R-:W-:Y:S01]  /*41b70*/  IMAD.IADD R137, R168, 0x1, R169 ;  /* 0x00000001a8897824 */ /* 0x000fe200078e02a9 */
[----:B------:R-:W-:Y:S01]  /*41b80*/  I2FP.F32.S32 R168, UR53 ;  /* 0x0000003500a87c45 */ /* 0x000fe20008201400 */
[----:B------:R-:W-:Y:S01]  /*41b90*/  @P5 IMAD.IADD R150, R44, 0x1, R25 ;  /* 0x000000012c965824 */ /* 0x000fe200078e0219 */
[----:B------:R-:W-:Y:S01]  /*41ba0*/  FSETP.GT.AND P5, PT, R45, R247, !P0 ;  /* 0x000000f72d00720b */ /* 0x000fe200047a4000 */
[----:B------:R-:W-:Y:S01]  /*41bb0*/  IMAD.IADD R25, R138, 0x1, R139 ;  /* 0x000000018a197824 */ /* 0x000fe200078e028b */
[----:B------:R-:W-:Y:S01]  /*41bc0*/  I2FP.F32.S32 R138, UR5 ;  /* 0x00000005008a7c45 */ /* 0x000fe20008201400 */
[----:B0-----:R-:W-:Y:S01]  /*41bd0*/  UIADD3 UR4, UPT, UPT, UR4, 0x39d, URZ ;  /* 0x0000039d04047890 */ /* 0x001fe2000fffe0ff */
[----:B------:R-:W-:Y:S01]  /*41be0*/  SEL R139, R47, 0x6, P3 ;  /* 0x000000062f8b7807 */ /* 0x000fe20001800000 */
[----:B------:R-:W-:Y:S01]  /*41bf0*/  IMAD.IADD R44, R147, 0x1, R52 ;  /* 0x00000001932c7824 */ /* 0x000fe200078e0234 */
[----:B------:R-:W-:Y:S01]  /*41c00*/  FSETP.GT.AND P3, PT, R45, R138, PT ;  /* 0x0000008a2d00720b */ /* 0x000fe20003f64000 */
[----:B------:R-:W0:Y:S01]  /*41c10*/  LDCU UR5, c[0x0][0x394] ;  /* 0x00007280ff0577ac */ /* 0x000e220008000800 */
[----:B------:R-:W-:Y:S01]  /*41c20*/  I2FP.F32.S32 R138, UR6 ;  /* 0x00000006008a7c45 */ /* 0x000fe20008201400 */
[----:B------:R-:W-:Y:S01]  /*41c30*/  IMAD.IADD R52, R153, 0x1, R152 ;  /* 0x0000000199347824 */ /* 0x000fe200078e0298 */
[----:B------:R-:W-:Y:S01]  /*41c40*/  SEL R139, R139, 0x4, P4 ;  /* 0x000000048b8b7807 */ /* 0x000fe20002000000 */
[----:B------:R-:W1:Y:S01]  /*41c50*/  LDCU UR6, c[0x0][0x394] ;  /* 0x00007280ff0677ac */ /* 0x000e620008000800 */
[----:B------:R-:W-:-:S02]  /*41c60*/  FSETP.GT.AND P4, PT, R45, R138, PT ;  /* 0x0000008a2d00720b */ /* 0x000fc40003f84000 */
[----:B------:R-:W-:Y:S01]  /*41c70*/  I2FP.F32.S32 R138, UR36 ;  /* 0x00000024008a7c45 */ /* 0x000fe20008201400 */
[----:B------:R-:W-:-:S04]  /*41c80*/  UIADD3 UR36, UPT, UPT, UR42, 0x39b, URZ ;  /* 0x0000039b2a247890 */ /* 0x000fc8000fffe0ff */
[----:B------:R-:W-:Y:S01]  /*41c90*/  @P3 IMAD.IADD R36, R40, 0x1, R139 ;  /* 0x0000000128243824 */ /* 0x000fe200078e028b */
[----:B------:R-:W-:Y:S01]  /*41ca0*/  I2FP.F32.S32 R40, UR4 ;  /* 0x0000000400287c45 */ /* 0x000fe20008201400 */
[----:B------:R-:W2:Y:S01]  /*41cb0*/  LDCU UR4, c[0x0][0x394] ;  /* 0x00007280ff0477ac */ /* 0x000ea20008000800 */
[----:B------:R-:W-:Y:S02]  /*41cc0*/  FSETP.GT.AND P3, PT, R45, R138, PT ;  /* 0x0000008a2d00720b */ /* 0x000fe40003f64000 */
[----:B------:R-:W-:Y:S01]  /*41cd0*/  SEL R138, R47, 0x6, P2 ;  /* 0x000000062f8a7807 */ /* 0x000fe20001000000 */
[----:B0-----:R-:W-:Y:S01]  /*41ce0*/  UIADD3 UR5, UPT, UPT, UR5, 0x3e4, URZ ;  /* 0x000003e405057890 */ /* 0x001fe2000fffe0ff */
[----:B------:R-:W-:Y:S02]  /*41cf0*/  FSETP.GT.AND P2, PT, R45, R40, PT ;  /* 0x000000282d00720b */ /* 0x000fe40003f44000 */
[----:B------:R-:W-:Y:S01]  /*41d00*/  I2FP.F32.S32 R40, UR8 ;  /* 0x0000000800287c45 */ /* 0x000fe20008201400 */
[----:B---3--:R-:W-:Y:S01]  /*41d10*/  UIADD3 UR8, UPT, UPT, UR13, 0x3a5, URZ ;  /* 0x000003a50d087890 */ /* 0x008fe2000fffe0ff */
[----:B------:R-:W-:Y:S01]  /*41d20*/  SEL R138, R138, 0x4, P1 ;  /* 0x000000048a8a7807 */ /* 0x000fe20000800000 */
[----:B------:R-:W0:Y:S01]  /*41d30*/  LDCU UR13, c[0x0][0x394] ;  /* 0x00007280ff0d77ac */ /* 0x000e220008000800 */
[----:B------:R-:W-:-:S02]  /*41d40*/  I2FP.F32.S32 R140, UR36 ;  /* 0x00000024008c7c45 */ /* 0x000fc40008201400 */
[----:B------:R-:W-:Y:S01]  /*41d50*/  SEL R139, R47, 0x6, P6 ;  /* 0x000000062f8b7807 */ /* 0x000fe20003000000 */
[----:B------:R-:W-:Y:S01]  /*41d60*/  @P4 IMAD.IADD R37, R43, 0x1, R138 ;  /* 0x000000012b254824 */ /* 0x000fe200078e028a */
[C---:B------:R-:W-:Y:S01]  /*41d70*/  FSETP.GT.AND P4, PT, R45.reuse, R140, PT ;  /* 0x0000008c2d00720b */ /* 0x040fe20003f84000 */
[----:B------:R-:W-:Y:S01]  /*41d80*/  UIADD3 UR36, UPT, UPT, UR42, 0x3a3, URZ ;  /* 0x000003a32a247890 */ /* 0x000fe2000fffe0ff */
[----:B------:R-:W-:Y:S01]  /*41d90*/  I2FP.F32.S32 R138, UR8 ;  /* 0x00000008008a7c45 */ /* 0x000fe20008201400 */
[----:B------:R-:W-:Y:S01]  /*41da0*/  UIADD3 UR8, UPT, UPT, UR20, 0x3ad, URZ ;  /* 0x000003ad14087890 */ /* 0x000fe2000fffe0ff */
[----:B------:R-:W-:Y:S01]  /*41db0*/  I2FP.F32.S32 R140, UR15 ;  /* 0x0000000f008c7c45 */ /* 0x000fe20008201400 */
[----:B------:R-:W-:Y:S01]  /*41dc0*/  UIADD3 UR20, UPT, UPT, UR22, 0x3ae, URZ ;  /* 0x000003ae16147890 */ /* 0x000fe2000fffe0ff */
[----:B------:R-:W-:Y:S01]  /*41dd0*/  SEL R43, RZ, 0x1, !P5 ;  /* 0x00000001ff2b7807 */ /* 0x000fe20006800000 */
[----:B------:R-:W-:Y:S01]  /*41de0*/  UIADD3 UR22, UPT, UPT, UR42, 0x3ab, URZ ;  /* 0x000003ab2a167890 */ /* 0x000fe2000fffe0ff */
[----:B------:R-:W-:Y:S01]  /*41df0*/  FSETP.GT.AND P5, PT, R45, R140, PT ;  /* 0x0000008c2d00720b */ /* 0x000fe20003fa4000 */
[----:B------:R-:W3:Y:S01]  /*41e00*/  LDCU UR15, c[0x0][0x394] ;  /* 0x00007280ff0f77ac */ /* 0x000ee20008000800 */
[----:B------:R-:W-:-:S02]  /*41e10*/  SEL R140, R139, 0x4, P0 ;  /* 0x000000048b8c7807 */ /* 0x000fc40000000000 */
[----:B------:R-:W-:Y:S01]  /*41e20*/  FSETP.GT.AND P6, PT, R45, R138, PT ;  /* 0x0000008a2d00720b */ /* 0x000fe20003fc4000 */
[----:B0-----:R-:W-:Y:S01]  /*41e30*/  UIADD3 UR13, UPT, UPT, UR13, 0x3f5, URZ ;  /* 0x000003f50d0d7890 */ /* 0x001fe2000fffe0ff */
[----:B------:R-:W-:Y:S01]  /*41e40*/  I2FP.F32.S32 R138, UR8 ;  /* 0x00000008008a7c45 */ /* 0x000fe20008201400 */
[----:B------:R-:W-:Y:S01]  /*41e50*/  @P3 IMAD.IADD R38, R43, 0x1, R140 ;  /* 0x000000012b263824 */ /* 0x000fe200078e028c */
[C---:B------:R-:W-:Y:S01]  /*41e60*/  FSETP.GT.AND P1, PT, R45.reuse, R40, PT ;  /* 0x000000282d00720b */ /* 0x040fe20003f24000 */
[----:B-1----:R-:W-:Y:S01]  /*41e70*/  UIADD3 UR6, UPT, UPT, UR6, 0x3ee, URZ ;  /* 0x000003ee06067890 */ /* 0x002fe2000fffe0ff */
[----:B------:R-:W-:Y:S01]  /*41e80*/  FSETP.GT.AND P3, PT, R45, R138, PT ;  /* 0x0000008a2d00720b */ /* 0x000fe20003f64000 */
[----:B------:R-:W0:Y:S01]  /*41e90*/  LDCU UR8, c[0x0][0x394] ;  /* 0x00007280ff0877ac */ /* 0x000e220008000800 */
[----:B------:R-:W-:Y:S01]  /*41ea0*/  I2FP.F32.S32 R138, UR19 ;  /* 0x00000013008a7c45 */ /* 0x000fe20008201400 */
[----:B------:R-:W-:Y:S01]  /*41eb0*/  IMAD.IADD R40, R170, 0x1, R171 ;  /* 0x00000001aa287824 */ /* 0x000fe200078e02ab */
[----:B------:R-:W-:Y:S01]  /*41ec0*/  I2FP.F32.S32 R142, UR36 ;  /* 0x00000024008e7c45 */ /* 0x000fe20008201400 */
[----:B------:R-:W-:Y:S01]  /*41ed0*/  UIADD3 UR19, UPT, UPT, UR21, 0x3a4, URZ ;  /* 0x000003a415137890 */ /* 0x000fe2000fffe0ff */
[----:B------:R-:W-:Y:S01]  /*41ee0*/  SEL R43, R47, 0x6, P1 ;  /* 0x000000062f2b7807 */ /* 0x000fe20000800000 */
[----:B------:R-:W1:Y:S01]  /*41ef0*/  LDCU UR21, c[0x0][0x394] ;  /* 0x00007280ff1577ac */ /* 0x000e620008000800 */
[----:B------:R-:W-:-:S02]  /*41f00*/  I2FP.F32.S32 R140, UR20 ;  /* 0x00000014008c7c45 */ /* 0x000fc40008201400 */
[C---:B------:R-:W-:Y:S01]  /*41f10*/  FSETP.GT.AND P1, PT, R45.reuse, R138, !P2 ;  /* 0x0000008a2d00720b */ /* 0x040fe20005724000 */
[----:B------:R-:W-:Y:S01]  /*41f20*/  UIADD3 UR20, UPT, UPT, UR24, 0x3b5, URZ ;  /* 0x000003b518147890 */ /* 0x000fe2000fffe0ff */
[----:B------:R-:W-:Y:S01]  /*41f30*/  FSETP.GT.AND P0, PT, R45, R142, PT ;  /* 0x0000008e2d00720b */ /* 0x000fe20003f04000 */
[----:B------:R-:W-:Y:S01]  /*41f40*/  UIADD3 UR24, UPT, UPT, UR42, 0x3c3, URZ ;  /* 0x000003c32a187890 */ /* 0x000fe2000fffe0ff */
[----:B------:R-:W-:Y:S01]  /*41f50*/  SEL R142, R43, 0x4, P2 ;  /* 0x000000042b8e7807 */ /* 0x000fe20001000000 */
[----:B---3--:R-:W-:Y:S01]  /*41f60*/  UIADD3 UR15, UPT, UPT, UR15, 0x3f6, URZ ;  /* 0x000003f60f0f7890 */ /* 0x008fe2000fffe0ff */
[----:B------:R-:W-:Y:S01]  /*41f70*/  SEL R43, RZ, 0x1, !P1 ;  /* 0x00000001ff2b7807 */ /* 0x000fe20004800000 */
[----:B--2---:R-:W-:Y:S01]  /*41f80*/  UIADD3 UR4, UPT, UPT, UR4, 0x3ec, URZ ;  /* 0x000003ec04047890 */ /* 0x004fe2000fffe0ff */
[----:B------:R-:W-:Y:S01]  /*41f90*/  I2FP.F32.S32 R138, UR20 ;  /* 0x00000014008a7c45 */ /* 0x000fe20008201400 */
[----:B------:R-:W-:Y:S01]  /*41fa0*/  UIADD3 UR20, UPT, UPT, UR25, 0x3b6, URZ ;  /* 0x000003b619147890 */ /* 0x000fe2000fffe0ff */
[----:B------:R-:W-:Y:S01]  /*41fb0*/  FSETP.GT.AND P2, PT, R45, R140, PT ;  /* 0x0000008c2d00720b */ /* 0x000fe20003f44000 */
[----:B------:R-:W-:Y:S01]  /*41fc0*/  @P4 IMAD.IADD R31, R43, 0x1, R142 ;  /* 0x000000012b1f4824 */ /* 0x000fe200078e028e */
[----:B------:R-:W-:Y:S01]  /*41fd0*/  I2FP.F32.S32 R140, UR22 ;  /* 0x00000016008c7c45 */ /* 0x000fe20008201400 */
[----:B------:R-:W-:Y:S01]  /*41fe0*/  UIADD3 UR22, UPT, UPT, UR42, 0x3b3, URZ ;  /* 0x000003b32a167890 */ /* 0x000fe2000fffe0ff */
[C---:B------:R-:W-:Y:S01]  /*41ff0*/  FSETP.GT.AND P4, PT, R45.reuse, R138, PT ;  /* 0x0000008a2d00720b */ /* 0x040fe20003f84000 */
[----:B0-----:R-:W-:Y:S01]  /*42000*/  UIADD3 UR8, UPT, UPT, UR8, 0x3f4, URZ ;  /* 0x000003f408087890 */ /* 0x001fe2000fffe0ff */
[----:B------:R-:W-:Y:S01]  /*42010*/  I2FP.F32.S32 R138, UR19 ;  /* 0x00000013008a7c45 */ /* 0x000fe20008201400 */
[----:B------:R-:W-:Y:S01]  /*42020*/  UIADD3 UR19, UPT, UPT, UR23, 0x3ac, URZ ;  /* 0x000003ac17137890 */ /* 0x000fe2000fffe0ff */
[----:B------:R-:W-:Y:S01]  /*42030*/  FSETP.GT.AND P1, PT, R45, R140, PT ;  /* 0x0000008c2d00720b */ /* 0x000fe20003f24000 */
[----:B------:R-:W-:Y:S01]  /*42040*/  UIADD3 UR23, UPT, UPT, UR42, 0x3bb, URZ ;  /* 0x000003bb2a177890 */ /* 0x000fe2000fffe0ff */
[----:B------:R-:W-:Y:S01]  /*42050*/  SEL R43, R47, 0x6, P5 ;  /* 0x000000062f2b7807 */ /* 0x000fe20002800000 */
[----:B------:R-:W0:Y:S01]  /*42060*/  LDCU UR36, c[0x0][0x398] ;  /* 0x00007300ff2477ac */ /* 0x000e220008000800 */
[----:B------:R-:W-:-:S02]  /*42070*/  I2FP.F32.S32 R140, UR20 ;  /* 0x00000014008c7c45 */ /* 0x000fc40008201400 */
[----:B------:R-:W-:Y:S01]  /*42080*/  FSETP.GT.AND P5, PT, R45, R138, !P6 ;  /* 0x0000008a2d00720b */ /* 0x000fe200077a4000 */
[----:B------:R-:W-:Y:S01]  /*42090*/  UIADD3 UR20, UPT, UPT, UR27, 0x3bd, URZ ;  /* 0x000003bd1b147890 */ /* 0x000fe2000fffe0ff */
[----:B------:R-:W-:Y:S01]  /*420a0*/  SEL R142, R43, 0x4, P6 ;  /* 0x000000042b8e7807 */ /* 0x000fe20003000000 */
[----:B------:R-:W2:Y:S01]  /*420b0*/  LDCU UR27, c[0x0][0x398] ;  /* 0x00007300ff1b77ac */ /* 0x000ea20008000800 */
[----:B------:R-:W-:Y:S02]  /*420c0*/  SEL R43, RZ, 0x1, !P5 ;  /* 0x00000001ff2b7807 */ /* 0x000fe40006800000 */
[----:B------:R-:W-:Y:S01]  /*420d0*/  FSETP.GT.AND P6, PT, R45, R140, PT ;  /* 0x0000008c2d00720b */ /* 0x000fe20003fc4000 */
[----:B------:R-:W3:Y:S01]  /*420e0*/  LDCU UR25, c[0x0][0x398] ;  /* 0x00007300ff1977ac */ /* 0x000ee20008000800 */
[----:B------:R-:W-:Y:S01]  /*420f0*/  I2FP.F32.S32 R138, UR20 ;  /* 0x00000014008a7c45 */ /* 0x000fe20008201400 */
[----:B------:R-:W-:Y:S01]  /*42100*/  @P0 IMAD.IADD R28, R43, 0x1, R142 ;  /* 0x000000012b1c0824 */ /* 0x000fe200078e028e */
[----:B------:R-:W-:Y:S01]  /*42110*/  I2FP.F32.S32 R140, UR22 ;  /* 0x00000016008c7c45 */ /* 0x000fe20008201400 */
[----:B------:R-:W-:Y:S01]  /*42120*/  UIADD3 UR20, UPT, UPT, UR28, 0x3be, URZ ;  /* 0x000003be1c147890 */ /* 0x000fe2000fffe0ff */
[----:B------:R-:W-:Y:S01]  /*42130*/  FSETP.GT.AND P0, PT, R45, R138, PT ;  /* 0x0000008a2d00720b */ /* 0x000fe20003f04000 */
[----:B------:R-:W4:Y:S01]  /*42140*/  LDCU UR22, c[0x0][0x394] ;  /* 0x00007280ff1677ac */ /* 0x000f220008000800 */
[----:B------:R-:W-:-:S02]  /*42150*/  I2FP.F32.S32 R138, UR19 ;  /* 0x00000013008a7c45 */ /* 0x000fc40008201400 */
[----:B------:R-:W-:Y:S01]  /*42160*/  FSETP.GT.AND P5, PT, R45, R140, PT ;  /* 0x0000008c2d00720b */ /* 0x000fe20003fa4000 */
[----:B------:R-:W-:Y:S01]  /*42170*/  UIADD3 UR19, UPT, UPT, UR26, 0x3b4, URZ ;  /* 0x000003b41a137890 */ /* 0x000fe2000fffe0ff */
[----:B------:R-:W-:Y:S01]  /*42180*/  SEL R43, R47, 0x6, P2 ;  /* 0x000000062f2b7807 */ /* 0x000fe20001000000 */
[----:B------:R-:W5:Y:S01]  /*42190*/  LDCU UR26, c[0x0][0x398] ;  /* 0x00007300ff1a77ac */ /* 0x000f620008000800 */
[----:B------:R-:W-:Y:S02]  /*421a0*/  I2FP.F32.S32 R140, UR20 ;  /* 0x00000014008c7c45 */ /* 0x000fe40008201400 */
[----:B------:R-:W-:Y:S01]  /*421b0*/  FSETP.GT.AND P2, PT, R45, R138, !P3 ;  /* 0x0000008a2d00720b */ /* 0x000fe20005f44000 */
[----:B------:R-:W-:Y:S01]  /*421c0*/  UIADD3 UR20, UPT, UPT, UR30, 0x3c5, URZ ;  /* 0x000003c51e147890 */ /* 0x000fe2000fffe0ff */
[----:B------:R-:W-:Y:S01]  /*421d0*/  SEL R142, R43, 0x4, P3 ;  /* 0x000000042b8e7807 */ /* 0x000fe20001800000 */
[----:B------:R-:W1:Y:S01]  /*421e0*/  LDCU UR30, c[0x0][0x398] ;  /* 0x00007300ff1e77ac */ /* 0x000e620008000800 */
[----:B------:R-:W-:-:S02]  /*421f0*/  SEL R43, RZ, 0x1, !P2 ;  /* 0x00000001ff2b7807 */ /* 0x000fc40005000000 */
[----:B------:R-:W-:Y:S01]  /*42200*/  FSETP.GT.AND P3, PT, R45, R140, PT ;  /* 0x0000008c2d00720b */ /* 0x000fe20003f64000 */
[----:B--2---:R-:W-:Y:S01]  /*42210*/  UIADD3 UR27, UPT, UPT, UR27, 0x229, URZ ;  /* 0x000002291b1b7890 */ /* 0x004fe2000fffe0ff */
[----:B------:R-:W-:Y:S01]  /*42220*/  I2FP.F32.S32 R138, UR20 ;  /* 0x00000014008a7c45 */ /* 0x000fe20008201400 */
[----:B------:R-:W-:Y:S01]  /*42230*/  UIADD3 UR20, UPT, UPT, UR31, 0x3c6, URZ ;  /* 0x000003c61f147890 */ /* 0x000fe2000fffe0ff */
[----:B------:R-:W-:Y:S01]  /*42240*/  I2FP.F32.S32 R140, UR23 ;  /* 0x00000017008c7c45 */ /* 0x000fe20008201400 */
[----:B------:R-:W-:Y:S01]  /*42250*/  @P1 IMAD.IADD R25, R43, 0x1, R142 ;  /* 0x000000012b191824 */ /* 0x000fe200078e028e */
[C---:B------:R-:W-:Y:S01]  /*42260*/  FSETP.GT.AND P1, PT, R45.reuse, R138, PT ;  /* 0x0000008a2d00720b */ /* 0x040fe20003f24000 */
[----:B------:R-:W2:Y:S01]  /*42270*/  LDCU UR23, c[0x0][0x394] ;  /* 0x00007280ff1777ac */ /* 0x000ea20008000800 */
[----:B------:R-:W-:Y:S02]  /*42280*/  I2FP.F32.S32 R138, UR19 ;  /* 0x00000013008a7c45 */ /* 0x000fe40008201400 */
        /* <DEDUP_REMOVED lines=8> */
[----:B------:R-:W-:Y:S01]  /*42310*/  UIADD3 UR33, UPT, UPT, UR42, 0x17f, URZ ;  /* 0x0000017f2a217890 */ /* 0x000fe2000fffe0ff */
[----:B------:R-:W-:Y:S01]  /*42320*/  SEL R43, RZ, 0x1, !P6 ;  /* 0x00000001ff2b7807 */ /* 0x000fe20007000000 */
[----:B-1----:R-:W-:Y:S01]  /*42330*/  UIADD3 UR30, UPT, UPT, UR30, 0x219, URZ ;  /* 0x000002191e1e7890 */ /* 0x002fe2000fffe0ff */
[----:B------:R-:W-:Y:S01]  /*42340*/  FSETP.GT.AND P4, PT, R45, R140, PT ;  /* 0x0000008c2d00720b */ /* 0x000fe20003f84000 */
[----:B-----5:R-:W-:Y:S01]  /*42350*/  UIADD3 UR26, UPT, UPT, UR26, 0x218, URZ ;  /* 0x000002181a1a7890 */ /* 0x020fe2000fffe0ff */
[----:B------:R-:W-:Y:S01]  /*42360*/  I2FP.F32.S32 R138, UR20 ;  /* 0x00000014008a7c45 */ /* 0x000fe20008201400 */
[----:B------:R-:W-:Y:S01]  /*42370*/  UIADD3 UR20, UPT, UPT, UR34, 0x3ce, URZ ;  /* 0x000003ce22147890 */ /* 0x000fe2000fffe0ff */
[----:B------:R-:W-:Y:S01]  /*42380*/  I2FP.F32.S32 R140, UR24 ;  /* 0x00000018008c7c45 */ /* 0x000fe20008201400 */
[----:B------:R-:W-:Y:S01]  /*42390*/  @P5 IMAD.IADD R39, R43, 0x1, R142 ;  /* 0x000000012b275824 */ /* 0x000fe200078e028e */
[C---:B------:R-:W-:Y:S01]  /*423a0*/  FSETP.GT.AND P5, PT, R45.reuse, R138, PT ;  /* 0x0000008a2d00720b */ /* 0x040fe20003fa4000 */
[----:B------:R-:W-:Y:S01]  /*423b0*/  UIADD3 UR24, UPT, UPT, UR42, 0x3cb, URZ ;  /* 0x000003cb2a187890 */ /* 0x000fe2000fffe0ff */
[----:B------:R-:W-:Y:S01]  /*423c0*/  I2FP.F32.S32 R138, UR19 ;  /* 0x00000013008a7c45 */ /* 0x000fe20008201400 */
[----:B------:R-:W-:Y:S01]  /*423d0*/  UIADD3 UR19, UPT, UPT, UR32, 0x3c4, URZ ;  /* 0x000003c420137890 */ /* 0x000fe2000fffe0ff */
[----:B------:R-:W-:Y:S01]  /*423e0*/  FSETP.GT.AND P6, PT, R45, R140, PT ;  /* 0x0000008c2d00720b */ /* 0x000fe20003fc4000 */
[----:B------:R-:W-:Y:S01]  /*423f0*/  UIADD3 UR32, UPT, UPT, UR42, 0x1bf, URZ ;  /* 0x000001bf2a207890 */ /* 0x000fe2000fffe0ff */
[----:B------:R-:W-:Y:S01]  /*42400*/  SEL R43, R47, 0x6, P3 ;  /* 0x000000062f2b7807 */ /* 0x000fe20001800000 */
[----:B0-----:R-:W-:Y:S01]  /*42410*/  UIADD3 UR31, UPT, UPT, UR31, 0x21a, URZ ;  /* 0x0000021a1f1f7890 */ /* 0x001fe2000fffe0ff */
[----:B------:R-:W-:Y:S01]  /*42420*/  I2FP.F32.S32 R140, UR20 ;  /* 0x00000014008c7c45 */ /* 0x000fe20008201400 */
[----:B------:R-:W-:Y:S01]  /*42430*/  UIADD3 UR20, UPT, UPT, UR35, 0x3d5, URZ ;  /* 0x000003d523147890 */ /* 0x000fe2000fffe0ff */
[----:B------:R-:W-:Y:S01]  /*42440*/  FSETP.GT.AND P3, PT, R45, R138, !P0 ;  /* 0x0000008a2d00720b */ /* 0x000fe20004764000 */
[----:B------:R-:W0:Y:S01]  /*42450*/  LDCU UR29, c[0x0][0x398] ;  /* 0x00007300ff1d77ac */ /* 0x000e220008000800 */
[----:B------:R-:W-:-:S02]  /*42460*/  SEL R142, R43, 0x4, P0 ;  /* 0x000000042b8e7807 */ /* 0x000fc40000000000 */
[----:B------:R-:W-:Y:S01]  /*42470*/  SEL R43, RZ, 0x1, !P3 ;  /* 0x00000001ff2b7807 */ /* 0x000fe20005800000 */
[----:B------:R-:W1:Y:S01]  /*42480*/  LDCU UR35, c[0x0][0x398] ;  /* 0x00007300ff2377ac */ /* 0x000e620008000800 */
[----:B------:R-:W-:Y:S02]  /*42490*/  I2FP.F32.S32 R138, UR20 ;  /* 0x00000014008a7c45 */ /* 0x000fe40008201400 */
[----:B------:R-:W-:Y:S01]  /*424a0*/  FSETP.GT.AND P0, PT, R45, R140, PT ;  /* 0x0000008c2d00720b */ /* 0x000fe20003f04000 */
[----:B------:R-:W-:Y:S01]  /*424b0*/  @P2 IMAD.IADD R41, R43, 0x1, R142 ;  /* 0x000000012b292824 */ /* 0x000fe200078e028e */
[----:B------:R-:W-:Y:S01]  /*424c0*/  FSETP.GT.AND P2, PT, R45, R138, PT ;  /* 0x0000008a2d00720b */ /* 0x000fe20003f44000 */
[----:B------:R-:W5:Y:S01]  /*424d0*/  LDCU UR20, c[0x0][0x398] ;  /* 0x00007300ff1477ac */ /* 0x000f620008000800 */
[----:B------:R-:W-:Y:S02]  /*424e0*/  I2FP.F32.S32 R138, UR19 ;  /* 0x00000013008a7c45 */ /* 0x000fe40008201400 */
[----:B------:R-:W-:Y:S01]  /*424f0*/  SEL R43, R47, 0x6, P4 ;  /* 0x000000062f2b7807 */ /* 0x000fe20002000000 */
[----:B------:R-:W-:Y:S01]  /*42500*/  UIADD3 UR19, UPT, UPT, UR42, 0x3d3, URZ ;  /* 0x000003d32a137890 */ /* 0x000fe2000fffe0ff */
[----:B------:R-:W-:Y:S01]  /*42510*/  FSETP.GT.AND P4, PT, R45, R138, !P1 ;  /* 0x0000008a2d00720b */ /* 0x000fe20004f84000 */
[----:B------:R-:W-:Y:S01]  /*42520*/  UIADD3 UR36, UPT, UPT, UR36, 0x2c2, URZ ;  /* 0x000002c224247890 */ /* 0x000fe2000fffe0ff */
[----:B------:R-:W-:Y:S01]  /*42530*/  SEL R142, R43, 0x4, P1 ;  /* 0x000000042b8e7807 */ /* 0x000fe20000800000 */
[----:B0-----:R-:W-:Y:S01]  /*42540*/  UIADD3 UR29, UPT, UPT, UR29, 0x222, URZ ;  /* 0x000002221d1d7890 */ /* 0x001fe2000fffe0ff */
[----:B------:R-:W-:Y:S01]  /*42550*/  SEL R43, RZ, 0x1, !P4 ;  /* 0x00000001ff2b7807 */ /* 0x000fe20006000000 */
[----:B------:R-:W0:Y:S01]  /*42560*/  LDCU UR28, c[0x0][0x398] ;  /* 0x00007300ff1c77ac */ /* 0x000e220008000800 */
[----:B------:R-:W-:-:S02]  /*42570*/  I2FP.F32.S32 R138, UR17 ;  /* 0x00000011008a7c45 */ /* 0x000fc40008201400 */
[----:B------:R-:W-:Y:S01]  /*42580*/  I2FP.F32.S32 R140, UR24 ;  /* 0x00000018008c7c45 */ /* 0x000fe20008201400 */
[----:B------:R-:W-:Y:S01]  /*42590*/  @P6 IMAD.IADD R30, R43, 0x1, R142 ;  /* 0x000000012b1e6824 */ /* 0x000fe200078e028e */
[C---:B------:R-:W-:Y:S01]  /*425a0*/  FSETP.GT.AND P6, PT, R45.reuse, R138, PT ;  /* 0x0000008a2d00720b */ /* 0x040fe20003fc4000 */
[----:B------:R-:W4:Y:S01]  /*425b0*/  LDCU UR24, c[0x0][0x398] ;  /* 0x00007300ff1877ac */ /* 0x000f220008000800 */
[----:B------:R-:W-:Y:S02]  /*425c0*/  FSETP.GT.AND P3, PT, R45, R140, PT ;  /* 0x0000008c2d00720b */ /* 0x000fe40003f64000 */
[----:B------:R-:W-:Y:S01]  /*425d0*/  I2FP.F32.S32 R138, UR16 ;  /* 0x00000010008a7c45 */ /* 0x000fe20008201400 */
[----:B------:R-:W-:Y:S01]  /*425e0*/  UIADD3 UR16, UPT, UPT, UR42, 0x3db, URZ ;  /* 0x000003db2a107890 */ /* 0x000fe2000fffe0ff */
[----:B------:R-:W-:Y:S01]  /*425f0*/  SEL R43, R47, 0x6, P0 ;  /* 0x000000062f2b7807 */ /* 0x000fe20000000000 */
[----:B-----5:R-:W-:Y:S01]  /*42600*/  UIADD3 UR20, UPT, UPT, UR20, 0x22a, URZ ;  /* 0x0000022a14147890 */ /* 0x020fe2000fffe0ff */
[----:B------:R-:W-:Y:S01]  /*42610*/  FSETP.GT.AND P0, PT, R45, R138, !P5 ;  /* 0x0000008a2d00720b */ /* 0x000fe20006f04000 */
[----:B------:R-:W5:Y:S01]  /*42620*/  LDCU UR17, c[0x0][0x398] ;  /* 0x00007300ff1177ac */ /* 0x000f620008000800 */
[----:B------:R-:W-:-:S02]  /*42630*/  I2FP.F32.S32 R140, UR18 ;  /* 0x00000012008c7c45 */ /* 0x000fc40008201400 */
[----:B------:R-:W-:Y:S01]  /*42640*/  SEL R142, R43, 0x4, P5 ;  /* 0x000000042b8e7807 */ /* 0x000fe20002800000 */
[----:B-1----:R-:W-:Y:S01]  /*42650*/  UIADD3 UR35, UPT, UPT, UR35, 0x2c0, URZ ;  /* 0x000002c023237890 */ /* 0x002fe2000fffe0ff */
[----:B------:R-:W-:Y:S01]  /*42660*/  SEL R43, RZ, 0x1, !P0 ;  /* 0x00000001ff2b7807 */ /* 0x000fe20004000000 */
[----:B0-----:R-:W-:Y:S01]  /*42670*/  UIADD3 UR28, UPT, UPT, UR28, 0x220, URZ ;  /* 0x000002201c1c7890 */ /* 0x001fe2000fffe0ff */
[----:B------:R-:W-:Y:S01]  /*42680*/  FSETP.GT.AND P1, PT, R45, R140, PT ;  /* 0x0000008c2d00720b */ /* 0x000fe20003f24000 */
[----:B---3--:R-:W-:Y:S01]  /*42690*/  UIADD3 UR25, UPT, UPT, UR25, 0x228, URZ ;  /* 0x0000022819197890 */ /* 0x008fe2000fffe0ff */
[----:B------:R-:W-:Y:S01]  /*426a0*/  I2FP.F32.S32 R138, UR12 ;  /* 0x0000000c008a7c45 */ /* 0x000fe20008201400 */
[----:B------:R-:W-:Y:S01]  /*426b0*/  @P3 IMAD.IADD R44, R43, 0x1, R142 ;  /* 0x000000012b2c3824 */ /* 0x000fe200078e028e */
[----:B------:R-:W-:Y:S01]  /*426c0*/  I2FP.F32.S32 R140, UR19 ;  /* 0x00000013008c7c45 */ /* 0x000fe20008201400 */
[----:B------:R-:W-:Y:S01]  /*426d0*/  UIADD3 UR19, UPT, UPT, UR42, 0x337, URZ ;  /* 0x000003372a137890 */ /* 0x000fe2000fffe0ff */
[C---:B------:R-:W-:Y:S01]  /*426e0*/  FSETP.GT.AND P3, PT, R45.reuse, R138, PT ;  /* 0x0000008a2d00720b */ /* 0x040fe20003f64000 */
[----:B----4-:R-:W-:Y:S01]  /*426f0*/  UIADD3 UR24, UPT, UPT, UR24, 0x231, URZ ;  /* 0x0000023118187890 */ /* 0x010fe2000fffe0ff */
[----:B------:R-:W-:Y:S01]  /*42700*/  FSETP.GT.AND P4, PT, R45, R140, PT ;  /* 0x0000008c2d00720b */ /* 0x000fe20003f84000 */
[----:B------:R-:W0:Y:S01]  /*42710*/  LDCU UR18, c[0x0][0x398] ;  /* 0x00007300ff1277ac */ /* 0x000e220008000800 */
[----:B------:R-:W-:-:S02]  /*42720*/  I2FP.F32.S32 R138, UR11 ;  /* 0x0000000b008a7c45 */ /* 0x000fc40008201400 */
[----:B------:R-:W-:Y:S01]  /*42730*/  SEL R43, R47, 0x6, P1 ;  /* 0x000000062f2b7807 */ /* 0x000fe20000800000 */
[----:B------:R-:W-:Y:S01]  /*42740*/  UIADD3 UR11, UPT, UPT, UR42, 0x3e3, URZ ;  /* 0x000003e32a0b7890 */ /* 0x000fe2000fffe0ff */
[----:B------:R-:W-:Y:S01]  /*42750*/  FSETP.GT.AND P1, PT, R45, R138, !P2 ;  /* 0x0000008a2d00720b */ /* 0x000fe20005724000 */
[----:B-----5:R-:W-:Y:S01]  /*42760*/  UIADD3 UR17, UPT, UPT, UR17, 0x251, URZ ;  /* 0x0000025111117890 */ /* 0x020fe2000fffe0ff */
[----:B------:R-:W-:Y:S01]  /*42770*/  I2FP.F32.S32 R140, UR14 ;  /* 0x0000000e008c7c45 */ /* 0x000fe20008201400 */
[----:B------:R-:W1:Y:S01]  /*42780*/  LDCU UR14, c[0x0][0x398] ;  /* 0x00007300ff0e77ac */ /* 0x000e620008000800 */
[----:B------:R-:W-:Y:S02]  /*42790*/  SEL R142, R43, 0x4, P2 ;  /* 0x000000042b8e7807 */ /* 0x000fe40001000000 */
[----:B------:R-:W-:Y:S01]  /*427a0*/  SEL R43, RZ, 0x1, !P1 ;  /* 0x00000001ff2b7807 */ /* 0x000fe20004800000 */
[----:B------:R-:W3:Y:S01]  /*427b0*/  LDCU UR12, c[0x0][0x398] ;  /* 0x00007300ff0c77ac */ /* 0x000ee20008000800 */
[----:B------:R-:W-:-:S02]  /*427c0*/  FSETP.GT.AND P5, PT, R45, R140, PT ;  /* 0x0000008c2d00720b */ /* 0x000fc40003fa4000 */
[----:B------:R-:W-:Y:S01]  /*427d0*/  I2FP.F32.S32 R138, UR9 ;  /* 0x00000009008a7c45 */ /* 0x000fe20008201400 */
[----:B------:R-:W-:Y:S01]  /*427e0*/  @P4 IMAD.IADD R50, R43, 0x1, R142 ;  /* 0x000000012b324824 */ /* 0x000fe200078e028e */
[----:B------:R-:W-:Y:S01]  /*427f0*/  I2FP.F32.S32 R140, UR16 ;  /* 0x00000010008c7c45 */ /* 0x000fe20008201400 */
[----:B------:R-:W4:Y:S01]  /*42800*/  LDCU UR16, c[0x0][0x398] ;  /* 0x00007300ff1077ac */ /* 0x000f220008000800 */
[C---:B------:R-:W-:Y:S02]  /*42810*/  FSETP.GT.AND P4, PT, R45.reuse, R138, PT ;  /* 0x0000008a2d00720b */ /* 0x040fe40003f84000 */
[----:B------:R-:W-:Y:S01]  /*42820*/  FSETP.GT.AND P0, PT, R45, R140, PT ;  /* 0x0000008c2d00720b */ /* 0x000fe20003f04000 */
[----:B0-----:R-:W-:Y:S01]  /*42830*/  UIADD3 UR18, UPT, UPT, UR18, 0x248, URZ ;  /* 0x0000024812127890 */ /* 0x001fe2000fffe0ff */
[----:B------:R-:W-:Y:S01]  /*42840*/  I2FP.F32.S32 R138, UR7 ;  /* 0x00000007008a7c45 */ /* 0x000fe20008201400 */
[----:B------:R-:W-:Y:S01]  /*42850*/  UIADD3 UR7, UPT, UPT, UR42, 0x3eb, URZ ;  /* 0x000003eb2a077890 */ /* 0x000fe2000fffe0ff */
[----:B------:R-:W-:Y:S01]  /*42860*/  SEL R43, R47, 0x6, P5 ;  /* 0x000000062f2b7807 */ /* 0x000fe20002800000 */
[----:B-1----:R-:W-:Y:S01]  /*42870*/  UIADD3 UR14, UPT, UPT, UR14, 0x259, URZ ;  /* 0x000002590e0e7890 */ /* 0x002fe2000fffe0ff */
[----:B------:R-:W-:Y:S01]  /*42880*/  I2FP.F32.S32 R140, UR10 ;  /* 0x0000000a008c7c45 */ /* 0x000fe20008201400 */
[----:B------:R-:W0:Y:S01]  /*42890*/  LDCU UR10, c[0x0][0x398] ;  /* 0x00007300ff0a77ac */ /* 0x000e220008000800 */
[----:B------:R-:W-:-:S02]  /*428a0*/  FSETP.GT.AND P5, PT, R45, R138, !P6 ;  /* 0x0000008a2d00720b */ /* 0x000fc400077a4000 */
[----:B------:R-:W-:Y:S01]  /*428b0*/  SEL R142, R43, 0x4, P6 ;  /* 0x000000042b8e7807 */ /* 0x000fe20003000000 */
[----:B------:R-:W1:Y:S01]  /*428c0*/  LDCU UR9, c[0x0][0x398] ;  /* 0x00007300ff0977ac */ /* 0x000e620008000800 */
[----:B------:R-:W-:Y:S02]  /*428d0*/  FSETP.GT.AND P2, PT, R45, R140, PT ;  /* 0x0000008c2d00720b */ /* 0x000fe40003f44000 */
[----:B------:R-:W-:Y:S01]  /*428e0*/  SEL R43, RZ, 0x1, !P5 ;  /* 0x00000001ff2b7807 */ /* 0x000fe20006800000 */
[----:B----4-:R-:W-:Y:S01]  /*428f0*/  UIADD3 UR16, UPT, UPT, UR16, 0x252, URZ ;  /* 0x0000025210107890 */ /* 0x010fe2000fffe0ff */
[----:B------:R-:W-:Y:S01]  /*42900*/  I2FP.F32.S32 R140, UR11 ;  /* 0x0000000b008c7c45 */ /* 0x000fe20008201400 */
[----:B------:R-:W4:Y:S01]  /*42910*/  LDCU UR11, c[0x0][0x398] ;  /* 0x00007300ff0b77ac */ /* 0x000f220008000800 */
[----:B------:R-:W-:Y:S01]  /*42920*/  I2FP.F32.S32 R138, UR13 ;  /* 0x0000000d008a7c45 */ /* 0x000fe20008201400 */
[----:B------:R-:W-:Y:S01]  /*42930*/  @P0 IMAD.IADD R52, R43, 0x1, R142 ;  /* 0x000000012b340824 */ /* 0x000fe200078e028e */
[----:B------:R-:W-:Y:S01]  /*42940*/  FSETP.GT.AND P1, PT, R45, R140, PT ;  /* 0x0000008c2d00720b */ /* 0x000fe20003f24000 */
[----:B------:R-:W5:Y:S01]  /*42950*/  LDCU UR13, c[0x0][0x398] ;  /* 0x00007300ff0d77ac */ /* 0x000f620008000800 */
[----:B------:R-:W-:-:S02]  /*42960*/  I2FP.F32.S32 R140, UR6 ;  /* 0x00000006008c7c45 */ /* 0x000fc40008201400 */
[C---:B------:R-:W-:Y:S01]  /*42970*/  FSETP.GT.AND P0, PT, R45.reuse, R138, PT ;  /* 0x0000008a2d00720b */ /* 0x040fe20003f04000 */
[----:B------:R-:W-:Y:S01]  /*42980*/  UIADD3 UR6, UPT, UPT, UR42, 0x3f3, URZ ;  /* 0x000003f32a067890 */ /* 0x000fe2000fffe0ff */
[----:B------:R-:W-:Y:S01]  /*42990*/  I2FP.F32.S32 R138, UR5 ;  /* 0x00000005008a7c45 */ /* 0x000fe20008201400 */
[----:B------:R-:W-:Y:S01]  /*429a0*/  UIADD3 UR5, UPT, UPT, UR21, 0x3fd, URZ ;  /* 0x000003fd15057890 */ /* 0x000fe2000fffe0ff */
[----:B------:R-:W-:Y:S01]  /*429b0*/  FSETP.GT.AND P6, PT, R45, R140, PT ;  /* 0x0000008c2d00720b */ /* 0x000fe20003fc4000 */
[----:B------:R-:W2:Y:S01]  /*429c0*/  LDCU UR21, c[0x0][0x398] ;  /* 0x00007300ff1577ac */ /* 0x000ea20008000800 */
[----:B------:R-:W-:Y:S02]  /*429d0*/  SEL R43, R47, 0x6, P2 ;  /* 0x000000062f2b7807 */ /* 0x000fe40001000000 */
[----:B------:R-:W-:Y:S01]  /*429e0*/  I2FP.F32.S32 R140, UR7 ;  /* 0x00000007008c7c45 */ /* 0x000fe20008201400 */
[----:B------:R-:W3:Y:S01]  /*429f0*/  LDCU UR7, c[0x0][0x398] ;  /* 0x00007300ff0777ac */ /* 0x000ee20008000800 */
[----:B------:R-:W-:-:S02]  /*42a00*/  FSETP.GT.AND P2, PT, R45, R138, !P3 ;  /* 0x0000008a2d00720b */ /* 0x000fc40005f44000 */
[----:B------:R-:W-:Y:S01]  /*42a10*/  SEL R142, R43, 0x4, P3 ;  /* 0x000000042b8e7807 */ /* 0x000fe20001800000 */
[----:B----4-:R-:W-:Y:S01]  /*42a20*/  UIADD3 UR11, UPT, UPT, UR11, 0x250, URZ ;  /* 0x000002500b0b7890 */ /* 0x010fe2000fffe0ff */
[----:B------:R-:W-:Y:S01]  /*42a30*/  FSETP.GT.AND P5, PT, R45, R140, PT ;  /* 0x0000008c2d00720b */ /* 0x000fe20003fa4000 */
[----:B-----5:R-:W-:Y:S01]  /*42a40*/  UIADD3 UR13, UPT, UPT, UR13, 0x25a, URZ ;  /* 0x0000025a0d0d7890 */ /* 0x020fe2000fffe0ff */
[----:B------:R-:W-:Y:S01]  /*42a50*/  SEL R43, RZ, 0x1, !P2 ;  /* 0x00000001ff2b7807 */ /* 0x000fe20005000000 */
[----:B0-----:R-:W-:Y:S01]  /*42a60*/  UIADD3 UR10, UPT, UPT, UR10, 0x262, URZ ;  /* 0x000002620a0a7890 */ /* 0x001fe2000fffe0ff */
[----:B------:R-:W-:Y:S01]  /*42a70*/  I2FP.F32.S32 R140, UR15 ;  /* 0x0000000f008c7c45 */ /* 0x000fe20008201400 */
[----:B------:R-:W0:Y:S01]  /*42a80*/  LDCU UR15, c[0x0][0x398] ;  /* 0x00007300ff0f77ac */ /* 0x000e220008000800 */
[----:B------:R-:W-:Y:S01]  /*42a90*/  I2FP.F32.S32 R138, UR5 ;  /* 0x00000005008a7c45 */ /* 0x000fe20008201400 */
[----:B------:R-:W-:Y:S01]  /*42aa0*/  @P1 IMAD.IADD R135, R43, 0x1, R142 ;  /* 0x000000012b871824 */ /* 0x000fe200078e028e */
[C---:B------:R-:W-:Y:S01]  /*42ab0*/  FSETP.GT.AND P3, PT, R45.reuse, R140, PT ;  /* 0x0000008c2d00720b */ /* 0x040fe20003f64000 */
[----:B------:R-:W-:Y:S01]  /*42ac0*/  UIADD3 UR5, UPT, UPT, UR22, 0x3fe, URZ ;  /* 0x000003fe16057890 */ /* 0x000fe2000fffe0ff */
[----:B------:R-:W-:Y:S01]  /*42ad0*/  I2FP.F32.S32 R140, UR6 ;  /* 0x00000006008c7c45 */ /* 0x000fe20008201400 */
[----:B------:R-:W-:Y:S01]  /*42ae0*/  UIADD3 UR6, UPT, UPT, UR42, 0x37, URZ ;  /* 0x000000372a067890 */ /* 0x000fe2000fffe0ff */
[C---:B------:R-:W-:Y:S01]  /*42af0*/  FSETP.GT.AND P1, PT, R45.reuse, R138, PT ;  /* 0x0000008a2d00720b */ /* 0x040fe20003f24000 */
[----:B---3--:R-:W-:Y:S01]  /*42b00*/  UIADD3 UR7, UPT, UPT, UR7, 0x261, URZ ;  /* 0x0000026107077890 */ /* 0x008fe2000fffe0ff */
[----:B------:R-:W-:Y:S01]  /*42b10*/  I2FP.F32.S32 R138, UR4 ;  /* 0x00000004008a7c45 */ /* 0x000fe20008201400 */
[----:B------:R-:W-:Y:S01]  /*42b20*/  UIADD3 UR4, UPT, UPT, UR42, 0x3fb, URZ ;  /* 0x000003fb2a047890 */ /* 0x000fe2000fffe0ff */
[----:B------:R-:W-:Y:S01]  /*42b30*/  FSETP.GT.AND P2, PT, R45, R140, PT ;  /* 0x0000008c2d00720b */ /* 0x000fe20003f44000 */
[----:B------:R-:W3:Y:S01]  /*42b40*/  LDCU UR22, c[0x0][0x398] ;  /* 0x00007300ff1677ac */ /* 0x000ee20008000800 */
[----:B------:R-:W-:-:S02]  /*42b50*/  SEL R43, R47, 0x6, P6 ;  /* 0x000000062f2b7807 */ /* 0x000fc40003000000 */
[----:B------:R-:W-:Y:S01]  /*42b60*/  I2FP.F32.S32 R140, UR5 ;  /* 0x00000005008c7c45 */ /* 0x000fe20008201400 */
[----:B------:R-:W-:Y:S01]  /*42b70*/  UIADD3 UR5, UPT, UPT, UR42, 0x7, URZ ;  /* 0x000000072a057890 */ /* 0x000fe2000fffe0ff */
[----:B------:R-:W-:Y:S01]  /*42b80*/  FSETP.GT.AND P6, PT, R45, R138, !P4 ;  /* 0x0000008a2d00720b */ /* 0x000fe200067c4000 */
[----:B0-----:R-:W-:Y:S01]  /*42b90*/  UIADD3 UR15, UPT, UPT, UR15, 0x24a, URZ ;  /* 0x0000024a0f0f7890 */ /* 0x001fe2000fffe0ff */
[----:B------:R-:W-:Y:S01]  /*42ba0*/  SEL R138, R43, 0x4, P4 ;  /* 0x000000042b8a7807 */ /* 0x000fe20002000000 */
[----:B--2---:R-:W-:Y:S01]  /*42bb0*/  UIADD3 UR21, UPT, UPT, UR21, 0x239, URZ ;  /* 0x0000023915157890 */ /* 0x004fe2000fffe0ff */
[----:B------:R-:W-:Y:S01]  /*42bc0*/  FSETP.GT.AND P4, PT, R45, R140, PT ;  /* 0x0000008c2d00720b */ /* 0x000fe20003f84000 */
[----:B------:R-:W-:Y:S01]  /*42bd0*/  UIADD3 UR12, UPT, UPT, UR12, 0x258, URZ ;  /* 0x000002580c0c7890 */ /* 0x000fe2000fffe0ff */
[----:B------:R-:W-:Y:S01]  /*42be0*/  SEL R43, RZ, 0x1, !P6 ;  /* 0x00000001ff2b7807 */ /* 0x000fe20007000000 */
[----:B-1----:R-:W-:Y:S01]  /*42bf0*/  UIADD3 UR9, UPT, UPT, UR9, 0x260, URZ ;  /* 0x0000026009097890 */ /* 0x002fe2000fffe0ff */
[----:B------:R-:W-:Y:S01]  /*42c00*/  I2FP.F32.S32 R140, UR4 ;  /* 0x00000004008c7c45 */ /* 0x000fe20008201400 */
[----:B------:R-:W-:Y:S01]  /*42c10*/  UIADD3 UR4, UPT, UPT, UR42, 0x17, URZ ;  /* 0x000000172a047890 */ /* 0x000fe2000fffe0ff */
[----:B------:R-:W-:Y:S01]  /*42c20*/  I2FP.F32.S32 R142, UR5 ;  /* 0x00000005008e7c45 */ /* 0x000fe20008201400 */
[----:B------:R-:W-:Y:S01]  /*42c30*/  @P5 IMAD.IADD R136, R43, 0x1, R138 ;  /* 0x000000012b885824 */ /* 0x000fe200078e028a */
[----:B------:R-:W-:Y:S01]  /*42c40*/  I2FP.F32.S32 R138, UR8 ;  /* 0x00000008008a7c45 */ /* 0x000fe20008201400 */
[----:B------:R-:W-:Y:S01]  /*42c50*/  UIADD3 UR5, UPT, UPT, UR42, 0x27, URZ ;  /* 0x000000272a057890 */ /* 0x000fe2000fffe0ff */
[----:B------:R-:W-:Y:S01]  /*42c60*/  FSETP.GT.AND P6, PT, R45, R140, PT ;  /* 0x0000008c2d00720b */ /* 0x000fe20003fc4000 */
[----:B---3--:R-:W-:Y:S01]  /*42c70*/  UIADD3 UR22, UPT, UPT, UR22, 0x232, URZ ;  /* 0x0000023216167890 */ /* 0x008fe2000fffe0ff */
[----:B------:R-:W-:Y:S01]  /*42c80*/  SEL R43, R47, 0x6, P3 ;  /* 0x000000062f2b7807 */ /* 0x000fe20001800000 */
[----:B------:R-:W0:Y:S01]  /*42c90*/  LDCU UR8, c[0x0][0x398] ;  /* 0x00007300ff0877ac */ /* 0x000e220008000800 */
[----:B------:R-:W-:-:S02]  /*42ca0*/  I2FP.F32.S32 R140, UR4 ;  /* 0x00000004008c7c45 */ /* 0x000fc40008201400 */
[----:B------:R-:W-:Y:S01]  /*42cb0*/  FSETP.GT.AND P3, PT, R45, R138, !P0 ;  /* 0x0000008a2d00720b */ /* 0x000fe20004764000 */
[----:B------:R-:W-:Y:S01]  /*42cc0*/  UIADD3 UR4, UPT, UPT, UR23, 0x3fc, URZ ;  /* 0x000003fc17047890 */ /* 0x000fe2000fffe0ff */
[----:B------:R-:W-:Y:S01]  /*42cd0*/  SEL R138, R43, 0x4, P0 ;  /* 0x000000042b8a7807 */ /* 0x000fe20000000000 */
[----:B------:R-:W-:Y:S01]  /*42ce0*/  UIADD3 UR23, UPT, UPT, UR42, 0x367, URZ ;  /* 0x000003672a177890 */ /* 0x000fe2000fffe0ff */
[C---:B------:R-:W-:Y:S01]  /*42cf0*/  FSETP.GT.AND P0, PT, R45.reuse, R140, PT ;  /* 0x0000008c2d00720b */ /* 0x040fe20003f04000 */
[----:B------:R-:W1:Y:S01]  /*42d00*/  LDCU UR34, c[0x0][0x398] ;  /* 0x00007300ff2277ac */ /* 0x000e620008000800 */
[----:B------:R-:W-:Y:S02]  /*42d10*/  I2FP.F32.S32 R140, UR5 ;  /* 0x00000005008c7c45 */ /* 0x000fe40008201400 */
[----:B------:R-:W-:Y:S01]  /*42d20*/  SEL R43, RZ, 0x1, !P3 ;  /* 0x00000001ff2b7807 */ /* 0x000fe20005800000 */
[----:B------:R-:W-:Y:S01]  /*42d30*/  UIADD3 UR5, UPT, UPT, UR42, 0x47, URZ ;  /* 0x000000472a057890 */ /* 0x000fe2000fffe0ff */
[----:B------:R-:W-:-:S02]  /*42d40*/  FSETP.GT.AND P5, PT, R45, R142, PT ;  /* 0x0000008e2d00720b */ /* 0x000fc40003fa4000 */
[----:B------:R-:W-:Y:S01]  /*42d50*/  FSETP.GT.AND P3, PT, R45, R140, PT ;  /* 0x0000008c2d00720b */ /* 0x000fe20003f64000 */
[----:B------:R-:W-:Y:S01]  /*42d60*/  @P2 IMAD.IADD R137, R43, 0x1, R138 ;  /* 0x000000012b892824 */ /* 0x000fe200078e028a */
[----:B------:R-:W-:Y:S01]  /*42d70*/  I2FP.F32.S32 R142, UR6 ;  /* 0x00000006008e7c45 */ /* 0x000fe20008201400 */
[----:B------:R-:W-:Y:S01]  /*42d80*/  UIADD3 UR6, UPT, UPT, UR42, 0x57, URZ ;  /* 0x000000572a067890 */ /* 0x000fe2000fffe0ff */
[----:B------:R-:W-:Y:S01]  /*42d90*/  I2FP.F32.S32 R140, UR5 ;  /* 0x00000005008c7c45 */ /* 0x000fe20008201400 */
[----:B------:R-:W-:Y:S01]  /*42da0*/  UIADD3 UR5, UPT, UPT, UR42, 0x77, URZ ;  /* 0x000000772a057890 */ /* 0x000fe2000fffe0ff */
[----:B------:R-:W-:Y:S01]  /*42db0*/  SEL R43, R47, 0x6, P4 ;  /* 0x000000062f2b7807 */ /* 0x000fe20002000000 */
[----:B------:R-:W-:Y:S01]  /*42dc0*/  @P0 VIADD R68, R69, 0x8 ;  /* 0x0000000845440836 */ /* 0x000fe20000000000 */
[----:B------:R-:W-:Y:S01]  /*42dd0*/  I2FP.F32.S32 R138, UR4 ;  /* 0x00000004008a7c45 */ /* 0x000fe20008201400 */
[----:B------:R-:W-:Y:S01]  /*42de0*/  UIADD3 UR4, UPT, UPT, UR42, 0x67, URZ ;  /* 0x000000672a047890 */ /* 0x000fe2000fffe0ff */
[----:B------:R-:W-:Y:S01]  /*42df0*/  FSETP.GT.AND P4, PT, R45, R140, PT ;  /* 0x0000008c2d00720b */ /* 0x000fe20003f84000 */
[----:B------:R-:W-:Y:S01]  /*42e00*/  @P5 VIADD R66, R67, 0x8 ;  /* 0x0000000843425836 */ /* 0x000fe20000000000 */
[----:B------:R-:W-:Y:S01]  /*42e10*/  SEL R140, R43, 0x4, P1 ;  /* 0x000000042b8c7807 */ /* 0x000fe20000800000 */
[----:B------:R-:W-:Y:S01]  /*42e20*/  @P3 VIADD R70, R71, 0x8 ;  /* 0x0000000847463836 */ /* 0x000fe20000000000 */
[----:B------:R-:W-:Y:S01]  /*42e30*/  FSETP.GT.AND P1, PT, R45, R138, !P1 ;  /* 0x0000008a2d00720b */ /* 0x000fe20004f24000 */
[----:B0-----:R-:W-:Y:S01]  /*42e40*/  UIADD3 UR8, UPT, UPT, UR8, 0x269, URZ ;  /* 0x0000026908087890 */ /* 0x001fe2000fffe0ff */
[----:B------:R-:W-:Y:S01]  /*42e50*/  I2FP.F32.S32 R138, UR6 ;  /* 0x00000006008a7c45 */ /* 0x000fe20008201400 */
[----:B------:R-:W0:Y:S01]  /*42e60*/  LDCU UR6, c[0x0][0x398] ;  /* 0x00007300ff0677ac */ /* 0x000e220008000800 */
[----:B------:R-:W-:-:S02]  /*42e70*/  SEL R43, RZ, 0x1, !P1 ;  /* 0x00000001ff2b7807 */ /* 0x000fc40004800000 */
[C---:B------:R-:W-:Y:S01]  /*42e80*/  FSETP.GT.AND P1, PT, R45.reuse, R138, PT ;  /* 0x0000008a2d00720b */ /* 0x040fe20003f24000 */
[----:B-1----:R-:W-:Y:S01]  /*42e90*/  UIADD3 UR34, UPT, UPT, UR34, 0x2c9, URZ ;  /* 0x000002c922227890 */ /* 0x002fe2000fffe0ff */
[----:B------:R-:W-:Y:S01]  /*42ea0*/  I2FP.F32.S32 R138, UR5 ;  /* 0x00000005008a7c45 */ /* 0x000fe20008201400 */
[----:B------:R-:W-:Y:S01]  /*42eb0*/  UIADD3 UR5, UPT, UPT, UR42, 0x97, URZ ;  /* 0x000000972a057890 */ /* 0x000fe2000fffe0ff */
[----:B------:R-:W-:Y:S01]  /*42ec0*/  FSETP.GT.AND P2, PT, R45, R142, PT ;  /* 0x0000008e2d00720b */ /* 0x000fe20003f44000 */
[----:B------:R-:W-:Y:S01]  /*42ed0*/  @P6 IMAD.IADD R40, R43, 0x1, R140 ;  /* 0x000000012b286824 */ /* 0x000fe200078e028c */
        /* <DEDUP_REMOVED lines=14> */
[----:B------:R-:W-:Y:S01]  /*42fc0*/  FSETP.GT.AND P0, PT, R45, R140, PT ;  /* 0x0000008c2d00720b */ /* 0x000fe20003f04000 */
        /* <DEDUP_REMOVED lines=135> */
[----:B------:R-:W-:Y:S01]  /*43840*/  FSETP.GT.AND P5, PT, R45, R140, PT ;  /* 0x0000008c2d00720b */ /* 0x000fe20003fa4000 */
[----:B------:R-:W-:Y:S01]  /*43850*/  @P2 VIADD R62, R63, 0x8 ;  /* 0x000000083f3e2836 */ /* 0x000fe20000000000 */
        /* <DEDUP_REMOVED lines=39> */
[----:B------:R-:W-:Y:S01]  /*43ad0*/  @P6 VIADD R146, R26, 0x8 ;  /* 0x000000081a926836 */ /* 0x000fe20000000000 */
[C---:B------:R-:W-:Y:S01]  /*43ae0*/  FSETP.GT.AND P6, PT, R45.reuse, R12, PT ;  /* 0x0000000c2d00720b */ /* 0x040fe20003fc4000 */
[----:B0-----:R-:W-:Y:S01]  /*43af0*/  UIADD3 UR5, UPT, UPT, UR5, 0x268, URZ ;  /* 0x0000026805057890 */ /* 0x001fe2000fffe0ff */
[C---:B------:R-:W-:Y:S01]  /*43b00*/  FSETP.GT.AND P2, PT, R45.reuse, R14, PT ;  /* 0x0000000e2d00720b */ /* 0x040fe20003f44000 */
[----:B------:R-:W0:Y:S01]  /*43b10*/  LDCU UR4, c[0x0][0x398] ;  /* 0x00007300ff0477ac */ /* 0x000e220008000800 */
[----:B------:R-:W-:Y:S01]  /*43b20*/  I2FP.F32.S32 R12, UR19 ;  /* 0x00000013000c7c45 */ /* 0x000fe20008201400 */
[----:B------:R-:W-:Y:S01]  /*43b30*/  @P4 VIADD R156, R32, 0x8 ;  /* 0x00000008209c4836 */ /* 0x000fe20000000000 */
[----:B------:R-:W-:Y:S01]  /*43b40*/  I2FP.F32.S32 R14, UR23 ;  /* 0x00000017000e7c45 */ /* 0x000fe20008201400 */
[----:B------:R-:W-:Y:S01]  /*43b50*/  UIADD3 UR19, UPT, UPT, UR42, 0x3c7, URZ ;  /* 0x000003c72a137890 */ /* 0x000fe2000fffe0ff */
[----:B------:R-:W-:Y:S01]  /*43b60*/  @P0 VIADD R35, R42, 0x8 ;  /* 0x000000082a230836 */ /* 0x000fe20000000000 */
[----:B------:R-:W-:Y:S01]  /*43b70*/  UIADD3 UR23, UPT, UPT, UR42, 0x387, URZ ;  /* 0x000003872a177890 */ /* 0x000fe2000fffe0ff */
[----:B------:R-:W-:-:S02]  /*43b80*/  FSETP.GT.AND P1, PT, R45, R14, PT ;  /* 0x0000000e2d00720b */ /* 0x000fc40003f24000 */
[----:B------:R-:W-:Y:S01]  /*43b90*/  FSETP.GT.AND P0, PT, R45, R12, PT ;  /* 0x0000000c2d00720b */ /* 0x000fe20003f04000 */
[----:B------:R-:W-:Y:S01]  /*43ba0*/  @P6 VIADD R150, R36, 0x8 ;  /* 0x0000000824966836 */ /* 0x000fe20000000000 */
[----:B------:R-:W-:Y:S01]  /*43bb0*/  I2FP.F32.S32 R12, UR19 ;  /* 0x00000013000c7c45 */ /* 0x000fe20008201400 */
[----:B------:R-:W-:Y:S01]  /*43bc0*/  UIADD3 UR19, UPT, UPT, UR42, 0x3e7, URZ ;  /* 0x000003e72a137890 */ /* 0x000fe2000fffe0ff */
[----:B------:R-:W-:Y:S01]  /*43bd0*/  I2FP.F32.S32 R14, UR23 ;  /* 0x00000017000e7c45 */ /* 0x000fe20008201400 */
[----:B------:R-:W-:Y:S01]  /*43be0*/  UIADD3 UR23, UPT, UPT, UR42, 0x3b7, URZ ;  /* 0x000003b72a177890 */ /* 0x000fe2000fffe0ff */
[----:B------:R-:W-:Y:S01]  /*43bf0*/  @P2 VIADD R29, R155, 0x8 ;  /* 0x000000089b1d2836 */ /* 0x000fe20000000000 */
[C---:B------:R-:W-:Y:S02]  /*43c00*/  FSETP.GT.AND P2, PT, R45.reuse, R12, PT ;  /* 0x0000000c2d00720b */ /* 0x040fe40003f44000 */
        /* <DEDUP_REMOVED lines=17> */
[----:B------:R-:W-:Y:S02]  /*43d20*/  FSETP.GT.AND P4, PT, R45, R14, PT ;  /* 0x0000000e2d00720b */ /* 0x000fe40003f84000 */
[----:B------:R-:W-:Y:S01]  /*43d30*/  I2FP.F32.S32 R12, UR19 ;  /* 0x00000013000c7c45 */ /* 0x000fe20008201400 */
[----:B------:R-:W-:Y:S01]  /*43d40*/  UIADD3 UR19, UPT, UPT, UR42, 0x8f, URZ ;  /* 0x0000008f2a137890 */ /* 0x000fe2000fffe0ff */
[----:B------:R-:W-:Y:S01]  /*43d50*/  I2FP.F32.S32 R14, UR23 ;  /* 0x00000017000e7c45 */ /* 0x000fe20008201400 */
[----:B------:R-:W-:Y:S01]  /*43d60*/  UIADD3 UR23, UPT, UPT, UR42, 0x2f, URZ ;  /* 0x0000002f2a177890 */ /* 0x000fe2000fffe0ff */
[----:B------:R-:W-:Y:S01]  /*43d70*/  @P3 VIADD R39, R41, 0x8 ;  /* 0x0000000829273836 */ /* 0x000fe20000000000 */
[C---:B------:R-:W-:Y:S01]  /*43d80*/  FSETP.GT.AND P3, PT, R45.reuse, R12, PT ;  /* 0x0000000c2d00720b */ /* 0x040fe20003f64000 */
        /* <DEDUP_REMOVED lines=9> */
[C---:B------:R-:W-:Y:S02]  /*43e20*/  FSETP.GT.AND P0, PT, R45.reuse, R14, PT ;  /* 0x0000000e2d00720b */ /* 0x040fe40003f04000 */
        /* <DEDUP_REMOVED lines=179> */
[----:B------:R-:W-:Y:S01]  /*44960*/  @P0 VIADD R146, R35, 0x20 ;  /* 0x0000002023920836 */ /* 0x000fe20000000000 */
[C---:B------:R-:W-:Y:S01]  /*44970*/  FSETP.GT.AND P0, PT, R45.reuse, R12, PT ;  /* 0x0000000c2d00720b */ /* 0x040fe20003f04000 */
[----:B------:R-:W-:Y:S01]  /*44980*/  @P4 VIADD R66, R74, 0x40 ;  /* 0x000000404a424836 */ /* 0x000fe20000000000 */
[----:B------:R-:W-:Y:S01]  /*44990*/  FSETP.GT.AND P1, PT, R45, R14, PT ;  /* 0x0000000e2d00720b */ /* 0x000fe20003f24000 */
[----:B------:R-:W0:Y:S01]  /*449a0*/  LDCU UR23, c[0x0][0x398] ;  /* 0x00007300ff1777ac */ /* 0x000e220008000800 */
[----:B------:R-:W-:Y:S01]  /*449b0*/  I2FP.F32.S32 R14, UR32 ;  /* 0x00000020000e7c45 */ /* 0x000fe20008201400 */
[----:B------:R-:W-:Y:S01]  /*449c0*/  @P6 VIADD R98, R106, 0x40 ;  /* 0x000000406a626836 */ /* 0x000fe20000000000 */
[----:B------:R-:W-:Y:S01]  /*449d0*/  I2FP.F32.S32 R12, UR19 ;  /* 0x00000013000c7c45 */ /* 0x000fe20008201400 */
[----:B------:R-:W-:Y:S01]  /*449e0*/  UIADD3 UR32, UPT, UPT, UR42, 0x2bf, URZ ;  /* 0x000002bf2a207890 */ /* 0x000fe2000fffe0ff */
[----:B------:R-:W-:Y:S01]  /*449f0*/  @P2 VIADD R30, R135, 0x20 ;  /* 0x00000020871e2836 */ /* 0x000fe20000000000 */
[C---:B------:R-:W-:Y:S01]  /*44a00*/  FSETP.GT.AND P5, PT, R45.reuse, R14, PT ;  /* 0x0000000e2d00720b */ /* 0x040fe20003fa4000 */
[----:B------:R-:W1:Y:S01]  /*44a10*/  LDCU UR19, c[0x0][0x398] ;  /* 0x00007300ff1377ac */ /* 0x000e620008000800 */
[----:B------:R-:W-:-:S02]  /*44a20*/  FSETP.GT.AND P2, PT, R45, R12, PT ;  /* 0x0000000c2d00720b */ /* 0x000fc40003f44000 */
[----:B------:R-:W-:Y:S01]  /*44a30*/  I2FP.F32.S32 R14, UR32 ;  /* 0x00000020000e7c45 */ /* 0x000fe20008201400 */
[----:B------:R-:W-:Y:S01]  /*44a40*/  UIADD3 UR32, UPT, UPT, UR42, 0x7f, URZ ;  /* 0x0000007f2a207890 */ /* 0x000fe2000fffe0ff */
[----:B------:R-:W-:Y:S01]  /*44a50*/  I2FP.F32.S32 R12, UR33 ;  /* 0x00000021000c7c45 */ /* 0x000fe20008201400 */
[----:B------:R-:W-:Y:S01]  /*44a60*/  UIADD3 UR33, UPT, UPT, UR42, 0xff, URZ ;  /* 0x000000ff2a217890 */ /* 0x000fe2000fffe0ff */
[C---:B------:R-:W-:Y:S01]  /*44a70*/  FSETP.GT.AND P3, PT, R45.reuse, R14, PT ;  /* 0x0000000e2d00720b */ /* 0x040fe20003f64000 */
[----:B------:R-:W-:Y:S01]  /*44a80*/  @P1 VIADD R82, R90, 0x40 ;  /* 0x000000405a521836 */ /* 0x000fe20000000000 */
[----:B------:R-:W-:Y:S01]  /*44a90*/  I2FP.F32.S32 R7, UR30 ;  /* 0x0000001e00077c45 */ /* 0x000fe20008201400 */
[----:B------:R-:W-:Y:S01]  /*44aa0*/  @P0 VIADD R130, R58, 0x40 ;  /* 0x000000403a820836 */ /* 0x000fe20000000000 */
[----:B------:R-:W-:Y:S01]  /*44ab0*/  I2FP.F32.S32 R14, UR32 ;  /* 0x00000020000e7c45 */ /* 0x000fe20008201400 */
[----:B------:R-:W-:Y:S01]  /*44ac0*/  UIADD3 UR32, UPT, UPT, UR42, 0x27f, URZ ;  /* 0x0000027f2a207890 */ /* 0x000fe2000fffe0ff */
[----:B------:R-:W-:Y:S01]  /*44ad0*/  FSETP.GT.AND P1, PT, R45, R12, PT ;  /* 0x0000000c2d00720b */ /* 0x000fe20003f24000 */
[----:B------:R-:W-:Y:S01]  /*44ae0*/  @P2 VIADD R146, R29, 0x40 ;  /* 0x000000401d922836 */ /* 0x000fe20000000000 */
[C---:B------:R-:W-:Y:S01]  /*44af0*/  FSETP.GT.AND P4, PT, R45.reuse, R14, PT ;  /* 0x0000000e2d00720b */ /* 0x040fe20003f84000 */
[----:B------:R-:W-:Y:S01]  /*44b00*/  @P5 VIADD R114, R122, 0x40 ;  /* 0x000000407a725836 */ /* 0x000fe20000000000 */
[----:B------:R-:W-:Y:S01]  /*44b10*/  FSETP.GT.AND P2, PT, R45, R157, PT ;  /* 0x0000009d2d00720b */ /* 0x000fe20003f44000 */
[----:B-1----:R-:W-:Y:S01]  /*44b20*/  UIADD3 UR30, UPT, UPT, UR19, 0x1, URZ ;  /* 0x00000001131e7890 */ /* 0x002fe2000fffe0ff */
[----:B------:R-:W-:Y:S01]  /*44b30*/  I2FP.F32.S32 R14, UR32 ;  /* 0x00000020000e7c45 */ /* 0x000fe20008201400 */
[----:B------:R-:W-:Y:S01]  /*44b40*/  UIADD3 UR32, UPT, UPT, UR42, 0x1ff, URZ ;  /* 0x000001ff2a207890 */ /* 0x000fe2000fffe0ff */
[----:B------:R-:W-:Y:S01]  /*44b50*/  I2FP.F32.S32 R12, UR33 ;  /* 0x00000021000c7c45 */ /* 0x000fe20008201400 */
[----:B------:R-:W-:Y:S01]  /*44b60*/  @P3 VIADD R10, R17, 0x40 ;  /* 0x00000040110a3836 */ /* 0x000fe20000000000 */
        /* <DEDUP_REMOVED lines=10> */
[----:B------:R-:W-:Y:S01]  /*44c10*/  @P2 LOP3.LUT R9, R9, 0x8000, RZ, 0xfc, !PT ;  /* 0x0000800009092812 */ /* 0x000fe200078efcff */
[----:B------:R-:W-:Y:S01]  /*44c20*/  UIADD3 UR51, UPT, UPT, UR19, 0x40, URZ ;  /* 0x0000004013337890 */ /* 0x000fe2000fffe0ff */
[C---:B------:R-:W-:Y:S01]  /*44c30*/  FSETP.GT.AND P2, PT, R45.reuse, R12, PT ;  /* 0x0000000c2d00720b */ /* 0x040fe20003f44000 */
[----:B------:R-:W-:Y:S01]  /*44c40*/  @P6 VIADD R130, R10, 0x80 ;  /* 0x000000800a826836 */ /* 0x000fe20000000000 */
[----:B------:R-:W-:Y:S01]  /*44c50*/  I2FP.F32.S32 R12, UR32 ;  /* 0x00000020000c7c45 */ /* 0x000fe20008201400 */
[----:B------:R-:W-:Y:S01]  /*44c60*/  IMAD.MOV.U32 R10, RZ, RZ, 0x3 ;  /* 0x00000003ff0a7424 */ /* 0x000fe200078e00ff */
        /* <DEDUP_REMOVED lines=8> */
[----:B------:R-:W-:Y:S01]  /*44cf0*/  I2FP.F32.S32 R25, UR73 ;  /* 0x0000004900197c45 */ /* 0x000fe20008201400 */
[----:B------:R-:W-:Y:S01]  /*44d00*/  UIADD3 UR73, UPT, UPT, UR19, 0x8, URZ ;  /* 0x0000000813497890 */ /* 0x000fe2000fffe0ff */
[----:B------:R-:W-:Y:S01]  /*44d10*/  FSETP.GT.AND P4, PT, R45, R12, PT ;  /* 0x0000000c2d00720b */ /* 0x000fe20003f84000 */
[----:B------:R-:W-:Y:S01]  /*44d20*/  UIADD3 UR58, UPT, UPT, UR19, 0x140, URZ ;  /* 0x00000140133a7890 */ /* 0x000fe2000fffe0ff */
[----:B------:R-:W-:Y:S01]  /*44d30*/  SEL R166, R10, 0x2, P1 ;  /* 0x000000020aa67807 */ /* 0x000fe20000800000 */
[----:B------:R-:W-:Y:S01]  /*44d40*/  UIADD3 UR57, UPT, UPT, UR19, 0x160, URZ ;  /* 0x0000016013397890 */ /* 0x000fe2000fffe0ff */
[----:B------:R-:W-:Y:S01]  /*44d50*/  @P3 LOP3.LUT R4, R4, 0x4000, RZ, 0xfc, !PT ;  /* 0x0000400004043812 */ /* 0x000fe200078efcff */
[----:B------:R-:W-:Y:S01]  /*44d60*/  UIADD3 UR53, UPT, UPT, UR19, 0x188, URZ ;  /* 0x0000018813357890 */ /* 0x000fe2000fffe0ff */
[----:B------:R-:W-:Y:S01]  /*44d70*/  I2FP.F32.S32 R190, UR26 ;  /* 0x0000001a00be7c45 */ /* 0x000fe20008201400 */
[----:B------:R-:W-:-:S02]  /*44d80*/  UIADD3 UR26, UPT, UPT, UR19, 0x12, URZ ;  /* 0x00000012131a7890 */ /* 0x000fc4000fffe0ff */
[----:B------:R-:W-:Y:S01]  /*44d90*/  I2FP.F32.S32 R12, UR19 ;  /* 0x00000013000c7c45 */ /* 0x000fe20008201400 */
[----:B------:R-:W-:Y:S01]  /*44da0*/  UIADD3 UR56, UPT, UPT, UR19, 0x180, URZ ;  /* 0x0000018013387890 */ /* 0x000fe2000fffe0ff */
[C---:B------:R-:W-:Y:S01]  /*44db0*/  FSETP.GT.AND P3, PT, R45.reuse, R14, PT ;  /* 0x0000000e2d00720b */ /* 0x040fe20003f64000 */
[----:B------:R-:W1:Y:S01]  /*44dc0*/  LDCU UR33, c[0x0][0x398] ;  /* 0x00007300ff2177ac */ /* 0x000e620008000800 */
[----:B------:R-:W-:Y:S02]  /*44dd0*/  I2FP.F32.S32 R14, UR30 ;  /* 0x0000001e000e7c45 */ /* 0x000fe40008201400 */
[----:B------:R-:W-:Y:S01]  /*44de0*/  SEL R166, R166, RZ, P2 ;  /* 0x000000ffa6a67207 */ /* 0x000fe20001000000 */
[----:B------:R-:W2:Y:S01]  /*44df0*/  LDCU UR32, c[0x0][0x398] ;  /* 0x00007300ff2077ac */ /* 0x000ea20008000800 */
[C---:B------:R-:W-:Y:S02]  /*44e00*/  FSETP.GT.AND P2, PT, R45.reuse, R12, !P2 ;  /* 0x0000000c2d00720b */ /* 0x040fe40005744000 */
[----:B------:R-:W-:Y:S01]  /*44e10*/  I2FP.F32.S32 R12, UR73 ;  /* 0x00000049000c7c45 */ /* 0x000fe20008201400 */
[----:B------:R-:W-:Y:S01]  /*44e20*/  UIADD3 UR73, UPT, UPT, UR19, 0x1a, URZ ;  /* 0x0000001a13497890 */ /* 0x000fe2000fffe0ff */
[----:B------:R-:W-:Y:S01]  /*44e30*/  FSETP.GT.AND P1, PT, R45, R14, PT ;  /* 0x0000000e2d00720b */ /* 0x000fe20003f24000 */
[----:B------:R-:W3:Y:S01]  /*44e40*/  LDCU UR30, c[0x0][0x398] ;  /* 0x00007300ff1e77ac */ /* 0x000ee20008000800 */
[----:B------:R-:W-:-:S02]  /*44e50*/  I2FP.F32.S32 R14, UR26 ;  /* 0x0000001a000e7c45 */ /* 0x000fc40008201400 */
[----:B------:R-:W-:Y:S01]  /*44e60*/  SEL R63, RZ, 0x1, !P2 ;  /* 0x00000001ff3f7807 */ /* 0x000fe20005000000 */
[----:B------:R-:W-:Y:S01]  /*44e70*/  UIADD3 UR26, UPT, UPT, UR19, 0x19, URZ ;  /* 0x00000019131a7890 */ /* 0x000fe2000fffe0ff */
[C---:B------:R-:W-:Y:S01]  /*44e80*/  FSETP.GT.AND P2, PT, R45.reuse, R14, PT ;  /* 0x0000000e2d00720b */ /* 0x040fe20003f44000 */
[----:B0-----:R-:W-:Y:S01]  /*44e90*/  UIADD3 UR23, UPT, UPT, UR23, 0x2b8, URZ ;  /* 0x000002b817177890 */ /* 0x001fe2000fffe0ff */
[----:B------:R-:W-:Y:S01]  /*44ea0*/  SEL R165, R10, 0x2, P4 ;  /* 0x000000020aa57807 */ /* 0x000fe20002000000 */
[----:B-1----:R-:W-:Y:S01]  /*44eb0*/  UIADD3 UR33, UPT, UPT, UR33, 0x2ca, URZ ;  /* 0x000002ca21217890 */ /* 0x002fe2000fffe0ff */
[----:B------:R-:W-:Y:S01]  /*44ec0*/  I2FP.F32.S32 R14, UR73 ;  /* 0x00000049000e7c45 */ /* 0x000fe20008201400 */
[----:B------:R-:W-:Y:S01]  /*44ed0*/  UIADD3 UR73, UPT, UPT, UR19, 0x21, URZ ;  /* 0x0000002113497890 */ /* 0x000fe2000fffe0ff */
[C---:B------:R-:W-:Y:S01]  /*44ee0*/  FSETP.GT.AND P4, PT, R45.reuse, R12, !P3 ;  /* 0x0000000c2d00720b */ /* 0x040fe20005f84000 */
[----:B--2---:R-:W-:Y:S01]  /*44ef0*/  UIADD3 UR32, UPT, UPT, UR32, 0x2c8, URZ ;  /* 0x000002c820207890 */ /* 0x004fe2000fffe0ff */
[----:B------:R-:W-:Y:S01]  /*44f00*/  I2FP.F32.S32 R12, UR26 ;  /* 0x0000001a000c7c45 */ /* 0x000fe20008201400 */
[----:B------:R-:W-:Y:S01]  /*44f10*/  UIADD3 UR26, UPT, UPT, UR19, 0x10, URZ ;  /* 0x00000010131a7890 */ /* 0x000fe2000fffe0ff */
[----:B------:R-:W-:Y:S01]  /*44f20*/  SEL R58, RZ, 0x1, !P4 ;  /* 0x00000001ff3a7807 */ /* 0x000fe20006000000 */
[----:B------:R-:W-:Y:S01]  /*44f30*/  IMAD.IADD R166, R166, 0x1, R63 ;  /* 0x00000001a6a67824 */ /* 0x000fe200078e023f */
[----:B------:R-:W-:Y:S01]  /*44f40*/  FSETP.GT.AND P4, PT, R45, R14, PT ;  /* 0x0000000e2d00720b */ /* 0x000fe20003f84000 */
[----:B---3--:R-:W-:Y:S01]  /*44f50*/  UIADD3 UR30, UPT, UPT, UR30, 0x2d2, URZ ;  /* 0x000002d21e1e7890 */ /* 0x008fe2000fffe0ff */
[----:B------:R-:W-:Y:S01]  /*44f60*/  SEL R165, R165, RZ, P3 ;  /* 0x000000ffa5a57207 */ /* 0x000fe20001800000 */
[----:B------:R-:W0:Y:S01]  /*44f70*/  LDCU UR31, c[0x0][0x398] ;  /* 0x00007300ff1f77ac */ /* 0x000e220008000800 */
[----:B------:R-:W-:-:S02]  /*44f80*/  I2FP.F32.S32 R14, UR73 ;  /* 0x00000049000e7c45 */ /* 0x000fc40008201400 */
[----:B------:R-:W-:Y:S01]  /*44f90*/  FSETP.GT.AND P3, PT, R45, R12, PT ;  /* 0x0000000c2d00720b */ /* 0x000fe20003f64000 */
[----:B------:R-:W-:Y:S01]  /*44fa0*/  UIADD3 UR73, UPT, UPT, UR19, 0x22, URZ ;  /* 0x0000002213497890 */ /* 0x000fe2000fffe0ff */
[----:B------:R-:W-:Y:S01]  /*44fb0*/  I2FP.F32.S32 R12, UR26 ;  /* 0x0000001a000c7c45 */ /* 0x000fe20008201400 */
[----:B------:R-:W-:Y:S01]  /*44fc0*/  UIADD3 UR26, UPT, UPT, UR19, 0x18, URZ ;  /* 0x00000018131a7890 */ /* 0x000fe2000fffe0ff */
[----:B------:R-:W-:Y:S01]  /*44fd0*/  SEL R163, R10, 0x2, P2 ;  /* 0x000000020aa37807 */ /* 0x000fe20001000000 */
[----:B------:R-:W-:Y:S01]  /*44fe0*/  IMAD.IADD R165, R165, 0x1, R58 ;  /* 0x00000001a5a57824 */ /* 0x000fe200078e023a */
[----:B------:R-:W-:Y:S02]  /*44ff0*/  FSETP.GT.AND P2, PT, R45, R14, PT ;  /* 0x0000000e2d00720b */ /* 0x000fe40003f44000 */
[----:B------:R-:W-:Y:S02]  /*45000*/  SEL R163, R163, RZ, P1 ;  /* 0x000000ffa3a37207 */ /* 0x000fe40000800000 */
[----:B------:R-:W-:Y:S01]  /*45010*/  I2FP.F32.S32 R14, UR73 ;  /* 0x00000049000e7c45 */ /* 0x000fe20008201400 */
[----:B------:R-:W-:Y:S01]  /*45020*/  UIADD3 UR73, UPT, UPT, UR19, 0x29, URZ ;  /* 0x0000002913497890 */ /* 0x000fe2000fffe0ff */
[----:B------:R-:W-:-:S02]  /*45030*/  FSETP.GT.AND P1, PT, R45, R12, !P1 ;  /* 0x0000000c2d00720b */ /* 0x000fc40004f24000 */
[----:B------:R-:W-:Y:S01]  /*45040*/  I2FP.F32.S32 R12, UR26 ;  /* 0x0000001a000c7c45 */ /* 0x000fe20008201400 */
[----:B------:R-:W-:Y:S01]  /*45050*/  UIADD3 UR26, UPT, UPT, UR19, 0x2a, URZ ;  /* 0x0000002a131a7890 */ /* 0x000fe2000fffe0ff */
[----:B------:R-:W-:Y:S01]  /*45060*/  SEL R162, R10, 0x2, P4 ;  /* 0x000000020aa27807 */ /* 0x000fe20002000000 */
[----:B0-----:R-:W-:Y:S01]  /*45070*/  UIADD3 UR31, UPT, UPT, UR31, 0x2d1, URZ ;  /* 0x000002d11f1f7890 */ /* 0x001fe2000fffe0ff */
[C---:B------:R-:W-:Y:S02]  /*45080*/  FSETP.GT.AND P4, PT, R45.reuse, R12, !P3 ;  /* 0x0000000c2d00720b */ /* 0x040fe40005f84000 */
[----:B------:R-:W-:Y:S02]  /*45090*/  SEL R60, RZ, 0x1, !P1 ;  /* 0x00000001ff3c7807 */ /* 0x000fe40004800000 */
[----:B------:R-:W-:Y:S01]  /*450a0*/  I2FP.F32.S32 R12, UR73 ;  /* 0x00000049000c7c45 */ /* 0x000fe20008201400 */
[----:B------:R-:W-:Y:S01]  /*450b0*/  UIADD3 UR73, UPT, UPT, UR19, 0x31, URZ ;  /* 0x0000003113497890 */ /* 0x000fe2000fffe0ff */
[----:B------:R-:W-:Y:S01]  /*450c0*/  FSETP.GT.AND P1, PT, R45, R14, PT ;  /* 0x0000000e2d00720b */ /* 0x000fe20003f24000 */
[----:B------:R-:W-:Y:S01]  /*450d0*/  IMAD.IADD R163, R163, 0x1, R60 ;  /* 0x00000001a3a37824 */ /* 0x000fe200078e023c */
[----:B------:R-:W-:Y:S01]  /*450e0*/  I2FP.F32.S32 R97, UR20 ;  /* 0x0000001400617c45 */ /* 0x000fe20008201400 */
[----:B------:R-:W-:Y:S01]  /*450f0*/  UIADD3 UR20, UPT, UPT, UR19, 0x20, URZ ;  /* 0x0000002013147890 */ /* 0x000fe2000fffe0ff */
[----:B------:R-:W-:Y:S01]  /*45100*/  I2FP.F32.S32 R14, UR26 ;  /* 0x0000001a000e7c45 */ /* 0x000fe20008201400 */
[----:B------:R-:W0:Y:S01]  /*45110*/  LDCU UR26, c[0x0][0x398] ;  /* 0x00007300ff1a77ac */ /* 0x000e220008000800 */
[----:B------:R-:W-:-:S02]  /*45120*/  SEL R65, RZ, 0x1, !P4 ;  /* 0x00000001ff417807 */ /* 0x000fc40006000000 */
[C---:B------:R-:W-:Y:S02]  /*45130*/  FSETP.GT.AND P4, PT, R45.reuse, R14, PT ;  /* 0x0000000e2d00720b */ /* 0x040fe40003f84000 */
[----:B------:R-:W-:Y:S02]  /*45140*/  SEL R162, R162, RZ, P3 ;  /* 0x000000ffa2a27207 */ /* 0x000fe40001800000 */
        /* <DEDUP_REMOVED lines=8> */
[C---:B------:R-:W-:Y:S01]  /*451d0*/  FSETP.GT.AND P2, PT, R45.reuse, R12, !P2 ;  /* 0x0000000c2d00720b */ /* 0x040fe20005744000 */
[----:B0-----:R-:W-:Y:S01]  /*451e0*/  UIADD3 UR26, UPT, UPT, UR26, 0x2d8, URZ ;  /* 0x000002d81a1a7890 */ /* 0x001fe2000fffe0ff */
        /* <DEDUP_REMOVED lines=9> */
[----:B------:R-:W-:Y:S01]  /*45280*/  I2FP.F32.S32 R14, UR73 ;  /* 0x00000049000e7c45 */ /* 0x000fe20008201400 */
[----:B------:R-:W-:Y:S01]  /*45290*/  UIADD3 UR73, UPT, UPT, UR19, 0x41, URZ ;  /* 0x0000004113497890 */ /* 0x000fe2000fffe0ff */
[C---:B------:R-:W-:Y:S02]  /*452a0*/  FSETP.GT.AND P4, PT, R45.reuse, R12, !P3 ;  /* 0x0000000c2d00720b */ /* 0x040fe40005f84000 */
[----:B------:R-:W-:Y:S01]  /*452b0*/  I2FP.F32.S32 R12, UR20 ;  /* 0x00000014000c7c45 */ /* 0x000fe20008201400 */
[----:B------:R-:W-:Y:S01]  /*452c0*/  UIADD3 UR20, UPT, UPT, UR19, 0x30, URZ ;  /* 0x0000003013147890 */ /* 0x000fe2000fffe0ff */
[----:B------:R-:W-:Y:S02]  /*452d0*/  SEL R67, RZ, 0x1, !P4 ;  /* 0x00000001ff437807 */ /* 0x000fe40006000000 */
[----:B------:R-:W-:-:S02]  /*452e0*/  FSETP.GT.AND P4, PT, R45, R14, PT ;  /* 0x0000000e2d00720b */ /* 0x000fc40003f84000 */
[----:B------:R-:W-:Y:S02]  /*452f0*/  SEL R160, R160, RZ, P3 ;  /* 0x000000ffa0a07207 */ /* 0x000fe40001800000 */
[----:B------:R-:W-:Y:S01]  /*45300*/  I2FP.F32.S32 R14, UR73 ;  /* 0x00000049000e7c45 */ /* 0x000fe20008201400 */
[----:B------:R-:W-:Y:S01]  /*45310*/  UIADD3 UR73, UPT, UPT, UR19, 0x42, URZ ;  /* 0x0000004213497890 */ /* 0x000fe2000fffe0ff */
[C---:B------:R-:W-:Y:S01]  /*45320*/  FSETP.GT.AND P3, PT, R45.reuse, R12, PT ;  /* 0x0000000c2d00720b */ /* 0x040fe20003f64000 */
[----:B------:R-:W-:Y:S01]  /*45330*/  IMAD.IADD R160, R160, 0x1, R67 ;  /* 0x00000001a0a07824 */ /* 0x000fe200078e0243 */
[----:B------:R-:W-:Y:S01]  /*45340*/  I2FP.F32.S32 R12, UR20 ;  /* 0x00000014000c7c45 */ /* 0x000fe20008201400 */
[----:B------:R-:W-:Y:S01]  /*45350*/  UIADD3 UR20, UPT, UPT, UR19, 0x38, URZ ;  /* 0x0000003813147890 */ /* 0x000fe2000fffe0ff */
[----:B------:R-:W-:Y:S02]  /*45360*/  SEL R159, R10, 0x2, P2 ;  /* 0x000000020a9f7807 */ /* 0x000fe40001000000 */
[----:B------:R-:W-:-:S02]  /*45370*/  FSETP.GT.AND P2, PT, R45, R14, PT ;  /* 0x0000000e2d00720b */ /* 0x000fc40003f44000 */
[----:B------:R-:W-:Y:S02]  /*45380*/  SEL R159, R159, RZ, P1 ;  /* 0x000000ff9f9f7207 */ /* 0x000fe40000800000 */
[----:B------:R-:W-:Y:S01]  /*45390*/  I2FP.F32.S32 R14, UR73 ;  /* 0x00000049000e7c45 */ /* 0x000fe20008201400 */
[----:B------:R-:W-:Y:S01]  /*453a0*/  UIADD3 UR73, UPT, UPT, UR19, 0x49, URZ ;  /* 0x0000004913497890 */ /* 0x000fe2000fffe0ff */
[C---:B------:R-:W-:Y:S02]  /*453b0*/  FSETP.GT.AND P1, PT, R45.reuse, R12, !P1 ;  /* 0x0000000c2d00720b */ /* 0x040fe40004f24000 */
        /* <DEDUP_REMOVED lines=10> */
[----:B------:R-:W0:Y:S01]  /*45460*/  LDCU UR20, c[0x0][0x398] ;  /* 0x00007300ff1477ac */ /* 0x000e220008000800 */
[----:B------:R-:W-:Y:S02]  /*45470*/  SEL R69, RZ, 0x1, !P4 ;  /* 0x00000001ff457807 */ /* 0x000fe40006000000 */
[----:B------:R-:W-:-:S02]  /*45480*/  FSETP.GT.AND P4, PT, R45, R14, PT ;  /* 0x0000000e2d00720b */ /* 0x000fc40003f84000 */
        /* <DEDUP_REMOVED lines=54> */
[----:B------:R-:W-:Y:S02]  /*457f0*/  FSETP.GT.AND P4, PT, R45, R14, PT ;  /* 0x0000000e2d00720b */ /* 0x000fe40003f84000 */
        /* <DEDUP_REMOVED lines=30> */
[----:B------:R-:W-:Y:S01]  /*459e0*/  FSETP.GT.AND P3, PT, R45, R12, PT ;  /* 0x0000000c2d00720b */ /* 0x000fe20003f64000 */
        /* <DEDUP_REMOVED lines=71> */
[----:B------:R-:W-:Y:S02]  /*45e60*/  FSETP.GT.AND P1, PT, R45, R14, PT ;  /* 0x0000000e2d00720b */ /* 0x000fe40003f24000 */
        /* <DEDUP_REMOVED lines=112> */
[----:B------:R-:W-:Y:S02]  /*46570*/  SEL R136, R136, RZ, P3 ;  /* 0x000000ff88887207 */ /* 0x000fe40001800000 */
[----:B------:R-:W-:-:S02]  /*46580*/  FSETP.GT.AND P3, PT, R45, R12, PT ;  /* 0x0000000c2d00720b */ /* 0x000fc40003f64000 */
[----:B------:R-:W-:Y:S02]  /*46590*/  SEL R87, RZ, 0x1, !P4 ;  /* 0x00000001ff577807 */ /* 0x000fe40006000000 */
        /* <DEDUP_REMOVED lines=8> */
[----:B------:R-:W-:Y:S01]  /*46620*/  SEL R135, R135, RZ, P2 ;  /* 0x000000ff87877207 */ /* 0x000fe20001000000 */
[----:B0-----:R-:W-:Y:S01]  /*46630*/  UIADD3 UR7, UPT, UPT, UR7, 0x234, URZ ;  /* 0x0000023407077890 */ /* 0x001fe2000fffe0ff */
        /* <DEDUP_REMOVED lines=41> */
[----:B------:R-:W-:-:S02]  /*468d0*/  SEL R91, RZ, 0x1, !P4 ;  /* 0x00000001ff5b7807 */ /* 0x000fc40006000000 */
        /* <DEDUP_REMOVED lines=8> */
[----:B------:R-:W-:Y:S01]  /*46960*/  SEL R129, R129, RZ, P2 ;  /* 0x000000ff81817207 */ /* 0x000fe20001000000 */
[----:B0-----:R-:W-:Y:S01]  /*46970*/  UIADD3 UR73, UPT, UPT, UR73, 0x245, URZ ;  /* 0x0000024549497890 */ /* 0x001fe2000fffe0ff */
[----:B------:R-:W-:Y:S02]  /*46980*/  FSETP.GT.AND P2, PT, R45, R12, !P2 ;  /* 0x0000000c2d00720b */ /* 0x000fe40005744000 */
[----:B------:R-:W-:Y:S01]  /*46990*/  I2FP.F32.S32 R14, UR65 ;  /* 0x00000041000e7c45 */ /* 0x000fe20008201400 */
[----:B------:R-:W-:Y:S01]  /*469a0*/  UIADD3 UR65, UPT, UPT, UR19, 0x119, URZ ;  /* 0x0000011913417890 */ /* 0x000fe2000fffe0ff */
[----:B------:R-:W-:Y:S01]  /*469b0*/  I2FP.F32.S32 R12, UR69 ;  /* 0x00000045000c7c45 */ /* 0x000fe20008201400 */
[----:B------:R-:W-:Y:S01]  /*469c0*/  UIADD3 UR69, UPT, UPT, UR19, 0x11a, URZ ;  /* 0x0000011a13457890 */ /* 0x000fe2000fffe0ff */
[----:B------:R-:W-:Y:S02]  /*469d0*/  SEL R56, RZ, 0x1, !P2 ;  /* 0x00000001ff387807 */ /* 0x000fe40005000000 */
[----:B------:R-:W-:-:S02]  /*469e0*/  SEL R61, R10, 0x2, P4 ;  /* 0x000000020a3d7807 */ /* 0x000fc40002000000 */
[----:B------:R-:W-:Y:S01]  /*469f0*/  FSETP.GT.AND P2, PT, R45, R14, PT ;  /* 0x0000000e2d00720b */ /* 0x000fe20003f44000 */
[----:B------:R-:W-:Y:S01]  /*46a00*/  IMAD.IADD R129, R129, 0x1, R56 ;  /* 0x0000000181817824 */ /* 0x000fe200078e0238 */
[----:B------:R-:W-:Y:S02]  /*46a10*/  FSETP.GT.AND P4, PT, R45, R12, !P3 ;  /* 0x0000000c2d00720b */ /* 0x000fe40005f84000 */
[----:B------:R-:W-:Y:S01]  /*46a20*/  I2FP.F32.S32 R12, UR65 ;  /* 0x00000041000c7c45 */ /* 0x000fe20008201400 */
[----:B------:R-:W-:Y:S01]  /*46a30*/  UIADD3 UR65, UPT, UPT, UR19, 0x110, URZ ;  /* 0x0000011013417890 */ /* 0x000fe2000fffe0ff */
[----:B------:R-:W-:Y:S01]  /*46a40*/  I2FP.F32.S32 R14, UR69 ;  /* 0x00000045000e7c45 */ /* 0x000fe20008201400 */
[----:B------:R-:W-:Y:S01]  /*46a50*/  UIADD3 UR69, UPT, UPT, UR19, 0x121, URZ ;  /* 0x0000012113457890 */ /* 0x000fe2000fffe0ff */
[----:B------:R-:W-:Y:S02]  /*46a60*/  SEL R61, R61, RZ, P3 ;  /* 0x000000ff3d3d7207 */ /* 0x000fe40001800000 */
[----:B------:R-:W-:-:S02]  /*46a70*/  SEL R128, RZ, 0x1, !P4 ;  /* 0x00000001ff807807 */ /* 0x000fc40006000000 */
[C---:B------:R-:W-:Y:S02]  /*46a80*/  FSETP.GT.AND P3, PT, R45.reuse, R12, PT ;  /* 0x0000000c2d00720b */ /* 0x040fe40003f64000 */
[----:B------:R-:W-:Y:S01]  /*46a90*/  FSETP.GT.AND P4, PT, R45, R14, PT ;  /* 0x0000000e2d00720b */ /* 0x000fe20003f84000 */
[----:B------:R-:W-:Y:S01]  /*46aa0*/  IMAD.IADD R128, R61, 0x1, R128 ;  /* 0x000000013d807824 */ /* 0x000fe200078e0280 */
[----:B------:R-:W-:Y:S01]  /*46ab0*/  I2FP.F32.S32 R12, UR65 ;  /* 0x00000041000c7c45 */ /* 0x000fe20008201400 */
[----:B------:R-:W-:Y:S01]  /*46ac0*/  UIADD3 UR65, UPT, UPT, UR19, 0x118, URZ ;  /* 0x0000011813417890 */ /* 0x000fe2000fffe0ff */
[----:B------:R-:W-:Y:S01]  /*46ad0*/  I2FP.F32.S32 R14, UR69 ;  /* 0x00000045000e7c45 */ /* 0x000fe20008201400 */
[----:B------:R-:W-:Y:S01]  /*46ae0*/  UIADD3 UR69, UPT, UPT, UR19, 0x122, URZ ;  /* 0x0000012213457890 */ /* 0x000fe2000fffe0ff */
[----:B------:R-:W-:Y:S02]  /*46af0*/  SEL R54, R10, 0x2, P2 ;  /* 0x000000020a367807 */ /* 0x000fe40001000000 */
[----:B------:R-:W-:-:S02]  /*46b00*/  FSETP.GT.AND P2, PT, R45, R14, PT ;  /* 0x0000000e2d00720b */ /* 0x000fc40003f44000 */
[----:B------:R-:W-:Y:S02]  /*46b10*/  SEL R54, R54, RZ, P1 ;  /* 0x000000ff36367207 */ /* 0x000fe40000800000 */
        /* <DEDUP_REMOVED lines=11> */
[----:B------:R-:W-:Y:S02]  /*46bd0*/  FSETP.GT.AND P4, PT, R45, R12, !P3 ;  /* 0x0000000c2d00720b */ /* 0x000fe40005f84000 */
[----:B------:R-:W-:Y:S01]  /*46be0*/  I2FP.F32.S32 R12, UR65 ;  /* 0x00000041000c7c45 */ /* 0x000fe20008201400 */
[----:B------:R-:W-:Y:S01]  /*46bf0*/  UIADD3 UR65, UPT, UPT, UR19, 0x131, URZ ;  /* 0x0000013113417890 */ /* 0x000fe2000fffe0ff */
[----:B------:R-:W-:Y:S01]  /*46c00*/  I2FP.F32.S32 R26, UR69 ;  /* 0x00000045001a7c45 */ /* 0x000fe20008201400 */
[----:B------:R-:W0:Y:S01]  /*46c10*/  LDCU UR69, c[0x0][0x398] ;  /* 0x00007300ff4577ac */ /* 0x000e220008000800 */
[----:B------:R-:W-:-:S02]  /*46c20*/  SEL R126, R126, RZ, P3 ;  /* 0x000000ff7e7e7207 */ /* 0x000fc40001800000 */
[C---:B------:R-:W-:Y:S02]  /*46c30*/  FSETP.GT.AND P3, PT, R45.reuse, R12, PT ;  /* 0x0000000c2d00720b */ /* 0x040fe40003f64000 */
        /* <DEDUP_REMOVED lines=8> */
[----:B------:R-:W-:Y:S02]  /*46cc0*/  FSETP.GT.AND P1, PT, R45, R26, PT ;  /* 0x0000001a2d00720b */ /* 0x000fe40003f24000 */
[----:B------:R-:W-:Y:S01]  /*46cd0*/  SEL R125, R125, RZ, P2 ;  /* 0x000000ff7d7d7207 */ /* 0x000fe20001000000 */
[----:B0-----:R-:W-:Y:S01]  /*46ce0*/  UIADD3 UR69, UPT, UPT, UR69, 0x24e, URZ ;  /* 0x0000024e45457890 */ /* 0x001fe2000fffe0ff */
[----:B------:R-:W-:Y:S01]  /*46cf0*/  I2FP.F32.S32 R26, UR61 ;  /* 0x0000003d001a7c45 */ /* 0x000fe20008201400 */
[----:B------:R-:W-:Y:S01]  /*46d00*/  UIADD3 UR61, UPT, UPT, UR19, 0x139, URZ ;  /* 0x00000139133d7890 */ /* 0x000fe2000fffe0ff */
[----:B------:R-:W-:Y:S02]  /*46d10*/  FSETP.GT.AND P2, PT, R45, R12, !P2 ;  /* 0x0000000c2d00720b */ /* 0x000fe40005744000 */
[----:B------:R-:W-:Y:S01]  /*46d20*/  I2FP.F32.S32 R12, UR65 ;  /* 0x00000041000c7c45 */ /* 0x000fe20008201400 */
[----:B------:R-:W-:Y:S01]  /*46d30*/  UIADD3 UR65, UPT, UPT, UR19, 0x13a, URZ ;  /* 0x0000013a13417890 */ /* 0x000fe2000fffe0ff */
[----:B------:R-:W-:-:S02]  /*46d40*/  SEL R57, R10, 0x2, P4 ;  /* 0x000000020a397807 */ /* 0x000fc40002000000 */
        /* <DEDUP_REMOVED lines=9> */
[C---:B------:R-:W-:Y:S02]  /*46de0*/  FSETP.GT.AND P3, PT, R45.reuse, R12, PT ;  /* 0x0000000c2d00720b */ /* 0x040fe40003f64000 */
        /* <DEDUP_REMOVED lines=53> */
[----:B------:R-:W-:Y:S01]  /*47140*/  I2FP.F32.S32 R12, UR58 ;  /* 0x0000003a000c7c45 */ /* 0x000fe20008201400 */
[----:B------:R-:W-:Y:S01]  /*47150*/  UIADD3 UR58, UPT, UPT, UR19, 0x158, URZ ;  /* 0x00000158133a7890 */ /* 0x000fe2000fffe0ff */
[----:B------:R-:W-:Y:S02]  /*47160*/  SEL R49, R10, 0x2, P2 ;  /* 0x000000020a317807 */ /* 0x000fe40001000000 */
[----:B------:R-:W-:Y:S01]  /*47170*/  I2FP.F32.S32 R32, UR61 ;  /* 0x0000003d00207c45 */ /* 0x000fe20008201400 */
[----:B------:R-:W-:Y:S01]  /*47180*/  UIADD3 UR61, UPT, UPT, UR19, 0x162, URZ ;  /* 0x00000162133d7890 */ /* 0x000fe2000fffe0ff */
[----:B------:R-:W-:Y:S02]  /*47190*/  SEL R49, R49, RZ, P1 ;  /* 0x000000ff31317207 */ /* 0x000fe40000800000 */
[----:B------:R-:W-:Y:S02]  /*471a0*/  FSETP.GT.AND P1, PT, R45, R12, !P1 ;  /* 0x0000000c2d00720b */ /* 0x000fe40004f24000 */
[----:B------:R-:W-:-:S02]  /*471b0*/  SEL R44, RZ, 0x1, !P4 ;  /* 0x00000001ff2c7807 */ /* 0x000fc40006000000 */
[----:B------:R-:W-:Y:S01]  /*471c0*/  I2FP.F32.S32 R12, UR58 ;  /* 0x0000003a000c7c45 */ /* 0x000fe20008201400 */
[----:B------:R-:W-:Y:S01]  /*471d0*/  UIADD3 UR58, UPT, UPT, UR19, 0x169, URZ ;  /* 0x00000169133a7890 */ /* 0x000fe2000fffe0ff */
[----:B------:R-:W-:Y:S01]  /*471e0*/  FSETP.GT.AND P4, PT, R45, R26, PT ;  /* 0x0000001a2d00720b */ /* 0x000fe20003f84000 */
[----:B------:R-:W-:Y:S01]  /*471f0*/  IMAD.IADD R119, R119, 0x1, R44 ;  /* 0x0000000177777824 */ /* 0x000fe200078e022c */
        /* <DEDUP_REMOVED lines=36> */
[----:B------:R-:W-:Y:S01]  /*47440*/  I2FP.F32.S32 R12, UR59 ;  /* 0x0000003b000c7c45 */ /* 0x000fe20008201400 */
[----:B------:R-:W-:Y:S01]  /*47450*/  UIADD3 UR59, UPT, UPT, UR19, 0x170, URZ ;  /* 0x00000170133b7890 */ /* 0x000fe2000fffe0ff */
[----:B------:R-:W-:Y:S02]  /*47460*/  FSETP.GT.AND P4, PT, R45, R32, !P3 ;  /* 0x000000202d00720b */ /* 0x000fe40005f84000 */
[----:B------:R-:W-:Y:S01]  /*47470*/  I2FP.F32.S32 R36, UR58 ;  /* 0x0000003a00247c45 */ /* 0x000fe20008201400 */
[----:B------:R-:W-:Y:S01]  /*47480*/  UIADD3 UR58, UPT, UPT, UR19, 0x182, URZ ;  /* 0x00000182133a7890 */ /* 0x000fe2000fffe0ff */
[----:B------:R-:W-:-:S02]  /*47490*/  SEL R115, RZ, 0x1, !P4 ;  /* 0x00000001ff737807 */ /* 0x000fc40006000000 */
[C---:B------:R-:W-:Y:S02]  /*474a0*/  FSETP.GT.AND P4, PT, R45.reuse, R36, PT ;  /* 0x000000242d00720b */ /* 0x040fe40003f84000 */
[----:B------:R-:W-:Y:S01]  /*474b0*/  I2FP.F32.S32 R36, UR57 ;  /* 0x0000003900247c45 */ /* 0x000fe20008201400 */
[----:B------:R-:W-:Y:S01]  /*474c0*/  UIADD3 UR57, UPT, UPT, UR19, 0x189, URZ ;  /* 0x0000018913397890 */ /* 0x000fe2000fffe0ff */
[----:B------:R-:W-:Y:S01]  /*474d0*/  I2FP.F32.S32 R32, UR59 ;  /* 0x0000003b00207c45 */ /* 0x000fe20008201400 */
[----:B------:R-:W-:Y:S01]  /*474e0*/  UIADD3 UR59, UPT, UPT, UR19, 0x178, URZ ;  /* 0x00000178133b7890 */ /* 0x000fe2000fffe0ff */
[----:B------:R-:W-:Y:S02]  /*474f0*/  SEL R41, R10, 0x2, P2 ;  /* 0x000000020a297807 */ /* 0x000fe40001000000 */
[----:B------:R-:W-:Y:S02]  /*47500*/  FSETP.GT.AND P2, PT, R45, R32, !P1 ;  /* 0x000000202d00720b */ /* 0x000fe40004f44000 */
[----:B------:R-:W-:-:S02]  /*47510*/  SEL R41, R41, RZ, P1 ;  /* 0x000000ff29297207 */ /* 0x000fc40000800000 */
[C---:B------:R-:W-:Y:S02]  /*47520*/  FSETP.GT.AND P1, PT, R45.reuse, R36, PT ;  /* 0x000000242d00720b */ /* 0x040fe40003f24000 */
[----:B------:R-:W-:Y:S02]  /*47530*/  SEL R40, R40, RZ, P3 ;  /* 0x000000ff28287207 */ /* 0x000fe40001800000 */
[----:B------:R-:W-:Y:S01]  /*47540*/  I2FP.F32.S32 R36, UR57 ;  /* 0x0000003900247c45 */ /* 0x000fe20008201400 */
[----:B------:R-:W0:Y:S01]  /*47550*/  LDCU UR57, c[0x0][0x398] ;  /* 0x00007300ff3977ac */ /* 0x000e220008000800 */
[----:B------:R-:W-:Y:S01]  /*47560*/  I2FP.F32.S32 R11, UR55 ;  /* 0x00000037000b7c45 */ /* 0x000fe20008201400 */
[----:B------:R-:W-:Y:S01]  /*47570*/  IMAD.IADD R115, R40, 0x1, R115 ;  /* 0x0000000128737824 */ /* 0x000fe200078e0273 */
[----:B------:R-:W-:Y:S01]  /*47580*/  FSETP.GT.AND P3, PT, R45, R34, PT ;  /* 0x000000222d00720b */ /* 0x000fe20003f64000 */
[----:B------:R-:W-:Y:S01]  /*47590*/  UIADD3 UR55, UPT, UPT, UR19, 0x18a, URZ ;  /* 0x0000018a13377890 */ /* 0x000fe2000fffe0ff */
[----:B------:R-:W-:Y:S01]  /*475a0*/  I2FP.F32.S32 R32, UR58 ;  /* 0x0000003a00207c45 */ /* 0x000fe20008201400 */
[----:B------:R-:W1:Y:S01]  /*475b0*/  LDCU UR58, c[0x0][0x398] ;  /* 0x00007300ff3a77ac */ /* 0x000e620008000800 */
[----:B------:R-:W-:-:S02]  /*475c0*/  SEL R112, R10, 0x2, P4 ;  /* 0x000000020a707807 */ /* 0x000fc40002000000 */
[----:B------:R-:W-:Y:S01]  /*475d0*/  I2FP.F32.S32 R34, UR59 ;  /* 0x0000003b00227c45 */ /* 0x000fe20008201400 */
[----:B------:R-:W2:Y:S01]  /*475e0*/  LDCU UR59, c[0x0][0x398] ;  /* 0x00007300ff3b77ac */ /* 0x000ea20008000800 */
[----:B------:R-:W-:Y:S02]  /*475f0*/  I2FP.F32.S32 R29, UR54 ;  /* 0x00000036001d7c45 */ /* 0x000fe40008201400 */
[----:B------:R-:W-:Y:S01]  /*47600*/  SEL R114, RZ, 0x1, !P2 ;  /* 0x00000001ff727807 */ /* 0x000fe20005000000 */
[----:B------:R-:W-:Y:S01]  /*47610*/  UIADD3 UR54, UPT, UPT, UR19, 0x191, URZ ;  /* 0x0000019113367890 */ /* 0x000fe2000fffe0ff */
[C---:B------:R-:W-:Y:S02]  /*47620*/  FSETP.GT.AND P4, PT, R45.reuse, R36, PT ;  /* 0x000000242d00720b */ /* 0x040fe40003f84000 */
[----:B------:R-:W-:Y:S01]  /*47630*/  FSETP.GT.AND P2, PT, R45, R32, PT ;  /* 0x000000202d00720b */ /* 0x000fe20003f44000 */
[----:B------:R-:W-:Y:S01]  /*47640*/  IMAD.IADD R114, R41, 0x1, R114 ;  /* 0x0000000129727824 */ /* 0x000fe200078e0272 */
[----:B------:R-:W-:Y:S01]  /*47650*/  SEL R112, R112, RZ, P3 ;  /* 0x000000ff70707207 */ /* 0x000fe20001800000 */
[----:B0-----:R-:W-:Y:S01]  /*47660*/  UIADD3 UR57, UPT, UPT, UR57, 0x26e, URZ ;  /* 0x0000026e39397890 */ /* 0x001fe2000fffe0ff */
[----:B------:R-:W-:Y:S01]  /*47670*/  I2FP.F32.S32 R36, UR53 ;  /* 0x0000003500247c45 */ /* 0x000fe20008201400 */
[----:B------:R-:W-:Y:S01]  /*47680*/  UIADD3 UR53, UPT, UPT, UR19, 0x199, URZ ;  /* 0x0000019913357890 */ /* 0x000fe2000fffe0ff */
[----:B------:R-:W-:Y:S01]  /*47690*/  I2FP.F32.S32 R21, UR48 ;  /* 0x0000003000157c45 */ /* 0x000fe20008201400 */
[----:B------:R-:W0:Y:S01]  /*476a0*/  LDCU UR48, c[0x0][0x394] ;  /* 0x00007280ff3077ac */ /* 0x000e220008000800 */
[----:B------:R-:W-:-:S02]  /*476b0*/  FSETP.GT.AND P3, PT, R45, R34, !P3 ;  /* 0x000000222d00720b */ /* 0x000fc40005f64000 */
[----:B------:R-:W-:Y:S01]  /*476c0*/  I2FP.F32.S32 R32, UR56 ;  /* 0x0000003800207c45 */ /* 0x000fe20008201400 */
[----:B------:R-:W-:Y:S01]  /*476d0*/  UIADD3 UR56, UPT, UPT, UR19, 0x192, URZ ;  /* 0x0000019213387890 */ /* 0x000fe2000fffe0ff */
[----:B------:R-:W-:Y:S01]  /*476e0*/  I2FP.F32.S32 R34, UR55 ;  /* 0x0000003700227c45 */ /* 0x000fe20008201400 */
[----:B------:R-:W-:Y:S01]  /*476f0*/  UIADD3 UR55, UPT, UPT, UR19, 0x190, URZ ;  /* 0x0000019013377890 */ /* 0x000fe2000fffe0ff */
[----:B------:R-:W-:Y:S01]  /*47700*/  I2FP.F32.S32 R38, UR54 ;  /* 0x0000003600267c45 */ /* 0x000fe20008201400 */
[----:B------:R-:W-:Y:S01]  /*47710*/  UIADD3 UR54, UPT, UPT, UR19, 0x19a, URZ ;  /* 0x0000019a13367890 */ /* 0x000fe2000fffe0ff */
[----:B------:R-:W-:Y:S01]  /*47720*/  SEL R39, RZ, 0x1, !P3 ;  /* 0x00000001ff277807 */ /* 0x000fe20005800000 */
[----:B--2---:R-:W-:Y:S01]  /*47730*/  UIADD3 UR59, UPT, UPT, UR59, 0x264, URZ ;  /* 0x000002643b3b7890 */ /* 0x004fe2000fffe0ff */
[----:B------:R-:W-:Y:S01]  /*47740*/  SEL R111, R10, 0x2, P2 ;  /* 0x000000020a6f7807 */ /* 0x000fe20001000000 */
[----:B-1----:R-:W-:Y:S01]  /*47750*/  UIADD3 UR58, UPT, UPT, UR58, 0x26d, URZ ;  /* 0x0000026d3a3a7890 */ /* 0x002fe2000fffe0ff */
[C---:B------:R-:W-:Y:S01]  /*47760*/  FSETP.GT.AND P3, PT, R45.reuse, R34, PT ;  /* 0x000000222d00720b */ /* 0x040fe20003f64000 */
[----:B------:R-:W-:Y:S01]  /*47770*/  IMAD.IADD R112, R112, 0x1, R39 ;  /* 0x0000000170707824 */ /* 0x000fe200078e0227 */
[----:B------:R-:W-:Y:S01]  /*47780*/  I2FP.F32.S32 R100, UR53 ;  /* 0x0000003500647c45 */ /* 0x000fe20008201400 */
[----:B------:R-:W-:Y:S01]  /*47790*/  UIADD3 UR53, UPT, UPT, UR19, 0x1a1, URZ ;  /* 0x000001a113357890 */ /* 0x000fe2000fffe0ff */
[----:B------:R-:W-:Y:S01]  /*477a0*/  FSETP.GT.AND P2, PT, R45, R32, !P1 ;  /* 0x000000202d00720b */ /* 0x000fe20004f44000 */
[----:B0-----:R-:W-:Y:S01]  /*477b0*/  UIADD3 UR48, UPT, UPT, UR48, 0x392, URZ ;  /* 0x0000039230307890 */ /* 0x001fe2000fffe0ff */
[----:B------:R-:W-:Y:S01]  /*477c0*/  I2FP.F32.S32 R34, UR56 ;  /* 0x0000003800227c45 */ /* 0x000fe20008201400 */
[----:B------:R-:W0:Y:S01]  /*477d0*/  LDCU UR56, c[0x0][0x398] ;  /* 0x00007300ff3877ac */ /* 0x000e220008000800 */
[----:B------:R-:W-:-:S02]  /*477e0*/  I2FP.F32.S32 R68, UR55 ;  /* 0x0000003700447c45 */ /* 0x000fc40008201400 */
[----:B------:R-:W-:Y:S01]  /*477f0*/  SEL R111, R111, RZ, P1 ;  /* 0x000000ff6f6f7207 */ /* 0x000fe20000800000 */
[----:B------:R-:W-:Y:S01]  /*47800*/  UIADD3 UR55, UPT, UPT, UR19, 0x198, URZ ;  /* 0x0000019813377890 */ /* 0x000fe2000fffe0ff */
[C---:B------:R-:W-:Y:S02]  /*47810*/  FSETP.GT.AND P1, PT, R45.reuse, R38, PT ;  /* 0x000000262d00720b */ /* 0x040fe40003f24000 */
[----:B------:R-:W-:Y:S02]  /*47820*/  SEL R110, R10, 0x2, P3 ;  /* 0x000000020a6e7807 */ /* 0x000fe40001800000 */
[----:B------:R-:W-:Y:S01]  /*47830*/  I2FP.F32.S32 R102, UR54 ;  /* 0x0000003600667c45 */ /* 0x000fe20008201400 */
[----:B------:R-:W-:Y:S01]  /*47840*/  UIADD3 UR54, UPT, UPT, UR19, 0x1a2, URZ ;  /* 0x000001a213367890 */ /* 0x000fe2000fffe0ff */
[----:B------:R-:W-:Y:S02]  /*47850*/  SEL R38, RZ, 0x1, !P2 ;  /* 0x00000001ff267807 */ /* 0x000fe40005000000 */
[----:B------:R-:W-:-:S02]  /*47860*/  FSETP.GT.AND P2, PT, R45, R34, PT ;  /* 0x000000222d00720b */ /* 0x000fc40003f44000 */
[----:B------:R-:W-:Y:S01]  /*47870*/  I2FP.F32.S32 R32, UR53 ;  /* 0x0000003500207c45 */ /* 0x000fe20008201400 */
[----:B------:R-:W-:Y:S01]  /*47880*/  UIADD3 UR53, UPT, UPT, UR19, 0x1aa, URZ ;  /* 0x000001aa13357890 */ /* 0x000fe2000fffe0ff */
[----:B------:R-:W-:Y:S01]  /*47890*/  FSETP.GT.AND P5, PT, R45, R36, !P4 ;  /* 0x000000242d00720b */ /* 0x000fe200067a4000 */
[----:B------:R-:W-:Y:S01]  /*478a0*/  IMAD.IADD R111, R111, 0x1, R38 ;  /* 0x000000016f6f7824 */ /* 0x000fe200078e0226 */
[----:B------:R-:W-:Y:S01]  /*478b0*/  SEL R110, R110, RZ, P4 ;  /* 0x000000ff6e6e7207 */ /* 0x000fe20002000000 */
[----:B0-----:R-:W-:Y:S01]  /*478c0*/  UIADD3 UR56, UPT, UPT, UR56, 0x26c, URZ ;  /* 0x0000026c38387890 */ /* 0x001fe2000fffe0ff */
[C---:B------:R-:W-:Y:S02]  /*478d0*/  FSETP.GT.AND P4, PT, R45.reuse, R102, PT ;  /* 0x000000662d00720b */ /* 0x040fe40003f84000 */
[----:B------:R-:W-:Y:S01]  /*478e0*/  I2FP.F32.S32 R104, UR55 ;  /* 0x0000003700687c45 */ /* 0x000fe20008201400 */
[----:B------:R-:W0:Y:S01]  /*478f0*/  LDCU UR55, c[0x0][0x398] ;  /* 0x00007300ff3777ac */ /* 0x000e220008000800 */
[----:B------:R-:W-:-:S02]  /*47900*/  FSETP.GT.AND P3, PT, R45, R100, PT ;  /* 0x000000642d00720b */ /* 0x000fc40003f64000 */
[C---:B------:R-:W-:Y:S02]  /*47910*/  SEL R109, R10.reuse, 0x2, P2 ;  /* 0x000000020a6d7807 */ /* 0x040fe40001000000 */
[----:B------:R-:W-:Y:S02]  /*47920*/  FSETP.GT.AND P2, PT, R45, R68, !P1 ;  /* 0x000000442d00720b */ /* 0x000fe40004f44000 */
[----:B------:R-:W-:Y:S01]  /*47930*/  I2FP.F32.S32 R106, UR54 ;  /* 0x00000036006a7c45 */ /* 0x000fe20008201400 */
[----:B------:R-:W1:Y:S01]  /*47940*/  LDCU UR54, c[0x0][0x398] ;  /* 0x00007300ff3677ac */ /* 0x000e620008000800 */
[----:B------:R-:W-:Y:S02]  /*47950*/  SEL R108, R10, 0x2, P4 ;  /* 0x000000020a6c7807 */ /* 0x000fe40002000000 */
[----:B------:R-:W-:Y:S02]  /*47960*/  SEL R109, R109, RZ, P1 ;  /* 0x000000ff6d6d7207 */ /* 0x000fe40000800000 */
[----:B------:R-:W-:-:S02]  /*47970*/  FSETP.GT.AND P4, PT, R45, R104, !P3 ;  /* 0x000000682d00720b */ /* 0x000fc40005f84000 */
[----:B------:R-:W-:Y:S01]  /*47980*/  I2FP.F32.S32 R144, UR53 ;  /* 0x0000003500907c45 */ /* 0x000fe20008201400 */
[----:B------:R-:W2:Y:S01]  /*47990*/  LDCU UR53, c[0x0][0x398] ;  /* 0x00007300ff3577ac */ /* 0x000ea20008000800 */
[----:B------:R-:W-:Y:S02]  /*479a0*/  I2FP.F32.S32 R34, UR52 ;  /* 0x0000003400227c45 */ /* 0x000fe40008201400 */
[C---:B------:R-:W-:Y:S01]  /*479b0*/  FSETP.GT.AND P1, PT, R45.reuse, R32, PT ;  /* 0x000000202d00720b */ /* 0x040fe20003f24000 */
[----:B------:R-:W3:Y:S01]  /*479c0*/  LDCU UR52, c[0x0][0x398] ;  /* 0x00007300ff3477ac */ /* 0x000ee20008000800 */
[----:B------:R-:W-:Y:S02]  /*479d0*/  SEL R32, RZ, 0x1, !P2 ;  /* 0x00000001ff207807 */ /* 0x000fe40005000000 */
[----:B------:R-:W-:Y:S01]  /*479e0*/  FSETP.GT.AND P2, PT, R45, R106, PT ;  /* 0x0000006a2d00720b */ /* 0x000fe20003f44000 */
[----:B0-----:R-:W-:Y:S01]  /*479f0*/  UIADD3 UR55, UPT, UPT, UR55, 0x275, URZ ;  /* 0x0000027537377890 */ /* 0x001fe2000fffe0ff */
[----:B------:R-:W-:Y:S01]  /*47a00*/  I2FP.F32.S32 R36, UR51 ;  /* 0x0000003300247c45 */ /* 0x000fe20008201400 */
[----:B------:R-:W-:Y:S01]  /*47a10*/  IMAD.IADD R109, R109, 0x1, R32 ;  /* 0x000000016d6d7824 */ /* 0x000fe200078e0220 */
[----:B------:R-:W-:Y:S01]  /*47a20*/  SEL R108, R108, RZ, P3 ;  /* 0x000000ff6c6c7207 */ /* 0x000fe20001800000 */
[----:B------:R-:W0:Y:S01]  /*47a30*/  LDCU UR51, c[0x0][0x398] ;  /* 0x00007300ff3377ac */ /* 0x000e220008000800 */
[----:B------:R-:W-:-:S02]  /*47a40*/  SEL R33, RZ, 0x1, !P4 ;  /* 0x00000001ff217807 */ /* 0x000fc40006000000 */
[C---:B------:R-:W-:Y:S01]  /*47a50*/  FSETP.GT.AND P3, PT, R45.reuse, R144, PT ;  /* 0x000000902d00720b */ /* 0x040fe20003f64000 */
[----:B-1----:R-:W-:Y:S01]  /*47a60*/  UIADD3 UR54, UPT, UPT, UR54, 0x276, URZ ;  /* 0x0000027636367890 */ /* 0x002fe2000fffe0ff */
[C---:B------:R-:W-:Y:S01]  /*47a70*/  FSETP.GT.AND P4, PT, R45.reuse, R34, PT ;  /* 0x000000222d00720b */ /* 0x040fe20003f84000 */
[----:B------:R-:W-:Y:S01]  /*47a80*/  IMAD.IADD R108, R108, 0x1, R33 ;  /* 0x000000016c6c7824 */ /* 0x000fe200078e0221 */
[----:B------:R-:W-:Y:S01]  /*47a90*/  I2FP.F32.S32 R34, UR48 ;  /* 0x0000003000227c45 */ /* 0x000fe20008201400 */
[----:B------:R-:W-:Y:S01]  /*47aa0*/  UIADD3 UR48, UPT, UPT, UR42, 0x393, URZ ;  /* 0x000003932a307890 */ /* 0x000fe2000fffe0ff */
[C---:B------:R-:W-:Y:S01]  /*47ab0*/  SEL R107, R10.reuse, 0x2, P2 ;  /* 0x000000020a6b7807 */ /* 0x040fe20001000000 */
[----:B--2---:R-:W-:Y:S01]  /*47ac0*/  UIADD3 UR53, UPT, UPT, UR53, 0x274, URZ ;  /* 0x0000027435357890 */ /* 0x004fe2000fffe0ff */
[----:B------:R-:W-:Y:S01]  /*47ad0*/  FSETP.GT.AND P2, PT, R45, R36, PT ;  /* 0x000000242d00720b */ /* 0x000fe20003f44000 */
[----:B---3--:R-:W-:Y:S01]  /*47ae0*/  UIADD3 UR52, UPT, UPT, UR52, 0x27d, URZ ;  /* 0x0000027d34347890 */ /* 0x008fe2000fffe0ff */
[----:B------:R-:W-:-:S02]  /*47af0*/  SEL R95, R10, 0x2, P3 ;  /* 0x000000020a5f7807 */ /* 0x000fc40001800000 */
[----:B------:R-:W-:Y:S01]  /*47b00*/  I2FP.F32.S32 R36, UR43 ;  /* 0x0000002b00247c45 */ /* 0x000fe20008201400 */
[----:B------:R-:W-:Y:S01]  /*47b10*/  UIADD3 UR43, UPT, UPT, UR42, 0x397, URZ ;  /* 0x000003972a2b7890 */ /* 0x000fe2000fffe0ff */
[C---:B------:R-:W-:Y:S01]  /*47b20*/  FSETP.GT.AND P3, PT, R45.reuse, R34, PT ;  /* 0x000000222d00720b */ /* 0x040fe20003f64000 */
[----:B0-----:R-:W-:Y:S01]  /*47b30*/  UIADD3 UR51, UPT, UPT, UR51, 0x27e, URZ ;  /* 0x0000027e33337890 */ /* 0x001fe2000fffe0ff */
[----:B------:R-:W-:Y:S01]  /*47b40*/  I2FP.F32.S32 R34, UR49 ;  /* 0x0000003100227c45 */ /* 0x000fe20008201400 */
[----:B------:R-:W0:Y:S01]  /*47b50*/  LDCU UR49, c[0x0][0x398] ;  /* 0x00007300ff3177ac */ /* 0x000e220008000800 */
[----:B------:R-:W-:Y:S02]  /*47b60*/  SEL R35, RZ, 0x1, !P5 ;  /* 0x00000001ff237807 */ /* 0x000fe40006800000 */
[----:B------:R-:W-:Y:S02]  /*47b70*/  FSETP.GT.AND P5, PT, R45, R34, PT ;  /* 0x000000222d00720b */ /* 0x000fe40003fa4000 */
[----:B------:R-:W-:Y:S01]  /*47b80*/  SEL R29, R47, 0x6, P2 ;  /* 0x000000062f1d7807 */ /* 0x000fe20001000000 */
[----:B------:R-:W-:Y:S01]  /*47b90*/  IMAD.IADD R110, R110, 0x1, R35 ;  /* 0x000000016e6e7824 */ /* 0x000fe200078e0223 */
[----:B------:R-:W-:Y:S01]  /*47ba0*/  I2FP.F32.S32 R34, UR48 ;  /* 0x0000003000227c45 */ /* 0x000fe20008201400 */
[----:B------:R-:W1:Y:S01]  /*47bb0*/  LDCU UR48, c[0x0][0x398] ;  /* 0x00007300ff3077ac */ /* 0x000e620008000800 */
[----:B------:R-:W-:-:S02]  /*47bc0*/  I2FP.F32.S32 R100, UR43 ;  /* 0x0000002b00647c45 */ /* 0x000fc40008201400 */
[----:B------:R-:W-:Y:S01]  /*47bd0*/  I2FP.F32.S32 R68, UR50 ;  /* 0x0000003200447c45 */ /* 0x000fe20008201400 */
[----:B------:R-:W-:Y:S01]  /*47be0*/  UIADD3 UR43, UPT, UPT, UR42, 0x38f, URZ ;  /* 0x0000038f2a2b7890 */ /* 0x000fe2000fffe0ff */
[----:B------:R-:W-:Y:S01]  /*47bf0*/  SEL R93, R29, 0x4, P4 ;  /* 0x000000041d5d7807 */ /* 0x000fe20002000000 */
[----:B------:R-:W2:Y:S01]  /*47c00*/  LDCU UR50, c[0x0][0x398] ;  /* 0x00007300ff3277ac */ /* 0x000ea20008000800 */
[C---:B------:R-:W-:Y:S02]  /*47c10*/  FSETP.GT.AND P2, PT, R45.reuse, R34, PT ;  /* 0x000000222d00720b */ /* 0x040fe40003f44000 */
[----:B------:R-:W-:Y:S01]  /*47c20*/  FSETP.GT.AND P4, PT, R45, R68, !P4 ;  /* 0x000000442d00720b */ /* 0x000fe20006784000 */
[----:B0-----:R-:W-:Y:S01]  /*47c30*/  UIADD3 UR49, UPT, UPT, UR49, 0x285, URZ ;  /* 0x0000028531317890 */ /* 0x001fe2000fffe0ff */
[----:B------:R-:W-:Y:S02]  /*47c40*/  SEL R51, R51, 0x2, P3 ;  /* 0x0000000233337807 */ /* 0x000fe40001800000 */
[----:B------:R-:W-:-:S02]  /*47c50*/  FSETP.GT.AND P3, PT, R45, R36, !P5 ;  /* 0x000000242d00720b */ /* 0x000fc40006f64000 */
[----:B------:R-:W-:Y:S01]  /*47c60*/  I2FP.F32.S32 R36, UR43 ;  /* 0x0000002b00247c45 */ /* 0x000fe20008201400 */
[----:B------:R-:W-:Y:S01]  /*47c70*/  UIADD3 UR43, UPT, UPT, UR42, 0x39f, URZ ;  /* 0x0000039f2a2b7890 */ /* 0x000fe2000fffe0ff */
[----:B------:R-:W-:Y:S01]  /*47c80*/  SEL R68, RZ, 0x1, !P4 ;  /* 0x00000001ff447807 */ /* 0x000fe20006000000 */
[----:B-1----:R-:W-:Y:S01]  /*47c90*/  UIADD3 UR48, UPT, UPT, UR48, 0x286, URZ ;  /* 0x0000028630307890 */ /* 0x002fe2000fffe0ff */
[----:B------:R-:W-:Y:S02]  /*47ca0*/  FSETP.GT.AND P4, PT, R45, R100, PT ;  /* 0x000000642d00720b */ /* 0x000fe40003f84000 */
[----:B------:R-:W-:Y:S02]  /*47cb0*/  SEL R51, R51, RZ, P5 ;  /* 0x000000ff33337207 */ /* 0x000fe40002800000 */
[----:B------:R-:W-:Y:S01]  /*47cc0*/  SEL R34, RZ, 0x1, !P3 ;  /* 0x00000001ff227807 */ /* 0x000fe20005800000 */
[----:B--2---:R-:W-:Y:S01]  /*47cd0*/  UIADD3 UR50, UPT, UPT, UR50, 0x27c, URZ ;  /* 0x0000027c32327890 */ /* 0x004fe2000fffe0ff */
[----:B------:R-:W-:-:S02]  /*47ce0*/  FSETP.GT.AND P3, PT, R45, R36, PT ;  /* 0x000000242d00720b */ /* 0x000fc40003f64000 */
[----:B------:R-:W-:Y:S01]  /*47cf0*/  I2FP.F32.S32 R36, UR46 ;  /* 0x0000002e00247c45 */ /* 0x000fe20008201400 */
[----:B------:R-:W-:Y:S01]  /*47d00*/  UIADD3 UR46, UPT, UPT, UR42, 0x3bf, URZ ;  /* 0x000003bf2a2e7890 */ /* 0x000fe2000fffe0ff */
[----:B------:R-:W-:Y:S01]  /*47d10*/  I2FP.F32.S32 R36, UR43 ;  /* 0x0000002b00247c45 */ /* 0x000fe20008201400 */
[----:B------:R-:W-:Y:S01]  /*47d20*/  IMAD.IADD R34, R51, 0x1, R34 ;  /* 0x0000000133227824 */ /* 0x000fe200078e0222 */
[----:B------:R-:W-:Y:S01]  /*47d30*/  UIADD3 UR43, UPT, UPT, UR42, 0x37f, URZ ;  /* 0x0000037f2a2b7890 */ /* 0x000fe2000fffe0ff */
[----:B------:R-:W-:Y:S01]  /*47d40*/  @P2 IMAD.IADD R34, R68, 0x1, R93 ;  /* 0x0000000144222824 */ /* 0x000fe200078e025d */
[----:B------:R-:W-:Y:S01]  /*47d50*/  FSETP.GT.AND P2, PT, R45, R36, PT ;  /* 0x000000242d00720b */ /* 0x000fe20003f44000 */
[----:B------:R-:W-:Y:S01]  /*47d60*/  UIADD3 UR42, UPT, UPT, UR42, 0x2ff, URZ ;  /* 0x000002ff2a2a7890 */ /* 0x000fe2000fffe0ff */
[----:B------:R-:W-:Y:S01]  /*47d70*/  I2FP.F32.S32 R10, UR45 ;  /* 0x0000002d000a7c45 */ /* 0x000fe20008201400 */
[----:B------:R-:W-:Y:S01]  /*47d80*/  UIADD3 UR45, UPT, UPT, UR19, 0x1a0, URZ ;  /* 0x000001a0132d7890 */ /* 0x000fe2000fffe0ff */
[----:B------:R-:W-:Y:S01]  /*47d90*/  I2FP.F32.S32 R68, UR46 ;  /* 0x0000002e00447c45 */ /* 0x000fe20008201400 */
[----:B------:R-:W-:Y:S01]  /*47da0*/  @P4 VIADD R34, R31, 0x8 ;  /* 0x000000081f224836 */ /* 0x000fe20000000000 */
[----:B------:R-:W-:Y:S01]  /*47db0*/  I2FP.F32.S32 R36, UR43 ;  /* 0x0000002b00247c45 */ /* 0x000fe20008201400 */
[----:B------:R-:W-:Y:S01]  /*47dc0*/  UIADD3 UR43, UPT, UPT, UR19, 0x1a9, URZ ;  /* 0x000001a9132b7890 */ /* 0x000fe2000fffe0ff */
[C---:B------:R-:W-:Y:S01]  /*47dd0*/  FSETP.GT.AND P4, PT, R45.reuse, R68, PT ;  /* 0x000000442d00720b */ /* 0x040fe20003f84000 */
[----:B------:R-:W-:Y:S01]  /*47de0*/  @P3 VIADD R37, R34, 0x10 ;  /* 0x0000001022253836 */ /* 0x000fe20000000000 */
[----:B------:R-:W-:Y:S01]  /*47df0*/  I2FP.F32.S32 R68, UR45 ;  /* 0x0000002d00447c45 */ /* 0x000fe20008201400 */
[----:B------:R-:W0:Y:S01]  /*47e00*/  LDCU UR46, c[0x0][0x398] ;  /* 0x00007300ff2e77ac */ /* 0x000e220008000800 */
[----:B------:R-:W-:Y:S01]  /*47e10*/  FSETP.GT.AND P3, PT, R45, R36, PT ;  /* 0x000000242d00720b */ /* 0x000fe20003f64000 */
[----:B------:R-:W-:Y:S01]  /*47e20*/  @P2 VIADD R37, R28, 0x20 ;  /* 0x000000201c252836 */ /* 0x000fe20000000000 */
[----:B------:R-:W-:Y:S01]  /*47e30*/  I2FP.F32.S32 R34, UR42 ;  /* 0x0000002a00227c45 */ /* 0x000fe20008201400 */
[----:B------:R-:W-:Y:S01]  /*47e40*/  UIADD3 UR42, UPT, UPT, UR19, 0x1a8, URZ ;  /* 0x000001a8132a7890 */ /* 0x000fe2000fffe0ff */
[----:B------:R-:W-:Y:S01]  /*47e50*/  SEL R107, R107, RZ, P1 ;  /* 0x000000ff6b6b7207 */ /* 0x000fe20000800000 */
[----:B------:R-:W1:Y:S01]  /*47e60*/  LDCU UR45, c[0x0][0x398] ;  /* 0x00007300ff2d77ac */ /* 0x000e620008000800 */
[----:B------:R-:W-:-:S02]  /*47e70*/  FSETP.GT.AND P1, PT, R45, R68, !P1 ;  /* 0x000000442d00720b */ /* 0x000fc40004f24000 */
[C---:B------:R-:W-:Y:S01]  /*47e80*/  FSETP.GT.AND P2, PT, R45.reuse, R34, PT ;  /* 0x000000222d00720b */ /* 0x040fe20003f44000 */
[----:B------:R-:W-:Y:S01]  /*47e90*/  @P4 VIADD R37, R30, 0x40 ;  /* 0x000000401e254836 */ /* 0x000fe20000000000 */
[----:B------:R-:W-:Y:S02]  /*47ea0*/  SEL R36, RZ, 0x1, !P1 ;  /* 0x00000001ff247807 */ /* 0x000fe40004800000 */
[----:B------:R-:W-:Y:S01]  /*47eb0*/  FSETP.GT.AND P1, PT, R45, R25, PT ;  /* 0x000000192d00720b */ /* 0x000fe20003f24000 */
[----:B------:R-:W-:Y:S01]  /*47ec0*/  @P3 VIADD R146, R37, 0x80 ;  /* 0x0000008025923836 */ /* 0x000fe20000000000 */
[----:B------:R-:W-:Y:S01]  /*47ed0*/  I2FP.F32.S32 R24, UR27 ;  /* 0x0000001b00187c45 */ /* 0x000fe20008201400 */
[----:B------:R-:W2:Y:S01]  /*47ee0*/  LDCU UR27, c[0x0][0x398] ;  /* 0x00007300ff1b77ac */ /* 0x000ea20008000800 */
[----:B------:R-:W-:Y:S01]  /*47ef0*/  LOP3.LUT R4, R4, 0xfffffff7, RZ, 0xc0, !PT ;  /* 0xfffffff704047812 */ /* 0x000fe200078ec0ff */
[----:B------:R-:W-:Y:S01]  /*47f00*/  IMAD.IADD R107, R107, 0x1, R36 ;  /* 0x000000016b6b7824 */ /* 0x000fe200078e0224 */
[----:B------:R-:W-:Y:S01]  /*47f10*/  I2FP.F32.S32 R68, UR43 ;  /* 0x0000002b00447c45 */ /* 0x000fe20008201400 */
[----:B------:R-:W3:Y:S01]  /*47f20*/  LDCU UR43, c[0x0][0x398] ;  /* 0x00007300ff2b77ac */ /* 0x000ee20008000800 */
[----:B------:R-:W-:Y:S01]  /*47f30*/  I2FP.F32.S32 R99, UR29 ;  /* 0x0000001d00637c45 */ /* 0x000fe20008201400 */
[----:B------:R-:W-:Y:S01]  /*47f40*/  @P2 VIADD R130, R146, 0x100 ;  /* 0x0000010092822836 */ /* 0x000fe20000000000 */
[C---:B------:R-:W-:Y:S01]  /*47f50*/  FSETP.GT.AND P2, PT, R45.reuse, R24, PT ;  /* 0x000000182d00720b */ /* 0x040fe20003f44000 */
[----:B------:R-:W4:Y:S01]  /*47f60*/  LDCU UR29, c[0x0][0x398] ;  /* 0x00007300ff1d77ac */ /* 0x000f220008000800 */
[----:B------:R-:W-:Y:S01]  /*47f70*/  I2FP.F32.S32 R27, UR24 ;  /* 0x00000018001b7c45 */ /* 0x000fe20008201400 */
[----:B------:R-:W-:Y:S01]  /*47f80*/  @P0 VIADD R66, R130, 0x200 ;  /* 0x0000020082420836 */ /* 0x000fe20000000000 */
[----:B------:R-:W-:Y:S01]  /*47f90*/  @P1 LOP3.LUT R4, R4, 0x8, RZ, 0xfc, !PT ;  /* 0x0000000804041812 */ /* 0x000fe200078efcff */
[----:B------:R-:W5:Y:S01]  /*47fa0*/  LDCU UR24, c[0x0][0x398] ;  /* 0x00007300ff1877ac */ /* 0x000f620008000800 */
[----:B------:R-:W-:Y:S01]  /*47fb0*/  FSETP.GT.AND P1, PT, R45, R68, PT ;  /* 0x000000442d00720b */ /* 0x000fe20003f24000 */
[----:B------:R-:W-:Y:S01]  /*47fc0*/  IMAD.IADD R130, R98, 0x1, R91 ;  /* 0x0000000162827824 */ /* 0x000fe200078e025b */
[----:B------:R-:W-:Y:S01]  /*47fd0*/  I2FP.F32.S32 R30, UR42 ;  /* 0x0000002a001e7c45 */ /* 0x000fe20008201400 */
[----:B------:R-:W-:Y:S01]  /*47fe0*/  IMAD.IADD R146, R79, 0x1, R82 ;  /* 0x000000014f927824 */ /* 0x000fe200078e0252 */
[----:B------:R-:W-:Y:S01]  /*47ff0*/  FSETP.GT.AND P3, PT, R45, R99, PT ;  /* 0x000000632d00720b */ /* 0x000fe20003f64000 */
[----:B--2---:R-:W-:Y:S01]  /*48000*/  UIADD3 UR27, UPT, UPT, UR27, 0x2da, URZ ;  /* 0x000002da1b1b7890 */ /* 0x004fe2000fffe0ff */
[----:B------:R-:W-:Y:S01]  /*48010*/  SEL R68, R95, RZ, P1 ;  /* 0x000000ff5f447207 */ /* 0x000fe20000800000 */
[----:B------:R-:W2:Y:S01]  /*48020*/  LDCU UR42, c[0x0][0x398] ;  /* 0x00007300ff2a77ac */ /* 0x000ea20008000800 */
[----:B------:R-:W-:-:S02]  /*48030*/  FSETP.GT.AND P0, PT, R45, R27, PT ;  /* 0x0000001b2d00720b */ /* 0x000fc40003f04000 */
[C---:B------:R-:W-:Y:S01]  /*48040*/  FSETP.GT.AND P1, PT, R45.reuse, R30, !P1 ;  /* 0x0000001e2d00720b */ /* 0x040fe20004f24000 */
[----:B0-----:R-:W-:Y:S01]  /*48050*/  UIADD3 UR46, UPT, UPT, UR46, 0x28d, URZ ;  /* 0x0000028d2e2e7890 */ /* 0x001fe2000fffe0ff */
[----:B------:R-:W-:Y:S01]  /*48060*/  LOP3.LUT R4, R4, 0xffffffbf, RZ, 0xc0, !PT ;  /* 0xffffffbf04047812 */ /* 0x000fe200078ec0ff */
[----:B----4-:R-:W-:Y:S01]  /*48070*/  UIADD3 UR29, UPT, UPT, UR29, 0x2d0, URZ ;  /* 0x000002d01d1d7890 */ /* 0x010fe2000fffe0ff */
[----:B------:R-:W-:Y:S01]  /*48080*/  SEL R34, RZ, 0x1, !P1 ;  /* 0x00000001ff227807 */ /* 0x000fe20004800000 */
[----:B-1----:R-:W-:Y:S01]  /*48090*/  UIADD3 UR45, UPT, UPT, UR45, 0x28e, URZ ;  /* 0x0000028e2d2d7890 */ /* 0x002fe2000fffe0ff */
[----:B------:R-:W-:Y:S01]  /*480a0*/  @P2 LOP3.LUT R4, R4, 0x40, RZ, 0xfc, !PT ;  /* 0x0000004004042812 */ /* 0x000fe200078efcff */
[----:B-----5:R-:W-:Y:S01]  /*480b0*/  UIADD3 UR24, UPT, UPT, UR24, 0x2e2, URZ ;  /* 0x000002e218187890 */ /* 0x020fe2000fffe0ff */
[----:B------:R-:W-:Y:S01]  /*480c0*/  FSETP.GT.AND P1, PT, R45, R97, PT ;  /* 0x000000612d00720b */ /* 0x000fe20003f24000 */
[----:B------:R-:W-:Y:S01]  /*480d0*/  IMAD.IADD R68, R68, 0x1, R34 ;  /* 0x0000000144447824 */ /* 0x000fe200078e0222 */
[----:B------:R-:W-:Y:S01]  /*480e0*/  LOP3.LUT R4, R4, 0xffffffef, RZ, 0xc0, !PT ;  /* 0xffffffef04047812 */ /* 0x000fe200078ec0ff */
[----:B---3--:R-:W-:Y:S01]  /*480f0*/  UIADD3 UR43, UPT, UPT, UR43, 0x295, URZ ;  /* 0x000002952b2b7890 */ /* 0x008fe2000fffe0ff */
[----:B------:R-:W-:Y:S01]  /*48100*/  I2FP.F32.S32 R229, UR22 ;  /* 0x0000001600e57c45 */ /* 0x000fe20008201400 */
[----:B------:R-:W0:Y:S01]  /*48110*/  LDCU UR22, c[0x0][0x398] ;  /* 0x00007300ff1677ac */ /* 0x000e220008000800 */
[----:B------:R-:W-:-:S02]  /*48120*/  @P3 LOP3.LUT R0, R0, 0x4000, RZ, 0xfc, !PT ;  /* 0x0000400000003812 */ /* 0x000fc400078efcff */
[----:B------:R-:W-:Y:S01]  /*48130*/  @P0 LOP3.LUT R4, R4, 0x10, RZ, 0xfc, !PT ;  /* 0x0000001004040812 */ /* 0x000fe200078efcff */
[----:B--2---:R-:W-:Y:S01]  /*48140*/  UIADD3 UR42, UPT, UPT, UR42, 0x296, URZ ;  /* 0x000002962a2a7890 */ /* 0x004fe2000fffe0ff */
[----:B------:R-:W-:Y:S02]  /*48150*/  FSETP.GT.AND P0, PT, R45, R229, PT ;  /* 0x000000e52d00720b */ /* 0x000fe40003f04000 */
[----:B------:R-:W-:Y:S02]  /*48160*/  LOP3.LUT R0, R0, 0xffffdfff, RZ, 0xc0, !PT ;  /* 0xffffdfff00007812 */ /* 0x000fe400078ec0ff */
[----:B------:R-:W-:Y:S01]  /*48170*/  I2FP.F32.S32 R23, UR21 ;  /* 0x0000001500177c45 */ /* 0x000fe20008201400 */
[----:B------:R-:W1:Y:S01]  /*48180*/  LDCU UR21, c[0x0][0x398] ;  /* 0x00007300ff1577ac */ /* 0x000e620008000800 */
[----:B------:R-:W-:Y:S02]  /*48190*/  @P1 LOP3.LUT R0, R0, 0x2000, RZ, 0xfc, !PT ;  /* 0x0000200000001812 */ /* 0x000fe400078efcff */
[----:B------:R-:W-:-:S02]  /*481a0*/  LOP3.LUT R4, R4, 0xfffffeff, RZ, 0xc0, !PT ;  /* 0xfffffeff04047812 */ /* 0x000fc400078ec0ff */
[----:B------:R-:W-:Y:S02]  /*481b0*/  LOP3.LUT R0, R0, 0xfffeffff, RZ, 0xc0, !PT ;  /* 0xfffeffff00007812 */ /* 0x000fe400078ec0ff */
[----:B------:R-:W-:Y:S01]  /*481c0*/  I2FP.F32.S32 R169, UR6 ;  /* 0x0000000600a97c45 */ /* 0x000fe20008201400 */
[----:B------:R-:W2:Y:S01]  /*481d0*/  LDCU UR6, c[0x0][0x398] ;  /* 0x00007300ff0677ac */ /* 0x000ea20008000800 */
[----:B------:R-:W-:Y:S02]  /*481e0*/  @P0 LOP3.LUT R0, R0, 0x10000, RZ, 0xfc, !PT ;  /* 0x0001000000000812 */ /* 0x000fe400078efcff */
[----:B------:R-:W-:Y:S01]  /*481f0*/  FSETP.GT.AND P0, PT, R45, R23, PT ;  /* 0x000000172d00720b */ /* 0x000fe20003f04000 */
[----:B0-----:R-:W-:Y:S01]  /*48200*/  UIADD3 UR22, UPT, UPT, UR22, 0x2e0, URZ ;  /* 0x000002e016167890 */ /* 0x001fe2000fffe0ff */
[----:B------:R-:W-:Y:S02]  /*48210*/  LOP3.LUT R0, R0, 0xffff7fff, RZ, 0xc0, !PT ;  /* 0xffff7fff00007812 */ /* 0x000fe400078ec0ff */
[----:B------:R-:W-:Y:S01]  /*48220*/  I2FP.F32.S32 R20, UR17 ;  /* 0x0000001100147c45 */ /* 0x000fe20008201400 */
[----:B------:R-:W0:Y:S01]  /*48230*/  LDCU UR17, c[0x0][0x398] ;  /* 0x00007300ff1177ac */ /* 0x000e220008000800 */
[----:B------:R-:W-:-:S02]  /*48240*/  I2FP.F32.S32 R234, UR16 ;  /* 0x0000001000ea7c45 */ /* 0x000fc40008201400 */
[----:B------:R-:W-:Y:S01]  /*48250*/  I2FP.F32.S32 R18, UR14 ;  /* 0x0000000e00127c45 */ /* 0x000fe20008201400 */
[----:B-1----:R-:W-:Y:S01]  /*48260*/  UIADD3 UR21, UPT, UPT, UR21, 0x2ea, URZ ;  /* 0x000002ea15157890 */ /* 0x002fe2000fffe0ff */
[----:B------:R-:W-:Y:S01]  /*48270*/  I2FP.F32.S32 R233, UR13 ;  /* 0x0000000d00e97c45 */ /* 0x000fe20008201400 */
[----:B------:R-:W1:Y:S01]  /*48280*/  LDCU UR16, c[0x0][0x398] ;  /* 0x00007300ff1077ac */ /* 0x000e620008000800 */
[----:B------:R-:W-:Y:S02]  /*48290*/  I2FP.F32.S32 R232, UR10 ;  /* 0x0000000a00e87c45 */ /* 0x000fe40008201400 */
[----:B------:R-:W-:Y:S01]  /*482a0*/  @P0 LOP3.LUT R4, R4, 0x100, RZ, 0xfc, !PT ;  /* 0x0000010004040812 */ /* 0x000fe200078efcff */
[----:B--2---:R-:W-:Y:S01]  /*482b0*/  UIADD3 UR6, UPT, UPT, UR6, 0x2e8, URZ ;  /* 0x000002e806067890 */ /* 0x004fe2000fffe0ff */
[----:B------:R-:W-:Y:S01]  /*482c0*/  FSETP.GT.AND P0, PT, R45, R169, PT ;  /* 0x000000a92d00720b */ /* 0x000fe20003f04000 */
[----:B------:R-:W2:Y:S01]  /*482d0*/  LDCU UR14, c[0x0][0x398] ;  /* 0x00007300ff0e77ac */ /* 0x000ea20008000800 */
        /* <DEDUP_REMOVED lines=8> */
[----:B------:R-:W5:Y:S01]  /*48360*/  LDCU UR10, c[0x0][0x398] ;  /* 0x00007300ff0a77ac */ /* 0x000f620008000800 */
[----:B------:R-:W-:-:S02]  /*48370*/  @P0 LOP3.LUT R0, R0, 0x8000, RZ, 0xfc, !PT ;  /* 0x0000800000000812 */ /* 0x000fc400078efcff */
[C---:B------:R-:W-:Y:S01]  /*48380*/  FSETP.GT.AND P0, PT, R45.reuse, R22, PT ;  /* 0x000000162d00720b */ /* 0x040fe20003f04000 */
[----:B------:R-:W5:Y:S01]  /*48390*/  LDCU UR8, c[0x0][0x398] ;  /* 0x00007300ff0877ac */ /* 0x000f620008000800 */
[----:B------:R-:W-:Y:S02]  /*483a0*/  LOP3.LUT R0, R0, 0xfffbffff, RZ, 0xc0, !PT ;  /* 0xfffbffff00007812 */ /* 0x000fe400078ec0ff */
[----:B------:R-:W-:Y:S01]  /*483b0*/  I2FP.F32.S32 R10, UR38 ;  /* 0x00000026000a7c45 */ /* 0x000fe20008201400 */
[----:B0-----:R-:W-:Y:S01]  /*483c0*/  UIADD3 UR17, UPT, UPT, UR17, 0x21e, URZ ;  /* 0x0000021e11117890 */ /* 0x001fe2000fffe0ff */
[----:B------:R-:W-:Y:S01]  /*483d0*/  I2FP.F32.S32 R10, UR76 ;  /* 0x0000004c000a7c45 */ /* 0x000fe20008201400 */
[----:B-1----:R-:W-:Y:S01]  /*483e0*/  UIADD3 UR16, UPT, UPT, UR16, 0x21c, URZ ;  /* 0x0000021c10107890 */ /* 0x002fe2000fffe0ff */
[----:B------:R-:W-:Y:S01]  /*483f0*/  I2FP.F32.S32 R10, UR23 ;  /* 0x00000017000a7c45 */ /* 0x000fe20008201400 */
[----:B--2---:R-:W-:Y:S01]  /*48400*/  UIADD3 UR14, UPT, UPT, UR14, 0x226, URZ ;  /* 0x000002260e0e7890 */ /* 0x004fe2000fffe0ff */
[----:B------:R-:W-:Y:S01]  /*48410*/  I2FP.F32.S32 R10, UR36 ;  /* 0x00000024000a7c45 */ /* 0x000fe20008201400 */
[----:B----4-:R-:W-:Y:S01]  /*48420*/  UIADD3 UR4, UPT, UPT, UR4, 0x23e, URZ ;  /* 0x0000023e04047890 */ /* 0x010fe2000fffe0ff */
[----:B------:R-:W-:Y:S01]  /*48430*/  I2FP.F32.S32 R10, UR35 ;  /* 0x00000023000a7c45 */ /* 0x000fe20008201400 */
[----:B---3--:R-:W-:Y:S01]  /*48440*/  UIADD3 UR13, UPT, UPT, UR13, 0x224, URZ ;  /* 0x000002240d0d7890 */ /* 0x008fe2000fffe0ff */
[----:B------:R-:W-:Y:S01]  /*48450*/  @P0 LOP3.LUT R4, R4, 0x800, RZ, 0xfc, !PT ;  /* 0x0000080004040812 */ /* 0x000fe200078efcff */
[----:B-----5:R-:W-:Y:S01]  /*48460*/  UIADD3 UR10, UPT, UPT, UR10, 0x22c, URZ ;  /* 0x0000022c0a0a7890 */ /* 0x020fe2000fffe0ff */
[----:B------:R-:W-:Y:S01]  /*48470*/  FSETP.GT.AND P0, PT, R45, R235, PT ;  /* 0x000000eb2d00720b */ /* 0x000fe20003f04000 */
[----:B------:R-:W0:Y:S01]  /*48480*/  LDCU UR72, c[0x0][0x398] ;  /* 0x00007300ff4877ac */ /* 0x000e220008000800 */
[----:B------:R-:W-:-:S02]  /*48490*/  LOP3.LUT R4, R4, 0xffffefff, RZ, 0xc0, !PT ;  /* 0xffffefff04047812 */ /* 0x000fc400078ec0ff */
[----:B------:R-:W-:Y:S01]  /*484a0*/  I2FP.F32.S32 R26, UR63 ;  /* 0x0000003f001a7c45 */ /* 0x000fe20008201400 */
[----:B------:R-:W-:Y:S01]  /*484b0*/  UIADD3 UR8, UPT, UPT, UR8, 0x236, URZ ;  /* 0x0000023608087890 */ /* 0x000fe2000fffe0ff */
[----:B------:R-:W-:Y:S01]  /*484c0*/  I2FP.F32.S32 R10, UR33 ;  /* 0x00000021000a7c45 */ /* 0x000fe20008201400 */
[----:B------:R-:W1:Y:S01]  /*484d0*/  LDCU UR33, c[0x0][0x398] ;  /* 0x00007300ff2177ac */ /* 0x000e620008000800 */
[----:B------:R-:W-:Y:S02]  /*484e0*/  I2FP.F32.S32 R10, UR32 ;  /* 0x00000020000a7c45 */ /* 0x000fe40008201400 */
[----:B------:R-:W-:Y:S01]  /*484f0*/  I2FP.F32.S32 R10, UR30 ;  /* 0x0000001e000a7c45 */ /* 0x000fe20008201400 */
[----:B------:R-:W2:Y:S01]  /*48500*/  LDCU UR30, c[0x0][0x398] ;  /* 0x00007300ff1e77ac */ /* 0x000ea20008000800 */
[----:B------:R-:W-:Y:S02]  /*48510*/  I2FP.F32.S32 R10, UR29 ;  /* 0x0000001d000a7c45 */ /* 0x000fe40008201400 */
[----:B------:R-:W-:Y:S01]  /*48520*/  @P0 LOP3.LUT R0, R0, 0x40000, RZ, 0xfc, !PT ;  /* 0x0004000000000812 */ /* 0x000fe200078efcff */
[----:B------:R-:W3:Y:S01]  /*48530*/  LDCU UR29, c[0x0][0x398] ;  /* 0x00007300ff1d77ac */ /* 0x000ee20008000800 */
[----:B------:R-:W-:-:S02]  /*48540*/  FSETP.GT.AND P0, PT, R45, R21, PT ;  /* 0x000000152d00720b */ /* 0x000fc40003f04000 */
[----:B------:R-:W-:Y:S01]  /*48550*/  LOP3.LUT R0, R0, 0xfffdffff, RZ, 0xc0, !PT ;  /* 0xfffdffff00007812 */ /* 0x000fe200078ec0ff */
[----:B------:R-:W4:Y:S01]  /*48560*/  LDCU UR66, c[0x0][0x398] ;  /* 0x00007300ff4277ac */ /* 0x000f220008000800 */
        /* <DEDUP_REMOVED lines=9> */
[----:B------:R-:W4:Y:S01]  /*48600*/  LDCU UR63, c[0x0][0x398] ;  /* 0x00007300ff3f77ac */ /* 0x000f220008000800 */
[----:B------:R-:W-:-:S02]  /*48610*/  FSETP.GT.AND P0, PT, R45, R230, PT ;  /* 0x000000e62d00720b */ /* 0x000fc40003f04000 */
        /* <DEDUP_REMOVED lines=12> */
[----:B-----5:R-:W-:Y:S01]  /*486e0*/  UIADD3 UR27, UPT, UPT, UR27, 0x2bc, URZ ;  /* 0x000002bc1b1b7890 */ /* 0x020fe2000fffe0ff */
[----:B------:R-:W-:Y:S01]  /*486f0*/  FSETP.GT.AND P0, PT, R45, R20, PT ;  /* 0x000000142d00720b */ /* 0x000fe20003f04000 */
[----:B------:R-:W5:Y:S01]  /*48700*/  LDCU UR60, c[0x0][0x398] ;  /* 0x00007300ff3c77ac */ /* 0x000f620008000800 */
        /* <DEDUP_REMOVED lines=12> */
[----:B------:R-:W5:Y:S01]  /*487d0*/  LDCU UR38, c[0x0][0x398] ;  /* 0x00007300ff2677ac */ /* 0x000f620008000800 */
        /* <DEDUP_REMOVED lines=85> */
[----:B------:R-:W3:Y:S01]  /*48d30*/  LDCU UR18, c[0x0][0x398] ;  /* 0x00007300ff1277ac */ /* 0x000ee20008000800 */
[----:B------:R-:W-:-:S02]  /*48d40*/  FSETP.GT.AND P0, PT, R45, R231, PT ;  /* 0x000000e72d00720b */ /* 0x000fc40003f04000 */
        /* <DEDUP_REMOVED lines=14> */
[C---:B------:R-:W-:Y:S01]  /*48e30*/  FSETP.GT.AND P0, PT, R45.reuse, R15, PT ;  /* 0x0000000f2d00720b */ /* 0x040fe20003f04000 */
[----:B---3--:R-:W-:Y:S01]  /*48e40*/  UIADD3 UR18, UPT, UPT, UR18, 0x21d, URZ ;  /* 0x0000021d12127890 */ /* 0x008fe2000fffe0ff */
        /* <DEDUP_REMOVED lines=14> */
[C---:B------:R-:W-:Y:S01]  /*48f30*/  FSETP.GT.AND P0, PT, R45.reuse, R189, PT ;  /* 0x000000bd2d00720b */ /* 0x040fe20003f04000 */
[----:B----4-:R-:W-:Y:S01]  /*48f40*/  UIADD3 UR66, UPT, UPT, UR66, 0x256, URZ ;  /* 0x0000025642427890 */ /* 0x010fe2000fffe0ff */
        /* <DEDUP_REMOVED lines=14> */
[C---:B------:R-:W-:Y:S01]  /*49030*/  FSETP.GT.AND P0, PT, R45.reuse, R19, PT ;  /* 0x000000132d00720b */ /* 0x040fe20003f04000 */
        /* <DEDUP_REMOVED lines=16> */
[----:B------:R-:W-:Y:S01]  /*49140*/  UIADD3 UR23, UPT, UPT, UR23, 0x2a5, URZ ;  /* 0x000002a517177890 */ /* 0x000fe2000fffe0ff */
        /* <DEDUP_REMOVED lines=30> */
[----:B------:R-:W-:-:S02]  /*49330*/  FSETP.GT.AND P0, PT, R45, R187, PT ;  /* 0x000000bb2d00720b */ /* 0x000fc40003f04000 */
        /* <DEDUP_REMOVED lines=11> */
[----:B------:R-:W-:-:S02]  /*493f0*/  @P0 LOP3.LUT R0, R0, 0x4000000, RZ, 0xfc, !PT ;  /* 0x0400000000000812 */ /* 0x000fc400078efcff */
[----:B------:R-:W-:Y:S02]  /*49400*/  FSETP.GT.AND P0, PT, R45, R13, PT ;  /* 0x0000000d2d00720b */ /* 0x000fe40003f04000 */
        /* <DEDUP_REMOVED lines=112> */
[----:B------:R-:W-:-:S02]  /*49b10*/  I2FP.F32.S32 R173, UR20 ;  /* 0x0000001400ad7c45 */ /* 0x000fc40008201400 */
[----:B------:R-:W-:Y:S02]  /*49b20*/  LOP3.LUT R0, R0, 0xfffffffe, RZ, 0xc0, !PT ;  /* 0xfffffffe00007812 */ /* 0x000fe400078ec0ff */
[----:B------:R-:W-:Y:S01]  /*49b30*/  @P0 LOP3.LUT R6, R6, 0x2, RZ, 0xfc, !PT ;  /* 0x0000000206060812 */ /* 0x000fe200078efcff */
[----:B------:R-:W0:Y:S01]  /*49b40*/  LDCU UR20, c[0x0][0x398] ;  /* 0x00007300ff1477ac */ /* 0x000e220008000800 */
[----:B------:R-:W-:Y:S02]  /*49b50*/  FSETP.GT.AND P0, PT, R45, R33, PT ;  /* 0x000000212d00720b */ /* 0x000fe40003f04000 */
[----:B------:R-:W-:Y:S02]  /*49b60*/  LOP3.LUT R6, R6, 0xfffffdff, RZ, 0xc0, !PT ;  /* 0xfffffdff06067812 */ /* 0x000fe400078ec0ff */
        /* <DEDUP_REMOVED lines=8> */
[----:B------:R-:W-:Y:S01]  /*49bf0*/  UIADD3 UR22, UPT, UPT, UR19, 0xd6, URZ ;  /* 0x000000d613167890 */ /* 0x000fe2000fffe0ff */
[----:B------:R-:W-:Y:S01]  /*49c00*/  @P0 LOP3.LUT R6, R6, 0x200, RZ, 0xfc, !PT ;  /* 0x0000020006060812 */ /* 0x000fe200078efcff */
[----:B------:R-:W2:Y:S01]  /*49c10*/  LDCU UR9, c[0x0][0x398] ;  /* 0x00007300ff0977ac */ /* 0x000ea20008000800 */
[----:B------:R-:W-:Y:S02]  /*49c20*/  FSETP.GT.AND P0, PT, R45, R91, PT ;  /* 0x0000005b2d00720b */ /* 0x000fe40003f04000 */
[----:B------:R-:W-:Y:S01]  /*49c30*/  LOP3.LUT R6, R6, 0xfffffffe, RZ, 0xc0, !PT ;  /* 0xfffffffe06067812 */ /* 0x000fe200078ec0ff */
        /* <DEDUP_REMOVED lines=8> */
[----:B------:R-:W-:Y:S01]  /*49cc0*/  I2FP.F32.S32 R64, UR6 ;  /* 0x0000000600407c45 */ /* 0x000fe20008201400 */
[----:B------:R-:W-:Y:S01]  /*49cd0*/  UIADD3 UR6, UPT, UPT, UR19, 0xe5, URZ ;  /* 0x000000e513067890 */ /* 0x000fe2000fffe0ff */
[----:B------:R-:W-:Y:S01]  /*49ce0*/  @P0 LOP3.LUT R6, R6, 0x1, RZ, 0xfc, !PT ;  /* 0x0000000106060812 */ /* 0x000fe200078efcff */
[----:B------:R-:W-:Y:S01]  /*49cf0*/  UIADD3 UR21, UPT, UPT, UR19, 0xcc, URZ ;  /* 0x000000cc13157890 */ /* 0x000fe2000fffe0ff */
[C---:B------:R-:W-:Y:S01]  /*49d00*/  FSETP.GT.AND P0, PT, R45.reuse, R53, PT ;  /* 0x000000352d00720b */ /* 0x040fe20003f04000 */
        /* <DEDUP_REMOVED lines=10> */
[----:B0-----:R-:W-:Y:S01]  /*49db0*/  UIADD3 UR5, UPT, UPT, UR5, 0x23d, URZ ;  /* 0x0000023d05057890 */ /* 0x001fe2000fffe0ff */
[----:B------:R-:W-:Y:S01]  /*49dc0*/  I2FP.F32.S32 R41, UR22 ;  /* 0x0000001600297c45 */ /* 0x000fe20008201400 */
[----:B------:R-:W-:Y:S01]  /*49dd0*/  UIADD3 UR22, UPT, UPT, UR19, 0xee, URZ ;  /* 0x000000ee13167890 */ /* 0x000fe2000fffe0ff */
[----:B------:R-:W-:Y:S01]  /*49de0*/  @P0 LOP3.LUT R6, R6, 0x10000, RZ, 0xfc, !PT ;  /* 0x0001000006060812 */ /* 0x000fe200078efcff */
[----:B------:R-:W0:Y:S01]  /*49df0*/  LDCU UR47, c[0x0][0x398] ;  /* 0x00007300ff2f77ac */ /* 0x000e220008000800 */
        /* <DEDUP_REMOVED lines=14> */
[----:B0-----:R-:W-:Y:S01]  /*49ee0*/  UIADD3 UR47, UPT, UPT, UR47, 0x284, URZ ;  /* 0x000002842f2f7890 */ /* 0x001fe2000fffe0ff */
[----:B------:R-:W-:Y:S01]  /*49ef0*/  I2FP.F32.S32 R39, UR22 ;  /* 0x0000001600277c45 */ /* 0x000fe20008201400 */
[----:B------:R-:W-:Y:S01]  /*49f00*/  UIADD3 UR22, UPT, UPT, UR19, 0xfe, URZ ;  /* 0x000000fe13167890 */ /* 0x000fe2000fffe0ff */
        /* <DEDUP_REMOVED lines=11> */
[----:B-1----:R-:W-:Y:S01]  /*49fc0*/  UIADD3 UR44, UPT, UPT, UR44, 0x28c, URZ ;  /* 0x0000028c2c2c7890 */ /* 0x002fe2000fffe0ff */
        /* <DEDUP_REMOVED lines=48> */
[----:B------:R-:W-:-:S02]  /*4a2d0*/  UIADD3 UR21, UPT, UPT, UR19, 0x104, URZ ;  /* 0x0000010413157890 */ /* 0x000fc4000fffe0ff */
[----:B------:R-:W-:Y:S01]  /*4a2e0*/  I2FP.F32.S32 R32, UR22 ;  /* 0x0000001600207c45 */ /* 0x000fe20008201400 */
[----:B------:R-:W-:Y:S01]  /*4a2f0*/  UIADD3 UR22, UPT, UPT, UR19, 0x136, URZ ;  /* 0x0000013613167890 */ /* 0x000fe2000fffe0ff */
[----:B------:R-:W-:Y:S01]  /*4a300*/  @P0 LOP3.LUT R5, R5, 0x20, RZ, 0xfc, !PT ;  /* 0x0000002005050812 */ /* 0x000fe200078efcff */
[----:B-1----:R-:W-:Y:S01]  /*4a310*/  UIADD3 UR25, UPT, UPT, UR25, 0x2c6, URZ ;  /* 0x000002c619197890 */ /* 0x002fe2000fffe0ff */
[----:B------:R-:W-:Y:S02]  /*4a320*/  FSETP.GT.AND P0, PT, R45, R88, PT ;  /* 0x000000582d00720b */ /* 0x000fe40003f04000 */
        /* <DEDUP_REMOVED lines=9> */
[----:B------:R-:W-:Y:S02]  /*4a3c0*/  @P0 LOP3.LUT R6, R6, 0x10, RZ, 0xfc, !PT ;  /* 0x0000001006060812 */ /* 0x000fe400078efcff */
[----:B------:R-:W-:Y:S02]  /*4a3d0*/  FSETP.GT.AND P0, PT, R45, R30, PT ;  /* 0x0000001e2d00720b */ /* 0x000fe40003f04000 */
[----:B------:R-:W-:Y:S02]  /*4a3e0*/  LOP3.LUT R6, R6, 0xffffffdf, RZ, 0xc0, !PT ;  /* 0xffffffdf06067812 */ /* 0x000fe400078ec0ff */
[----:B------:R-:W-:Y:S01]  /*4a3f0*/  I2FP.F32.S32 R30, UR22 ;  /* 0x00000016001e7c45 */ /* 0x000fe20008201400 */
[----:B------:R-:W-:Y:S01]  /*4a400*/  UIADD3 UR22, UPT, UPT, UR19, 0x146, URZ ;  /* 0x0000014613167890 */ /* 0x000fe2000fffe0ff */
[----:B------:R-:W-:Y:S01]  /*4a410*/  I2FP.F32.S32 R233, UR21 ;  /* 0x0000001500e97c45 */ /* 0x000fe20008201400 */
[----:B------:R-:W-:-:S06]  /*4a420*/  UIADD3 UR21, UPT, UPT, UR19, 0x114, URZ ;  /* 0x0000011413157890 */ /* 0x000fcc000fffe0ff */
[----:B------:R-:W-:Y:S02]  /*4a430*/  @P0 LOP3.LUT R5, R5, 0x1000, RZ, 0xfc, !PT ;  /* 0x0000100005050812 */ /* 0x000fe400078efcff */
[----:B------:R-:W-:Y:S02]  /*4a440*/  FSETP.GT.AND P0, PT, R45, R87, PT ;  /* 0x000000572d00720b */ /* 0x000fe40003f04000 */
[----:B------:R-:W-:Y:S02]  /*4a450*/  LOP3.LUT R5, R5, 0xfff7ffff, RZ, 0xc0, !PT ;  /* 0xfff7ffff05057812 */ /* 0x000fe400078ec0ff */
[----:B------:R-:W-:Y:S01]  /*4a460*/  I2FP.F32.S32 R234, UR21 ;  /* 0x0000001500ea7c45 */ /* 0x000fe20008201400 */
[----:B------:R-:W-:-:S06]  /*4a470*/  UIADD3 UR21, UPT, UPT, UR19, 0x11c, URZ ;  /* 0x0000011c13157890 */ /* 0x000fcc000fffe0ff */
        /* <DEDUP_REMOVED lines=22> */
[----:B------:R-:W-:-:S04]  /*4a5e0*/  UIADD3 UR21, UPT, UPT, UR19, 0x144, URZ ;  /* 0x0000014413157890 */ /* 0x000fc8000fffe0ff */
[----:B------:R-:W-:Y:S01]  /*4a5f0*/  I2FP.F32.S32 R168, UR22 ;  /* 0x0000001600a87c45 */ /* 0x000fe20008201400 */
[----:B------:R-:W-:Y:S01]  /*4a600*/  UIADD3 UR22, UPT, UPT, UR19, 0x156, URZ ;  /* 0x0000015613167890 */ /* 0x000fe2000fffe0ff */
        /* <DEDUP_REMOVED lines=25> */
[----:B------:R-:W-:Y:S02]  /*4a7a0*/  UIADD3 UR21, UPT, UPT, UR19, 0x1ac, URZ ;  /* 0x000001ac13157890 */ /* 0x000fe4000fffe0ff */
[----:B------:R-:W-:-:S04]  /*4a7b0*/  UIADD3 UR21, UPT, UPT, UR19, 0x1b4, URZ ;  /* 0x000001b413157890 */ /* 0x000fc8000fffe0ff */
        /* <DEDUP_REMOVED lines=19> */
[----:B------:R-:W-:-:S08]  /*4a8f0*/  UIADD3 UR22, UPT, UPT, UR19, 0x16e, URZ ;  /* 0x0000016e13167890 */ /* 0x000fd0000fffe0ff */
        /* <DEDUP_REMOVED lines=62> */
[----:B------:R-:W-:-:S03]  /*4ace0*/  UIADD3 UR6, UPT, UPT, UR19, 0x18d, URZ ;  /* 0x0000018d13067890 */ /* 0x000fc6000fffe0ff */
[----:B------:R-:W-:Y:S02]  /*4acf0*/  FSETP.GT.AND P1, PT, R45, R179, PT ;  /* 0x000000b32d00720b */ /* 0x000fe40003f24000 */
[----:B------:R-:W-:Y:S01]  /*4ad00*/  I2FP.F32.S32 R179, UR16 ;  /* 0x0000001000b37c45 */ /* 0x000fe20008201400 */
[----:B------:R-:W0:Y:S01]  /*4ad10*/  LDCU UR16, c[0x0][0x398] ;  /* 0x00007300ff1077ac */ /* 0x000e220008000800 */
[----:B------:R-:W-:Y:S02]  /*4ad20*/  I2FP.F32.S32 R181, UR6 ;  /* 0x0000000600b57c45 */ /* 0x000fe40008201400 */
[----:B------:R-:W-:Y:S01]  /*4ad30*/  @P0 LOP3.LUT R3, R3, 0x40, RZ, 0xfc, !PT ;  /* 0x0000004003030812 */ /* 0x000fe200078efcff */
[----:B------:R-:W-:Y:S01]  /*4ad40*/  UIADD3 UR6, UPT, UPT, UR19, 0x195, URZ ;  /* 0x0000019513067890 */ /* 0x000fe2000fffe0ff */
[----:B------:R-:W-:Y:S02]  /*4ad50*/  FSETP.GT.AND P0, PT, R45, R74, PT ;  /* 0x0000004a2d00720b */ /* 0x000fe40003f04000 */
[----:B------:R-:W-:-:S02]  /*4ad60*/  LOP3.LUT R3, R3, 0xfffffeff, RZ, 0xc0, !PT ;  /* 0xfffffeff03037812 */ /* 0x000fc400078ec0ff */
[C---:B------:R-:W-:Y:S02]  /*4ad70*/  FSETP.GT.AND P2, PT, R45.reuse, R181, PT ;  /* 0x000000b52d00720b */ /* 0x040fe40003f44000 */
[----:B------:R-:W-:Y:S02]  /*4ad80*/  @P1 LOP3.LUT R134, R134, 0x80000, RZ, 0xfc, !PT ;  /* 0x0008000086861812 */ /* 0x000fe400078efcff */
[C---:B------:R-:W-:Y:S02]  /*4ad90*/  FSETP.GT.AND P1, PT, R45.reuse, R7, PT ;  /* 0x000000072d00720b */ /* 0x040fe40003f24000 */
[----:B------:R-:W-:Y:S01]  /*4ada0*/  I2FP.F32.S32 R183, UR6 ;  /* 0x0000000600b77c45 */ /* 0x000fe20008201400 */
[----:B------:R-:W-:Y:S01]  /*4adb0*/  UIADD3 UR6, UPT, UPT, UR19, 0x19d, URZ ;  /* 0x0000019d13067890 */ /* 0x000fe2000fffe0ff */
[----:B------:R-:W-:Y:S01]  /*4adc0*/  FSETP.GT.AND P1, PT, R45, R190, !P1 ;  /* 0x000000be2d00720b */ /* 0x000fe20004f24000 */
[----:B0-----:R-:W-:Y:S01]  /*4add0*/  UIADD3 UR16, UPT, UPT, UR16, 0x2de, URZ ;  /* 0x000002de10107890 */ /* 0x001fe2000fffe0ff */
[----:B------:R-:W-:-:S02]  /*4ade0*/  @P0 LOP3.LUT R6, R6, 0x1000000, RZ, 0xfc, !PT ;  /* 0x0100000006060812 */ /* 0x000fc400078efcff */
[C---:B------:R-:W-:Y:S02]  /*4adf0*/  FSETP.GT.AND P0, PT, R45.reuse, R180, PT ;  /* 0x000000b42d00720b */ /* 0x040fe40003f04000 */
[----:B------:R-:W-:Y:S02]  /*4ae00*/  LOP3.LUT R6, R6, 0xfdffffff, RZ, 0xc0, !PT ;  /* 0xfdffffff06067812 */ /* 0x000fe400078ec0ff */
[----:B------:R-:W-:Y:S01]  /*4ae10*/  I2FP.F32.S32 R180, UR22 ;  /* 0x0000001600b47c45 */ /* 0x000fe20008201400 */
[----:B------:R-:W-:Y:S01]  /*4ae20*/  UIADD3 UR22, UPT, UPT, UR19, 0x18e, URZ ;  /* 0x0000018e13167890 */ /* 0x000fe2000fffe0ff */
[----:B------:R-:W-:Y:S01]  /*4ae30*/  I2FP.F32.S32 R185, UR6 ;  /* 0x0000000600b97c45 */ /* 0x000fe20008201400 */
[----:B------:R-:W-:Y:S01]  /*4ae40*/  UIADD3 UR6, UPT, UPT, UR19, 0x1a5, URZ ;  /* 0x000001a513067890 */ /* 0x000fe2000fffe0ff */
[C---:B------:R-:W-:Y:S02]  /*4ae50*/  FSETP.GT.AND P3, PT, R45.reuse, R183, PT ;  /* 0x000000b72d00720b */ /* 0x040fe40003f64000 */
[----:B------:R-:W-:-:S02]  /*4ae60*/  FSETP.GT.AND P4, PT, R45, R185, PT ;  /* 0x000000b92d00720b */ /* 0x000fc40003f84000 */
        /* <DEDUP_REMOVED lines=8> */
[----:B------:R-:W0:Y:S01]  /*4aef0*/  LDCU UR14, c[0x0][0x398] ;  /* 0x00007300ff0e77ac */ /* 0x000e220008000800 */
[----:B------:R-:W-:-:S02]  /*4af00*/  I2FP.F32.S32 R183, UR12 ;  /* 0x0000000c00b77c45 */ /* 0x000fc40008201400 */
[----:B------:R-:W-:Y:S01]  /*4af10*/  I2FP.F32.S32 R185, UR10 ;  /* 0x0000000a00b97c45 */ /* 0x000fe20008201400 */
[----:B------:R-:W1:Y:S01]  /*4af20*/  LDCU UR12, c[0x0][0x398] ;  /* 0x00007300ff0c77ac */ /* 0x000e620008000800 */
[----:B------:R-:W-:Y:S02]  /*4af30*/  I2FP.F32.S32 R186, UR22 ;  /* 0x0000001600ba7c45 */ /* 0x000fe40008201400 */
[----:B------:R-:W-:Y:S01]  /*4af40*/  @P0 LOP3.LUT R6, R6, 0x2000000, RZ, 0xfc, !PT ;  /* 0x0200000006060812 */ /* 0x000fe200078efcff */
[----:B------:R-:W-:Y:S01]  /*4af50*/  UIADD3 UR22, UPT, UPT, UR19, 0x1a6, URZ ;  /* 0x000001a613167890 */ /* 0x000fe2000fffe0ff */
[----:B------:R-:W-:Y:S01]  /*4af60*/  FSETP.GT.AND P0, PT, R45, R178, PT ;  /* 0x000000b22d00720b */ /* 0x000fe20003f04000 */
[----:B------:R-:W-:Y:S01]  /*4af70*/  IMAD.MOV.U32 R178, RZ, RZ, R187 ;  /* 0x000000ffffb27224 */ /* 0x000fe200078e00bb */
[----:B------:R-:W-:Y:S01]  /*4af80*/  LOP3.LUT R6, R6, 0xfbffffff, RZ, 0xc0, !PT ;  /* 0xfbffffff06067812 */ /* 0x000fe200078ec0ff */
[----:B------:R-:W2:Y:S01]  /*4af90*/  LDCU UR10, c[0x0][0x398] ;  /* 0x00007300ff0a77ac */ /* 0x000ea20008000800 */
[----:B------:R-:W-:-:S02]  /*4afa0*/  I2FP.F32.S32 R187, UR6 ;  /* 0x0000000600bb7c45 */ /* 0x000fc40008201400 */
[----:B------:R-:W-:Y:S01]  /*4afb0*/  I2FP.F32.S32 R190, UR74 ;  /* 0x0000004a00be7c45 */ /* 0x000fe20008201400 */
[----:B------:R-:W-:Y:S01]  /*4afc0*/  UIADD3 UR6, UPT, UPT, UR19, 0x1ad, URZ ;  /* 0x000001ad13067890 */ /* 0x000fe2000fffe0ff */
[----:B------:R-:W-:Y:S01]  /*4afd0*/  FSETP.GT.AND P5, PT, R45, R187, PT ;  /* 0x000000bb2d00720b */ /* 0x000fe20003fa4000 */
[----:B0-----:R-:W-:Y:S01]  /*4afe0*/  UIADD3 UR14, UPT, UPT, UR14, 0x2e5, URZ ;  /* 0x000002e50e0e7890 */ /* 0x001fe2000fffe0ff */
[----:B------:R-:W-:Y:S01]  /*4aff0*/  I2FP.F32.S32 R187, UR8 ;  /* 0x0000000800bb7c45 */ /* 0x000fe20008201400 */
[----:B------:R-:W0:Y:S01]  /*4b000*/  LDCU UR8, c[0x0][0x398] ;  /* 0x00007300ff0877ac */ /* 0x000e220008000800 */
[----:B------:R-:W-:Y:S02]  /*4b010*/  I2FP.F32.S32 R190, UR73 ;  /* 0x0000004900be7c45 */ /* 0x000fe40008201400 */
[----:B------:R-:W-:Y:S01]  /*4b020*/  @P0 LOP3.LUT R3, R3, 0x400, RZ, 0xfc, !PT ;  /* 0x0000040003030812 */ /* 0x000fe200078efcff */
[----:B-1----:R-:W-:Y:S01]  /*4b030*/  UIADD3 UR12, UPT, UPT, UR12, 0x2e4, URZ ;  /* 0x000002e40c0c7890 */ /* 0x002fe2000fffe0ff */
[----:B------:R-:W-:-:S02]  /*4b040*/  FSETP.GT.AND P0, PT, R45, R72, PT ;  /* 0x000000482d00720b */ /* 0x000fc40003f04000 */
[----:B------:R-:W-:Y:S02]  /*4b050*/  LOP3.LUT R3, R3, 0xffffefff, RZ, 0xc0, !PT ;  /* 0xffffefff03037812 */ /* 0x000fe400078ec0ff */
[----:B------:R-:W-:Y:S01]  /*4b060*/  I2FP.F32.S32 R189, UR6 ;  /* 0x0000000600bd7c45 */ /* 0x000fe20008201400 */
[----:B------:R-:W-:Y:S02]  /*4b070*/  UIADD3 UR6, UPT, UPT, UR19, 0x1b5, URZ ;  /* 0x000001b513067890 */ /* 0x000fe4000fffe0ff */
[----:B--2---:R-:W-:Y:S01]  /*4b080*/  UIADD3 UR10, UPT, UPT, UR10, 0x2ee, URZ ;  /* 0x000002ee0a0a7890 */ /* 0x004fe2000fffe0ff */
[----:B------:R-:W-:Y:S02]  /*4b090*/  FSETP.GT.AND P6, PT, R45, R189, PT ;  /* 0x000000bd2d00720b */ /* 0x000fe40003fc4000 */
[----:B------:R-:W-:Y:S01]  /*4b0a0*/  I2FP.F32.S32 R189, UR5 ;  /* 0x0000000500bd7c45 */ /* 0x000fe20008201400 */
[----:B------:R-:W1:Y:S01]  /*4b0b0*/  LDCU UR5, c[0x0][0x398] ;  /* 0x00007300ff0577ac */ /* 0x000e620008000800 */
[----:B------:R-:W-:-:S02]  /*4b0c0*/  I2FP.F32.S32 R189, UR4 ;  /* 0x0000000400bd7c45 */ /* 0x000fc40008201400 */
[----:B------:R-:W-:Y:S01]  /*4b0d0*/  @P0 LOP3.LUT R6, R6, 0x4000000, RZ, 0xfc, !PT ;  /* 0x0400000006060812 */ /* 0x000fe200078efcff */
[----:B0-----:R-:W-:Y:S01]  /*4b0e0*/  UIADD3 UR8, UPT, UPT, UR8, 0x2f1, URZ ;  /* 0x000002f108087890 */ /* 0x001fe2000fffe0ff */
[----:B------:R-:W-:Y:S01]  /*4b0f0*/  FSETP.GT.AND P0, PT, R45, R177, PT ;  /* 0x000000b12d00720b */ /* 0x000fe20003f04000 */
[----:B------:R-:W-:Y:S01]  /*4b100*/  IMAD.MOV.U32 R177, RZ, RZ, R10 ;  /* 0x000000ffffb17224 */ /* 0x000fe200078e000a */
[----:B------:R-:W-:-:S11]  /*4b110*/  LOP3.LUT R6, R6, 0xf7ffffff, RZ, 0xc0, !PT ;  /* 0xf7ffffff06067812 */ /* 0x000fd600078ec0ff */
[----:B------:R-:W-:Y:S01]  /*4b120*/  @P0 LOP3.LUT R3, R3, 0x1000, RZ, 0xfc, !PT ;  /* 0x0000100003030812 */ /* 0x000fe200078efcff */
[----:B-1----:R-:W-:Y:S01]  /*4b130*/  UIADD3 UR4, UPT, UPT, UR5, 0x154, URZ ;  /* 0x0000015405047890 */ /* 0x002fe2000fffe0ff */
[----:B------:R-:W-:Y:S01]  /*4b140*/  FSETP.GT.AND P0, PT, R45, R71, PT ;  /* 0x000000472d00720b */ /* 0x000fe20003f04000 */
[----:B------:R-:W0:Y:S01]  /*4b150*/  LDCU UR5, c[0x0][0x398] ;  /* 0x00007300ff0577ac */ /* 0x000e220008000800 */
[----:B------:R-:W-:-:S11]  /*4b160*/  LOP3.LUT R3, R3, 0xffffbfff, RZ, 0xc0, !PT ;  /* 0xffffbfff03037812 */ /* 0x000fd600078ec0ff */
[----:B------:R-:W-:Y:S02]  /*4b170*/  @P0 LOP3.LUT R6, R6, 0x8000000, RZ, 0xfc, !PT ;  /* 0x0800000006060812 */ /* 0x000fe400078efcff */
[----:B------:R-:W-:Y:S01]  /*4b180*/  FSETP.GT.AND P0, PT, R45, R176, PT ;  /* 0x000000b02d00720b */ /* 0x000fe20003f04000 */
[----:B------:R-:W-:Y:S01]  /*4b190*/  IMAD.MOV.U32 R176, RZ, RZ, R188 ;  /* 0x000000ffffb07224 */ /* 0x000fe200078e00bc */
        /* <DEDUP_REMOVED lines=198> */
[----:B------:R-:W-:Y:S02]  /*4be00*/  UIADD3 UR22, UPT, UPT, UR19, 0x20e, URZ ;  /* 0x0000020e13167890 */ /* 0x000fe4000fffe0ff */
[----:B-1----:R-:W-:-:S04]  /*4be10*/  UIADD3 UR6, UPT, UPT, UR6, 0x2ce, URZ ;  /* 0x000002ce06067890 */ /* 0x002fc8000fffe0ff */
[----:B------:R-:W-:Y:S01]  /*4be20*/  I2FP.F32.S32 R173, UR22 ;  /* 0x0000001600ad7c45 */ /* 0x000fe20008201400 */
[----:B------:R-:W-:Y:S01]  /*4be30*/  UIADD3 UR22, UPT, UPT, UR19, 0x215, URZ ;  /* 0x0000021513167890 */ /* 0x000fe2000fffe0ff */
[----:B------:R-:W-:Y:S01]  /*4be40*/  @P0 LOP3.LUT R2, R2, 0x1000000, RZ, 0xfc, !PT ;  /* 0x0100000002020812 */ /* 0x000fe200078efcff */
[----:B------:R-:W-:Y:S01]  /*4be50*/  UIADD3 UR19, UPT, UPT, UR19, 0x216, URZ ;  /* 0x0000021613137890 */ /* 0x000fe2000fffe0ff */
[----:B------:R-:W-:Y:S02]  /*4be60*/  FSETP.GT.AND P0, PT, R45, R243, PT ;  /* 0x000000f32d00720b */ /* 0x000fe40003f04000 */
[----:B------:R-:W-:Y:S02]  /*4be70*/  LOP3.LUT R2, R2, 0xfbffffff, RZ, 0xc0, !PT ;  /* 0xfbffffff02027812 */ /* 0x000fe400078ec0ff */
[----:B------:R-:W-:-:S04]  /*4be80*/  I2FP.F32.S32 R175, UR22 ;  /* 0x0000001600af7c45 */ /* 0x000fc80008201400 */
[----:B------:R-:W1:Y:S05]  /*4be90*/  LDCU UR22, c[0x0][0x398] ;  /* 0x00007300ff1677ac */ /* 0x000e6a0008000800 */
[----:B------:R-:W-:Y:S02]  /*4bea0*/  @P0 LOP3.LUT R5, R5, 0x8000000, RZ, 0xfc, !PT ;  /* 0x0800000005050812 */ /* 0x000fe400078efcff */
[----:B------:R-:W-:Y:S02]  /*4beb0*/  FSETP.GT.AND P0, PT, R45, R176, PT ;  /* 0x000000b02d00720b */ /* 0x000fe40003f04000 */
[----:B------:R-:W-:Y:S02]  /*4bec0*/  LOP3.LUT R5, R5, 0xefffffff, RZ, 0xc0, !PT ;  /* 0xefffffff05057812 */ /* 0x000fe400078ec0ff */
[----:B------:R-:W-:Y:S01]  /*4bed0*/  I2FP.F32.S32 R176, UR19 ;  /* 0x0000001300b07c45 */ /* 0x000fe20008201400 */
[----:B------:R-:W2:Y:S01]  /*4bee0*/  LDCU UR19, c[0x0][0x398] ;  /* 0x00007300ff1377ac */ /* 0x000ea20008000800 */
[----:B-1----:R-:W-:-:S07]  /*4bef0*/  UIADD3 UR22, UPT, UPT, UR22, 0x2d5, URZ ;  /* 0x000002d516167890 */ /* 0x002fce000fffe0ff */
[----:B------:R-:W-:Y:S02]  /*4bf00*/  @P0 LOP3.LUT R2, R2, 0x4000000, RZ, 0xfc, !PT ;  /* 0x0400000002020812 */ /* 0x000fe400078efcff */
[----:B------:R-:W-:Y:S02]  /*4bf10*/  FSETP.GT.AND P0, PT, R45, R43, PT ;  /* 0x0000002b2d00720b */ /* 0x000fe40003f04000 */
[----:B------:R-:W-:Y:S01]  /*4bf20*/  LOP3.LUT R2, R2, 0xefffffff, RZ, 0xc0, !PT ;  /* 0xefffffff02027812 */ /* 0x000fe200078ec0ff */
[----:B--2---:R-:W-:-:S10]  /*4bf30*/  UIADD3 UR19, UPT, UPT, UR19, 0x2d6, URZ ;  /* 0x000002d613137890 */ /* 0x004fd4000fffe0ff */
[----:B------:R-:W-:Y:S02]  /*4bf40*/  @P0 LOP3.LUT R5, R5, 0x10000000, RZ, 0xfc, !PT ;  /* 0x1000000005050812 */ /* 0x000fe400078efcff */
[----:B------:R-:W-:Y:S02]  /*4bf50*/  FSETP.GT.AND P0, PT, R45, R174, PT ;  /* 0x000000ae2d00720b */ /* 0x000fe40003f04000 */
[----:B------:R-:W-:Y:S02]  /*4bf60*/  LOP3.LUT R5, R5, 0xdfffffff, RZ, 0xc0, !PT ;  /* 0xdfffffff05057812 */ /* 0x000fe400078ec0ff */
[----:B------:R-:W-:Y:S01]  /*4bf70*/  I2FP.F32.S32 R174, UR21 ;  /* 0x0000001500ae7c45 */ /* 0x000fe20008201400 */
[----:B------:R-:W1:Y:S08]  /*4bf80*/  LDCU UR21, c[0x0][0x398] ;  /* 0x00007300ff1577ac */ /* 0x000e700008000800 */
[----:B------:R-:W-:-:S02]  /*4bf90*/  @P0 LOP3.LUT R2, R2, 0x10000000, RZ, 0xfc, !PT ;  /* 0x1000000002020812 */ /* 0x000fc400078efcff */
[----:B------:R-:W-:Y:S02]  /*4bfa0*/  FSETP.GT.AND P0, PT, R45, R245, PT ;  /* 0x000000f52d00720b */ /* 0x000fe40003f04000 */
[----:B------:R-:W-:Y:S01]  /*4bfb0*/  LOP3.LUT R2, R2, 0xbfffffff, RZ, 0xc0, !PT ;  /* 0xbfffffff02027812 */ /* 0x000fe200078ec0ff */
[----:B-1----:R-:W-:-:S10]  /*4bfc0*/  UIADD3 UR21, UPT, UPT, UR21, 0x2cc, URZ ;  /* 0x000002cc15157890 */ /* 0x002fd4000fffe0ff */
        /* <DEDUP_REMOVED lines=18> */
[----:B------:R-:W2:Y:S01]  /*4c0f0*/  LDCU UR15, c[0x0][0x398] ;  /* 0x00007300ff0f77ac */ /* 0x000ea20008000800 */
[----:B-1----:R-:W-:-:S07]  /*4c100*/  UIADD3 UR17, UPT, UPT, UR17, 0x2dd, URZ ;  /* 0x000002dd11117890 */ /* 0x002fce000fffe0ff */
[----:B------:R-:W-:Y:S02]  /*4c110*/  @P0 LOP3.LUT R0, R0, 0x4, RZ, 0xfc, !PT ;  /* 0x0000000400000812 */ /* 0x000fe400078efcff */
[----:B------:R-:W-:Y:S02]  /*4c120*/  FSETP.GT.AND P0, PT, R45, R182, PT ;  /* 0x000000b62d00720b */ /* 0x000fe40003f04000 */
[----:B------:R-:W-:Y:S02]  /*4c130*/  LOP3.LUT R0, R0, 0xffffffef, RZ, 0xc0, !PT ;  /* 0xffffffef00007812 */ /* 0x000fe400078ec0ff */
[----:B------:R-:W-:Y:S01]  /*4c140*/  I2FP.F32.S32 R182, UR13 ;  /* 0x0000000d00b67c45 */ /* 0x000fe20008201400 */
[----:B------:R-:W1:Y:S01]  /*4c150*/  LDCU UR13, c[0x0][0x398] ;  /* 0x00007300ff0d77ac */ /* 0x000e620008000800 */
[----:B--2---:R-:W-:-:S07]  /*4c160*/  UIADD3 UR15, UPT, UPT, UR15, 0x2dc, URZ ;  /* 0x000002dc0f0f7890 */ /* 0x004fce000fffe0ff */
        /* <DEDUP_REMOVED lines=19> */
[----:B------:R-:W-:Y:S01]  /*4c2a0*/  FSETP.GT.AND P0, PT, R45, R10, PT ;  /* 0x0000000a2d00720b */ /* 0x000fe20003f04000 */
[----:B------:R-:W-:Y:S01]  /*4c2b0*/  IMAD.MOV.U32 R10, RZ, RZ, 0x3 ;  /* 0x00000003ff0a7424 */ /* 0x000fe200078e00ff */
[----:B------:R-:W-:Y:S01]  /*4c2c0*/  LOP3.LUT R0, R0, 0xffffefff, RZ, 0xc0, !PT ;  /* 0xffffefff00007812 */ /* 0x000fe200078ec0ff */
[----:B--2---:R-:W-:-:S10]  /*4c2d0*/  UIADD3 UR7, UPT, UPT, UR7, 0x2f2, URZ ;  /* 0x000002f207077890 */ /* 0x004fd4000fffe0ff */
[----:B------:R-:W-:Y:S02]  /*4c2e0*/  @P0 LOP3.LUT R0, R0, 0x1000, RZ, 0xfc, !PT ;  /* 0x0000100000000812 */ /* 0x000fe400078efcff */
[C---:B------:R-:W-:Y:S02]  /*4c2f0*/  FSETP.GT.AND P0, PT, R45.reuse, R25, PT ;  /* 0x000000192d00720b */ /* 0x040fe40003f04000 */
[----:B------:R-:W-:Y:S02]  /*4c300*/  LOP3.LUT R0, R0, 0xbfffffff, RZ, 0xc0, !PT ;  /* 0xbfffffff00007812 */ /* 0x000fe400078ec0ff */
[C---:B------:R-:W-:Y:S02]  /*4c310*/  FSETP.GT.AND P0, PT, R45.reuse, R244, !P0 ;  /* 0x000000f42d00720b */ /* 0x040fe40004704000 */
[----:B------:R-:W-:Y:S02]  /*4c320*/  @P1 LOP3.LUT R0, R0, 0x40000000, RZ, 0xfc, !PT ;  /* 0x4000000000001812 */ /* 0x000fe400078efcff */
[----:B------:R-:W-:-:S02]  /*4c330*/  FSETP.GT.AND P1, PT, R45, R24, PT ;  /* 0x000000182d00720b */ /* 0x000fc40003f24000 */
[----:B------:R-:W-:Y:S02]  /*4c340*/  LOP3.LUT R0, R0, 0x7fffffff, RZ, 0xc0, !PT ;  /* 0x7fffffff00007812 */ /* 0x000fe400078ec0ff */
[C---:B------:R-:W-:Y:S02]  /*4c350*/  FSETP.GT.AND P1, PT, R45.reuse, R191, !P1 ;  /* 0x000000bf2d00720b */ /* 0x040fe40004f24000 */
[----:B------:R-:W-:Y:S01]  /*4c360*/  I2FP.F32.S32 R244, UR4 ;  /* 0x0000000400f47c45 */ /* 0x000fe20008201400 */
[----:B0-----:R-:W-:Y:S01]  /*4c370*/  UIADD3 UR4, UPT, UPT, UR5, 0x15c, URZ ;  /* 0x0000015c05047890 */ /* 0x001fe2000fffe0ff */
[----:B------:R-:W-:Y:S01]  /*4c380*/  I2FP.F32.S32 R191, UR72 ;  /* 0x0000004800bf7c45 */ /* 0x000fe20008201400 */
[----:B------:R-:W0:Y:S01]  /*4c390*/  LDCU UR5, c[0x0][0x398] ;  /* 0x00007300ff0577ac */ /* 0x000e220008000800 */
[----:B------:R-:W-:Y:S02]  /*4c3a0*/  @P0 LOP3.LUT R0, R0, 0x80000000, RZ, 0xfc, !PT ;  /* 0x8000000000000812 */ /* 0x000fe400078efcff */
[----:B------:R-:W-:-:S02]  /*4c3b0*/  FSETP.GT.AND P0, PT, R45, R27, PT ;  /* 0x0000001b2d00720b */ /* 0x000fc40003f04000 */
[----:B------:R-:W-:Y:S02]  /*4c3c0*/  LOP3.LUT R0, R0, 0xfffffffd, RZ, 0xc0, !PT ;  /* 0xfffffffd00007812 */ /* 0x000fe400078ec0ff */
[----:B------:R-:W-:Y:S02]  /*4c3d0*/  FSETP.GT.AND P0, PT, R45, R192, !P0 ;  /* 0x000000c02d00720b */ /* 0x000fe40004704000 */
[----:B------:R-:W-:Y:S02]  /*4c3e0*/  @P1 LOP3.LUT R9, R9, 0x1, RZ, 0xfc, !PT ;  /* 0x0000000109091812 */ /* 0x000fe400078efcff */
[----:B------:R-:W-:Y:S02]  /*4c3f0*/  FSETP.GT.AND P1, PT, R45, R23, PT ;  /* 0x000000172d00720b */ /* 0x000fe40003f24000 */
[----:B------:R-:W-:Y:S02]  /*4c400*/  LOP3.LUT R9, R9, 0xfffffffd, RZ, 0xc0, !PT ;  /* 0xfffffffd09097812 */ /* 0x000fe400078ec0ff */
[----:B------:R-:W-:-:S02]  /*4c410*/  FSETP.GT.AND P1, PT, R45, R193, !P1 ;  /* 0x000000c12d00720b */ /* 0x000fc40004f24000 */
[----:B------:R-:W-:Y:S02]  /*4c420*/  I2FP.F32.S32 R192, UR71 ;  /* 0x0000004700c07c45 */ /* 0x000fe40008201400 */
[----:B------:R-:W-:Y:S02]  /*4c430*/  I2FP.F32.S32 R193, UR70 ;  /* 0x0000004600c17c45 */ /* 0x000fe40008201400 */
[----:B------:R-:W-:Y:S02]  /*4c440*/  @P0 LOP3.LUT R9, R9, 0x2, RZ, 0xfc, !PT ;  /* 0x0000000209090812 */ /* 0x000fe400078efcff */
        /* <DEDUP_REMOVED lines=17> */
[----:B------:R-:W-:Y:S02]  /*4c560*/  I2FP.F32.S32 R196, UR67 ;  /* 0x0000004300c47c45 */ /* 0x000fe40008201400 */
[----:B------:R-:W-:Y:S02]  /*4c570*/  I2FP.F32.S32 R197, UR66 ;  /* 0x0000004200c57c45 */ /* 0x000fe40008201400 */
        /* <DEDUP_REMOVED lines=45> */
[C---:B------:R-:W-:Y:S02]  /*4c850*/  FSETP.GT.AND P1, PT, R45.reuse, R91, PT ;  /* 0x0000005b2d00720b */ /* 0x040fe40003f24000 */
[----:B------:R-:W-:Y:S02]  /*4c860*/  I2FP.F32.S32 R206, UR57 ;  /* 0x0000003900ce7c45 */ /* 0x000fe40008201400 */
[----:B------:R-:W-:Y:S02]  /*4c870*/  FSETP.GT.AND P1, PT, R45, R207, !P1 ;  /* 0x000000cf2d00720b */ /* 0x000fe40004f24000 */
[----:B------:R-:W-:Y:S02]  /*4c880*/  I2FP.F32.S32 R207, UR56 ;  /* 0x0000003800cf7c45 */ /* 0x000fe40008201400 */
[----:B------:R-:W-:-:S02]  /*4c890*/  I2FP.F32.S32 R242, UR16 ;  /* 0x0000001000f27c45 */ /* 0x000fc40008201400 */
        /* <DEDUP_REMOVED lines=9> */
[C---:B------:R-:W-:Y:S02]  /*4c930*/  FSETP.GT.AND P0, PT, R45.reuse, R90, PT ;  /* 0x0000005a2d00720b */ /* 0x040fe40003f04000 */
[----:B------:R-:W-:Y:S02]  /*4c940*/  I2FP.F32.S32 R208, UR54 ;  /* 0x0000003600d07c45 */ /* 0x000fe40008201400 */
[----:B------:R-:W-:-:S02]  /*4c950*/  FSETP.GT.AND P0, PT, R45, R241, !P0 ;  /* 0x000000f12d00720b */ /* 0x000fc40004704000 */
[----:B------:R-:W-:Y:S02]  /*4c960*/  @P1 LOP3.LUT R6, R6, 0x200000, RZ, 0xfc, !PT ;  /* 0x0020000006061812 */ /* 0x000fe400078efcff */
[C---:B------:R-:W-:Y:S02]  /*4c970*/  FSETP.GT.AND P1, PT, R45.reuse, R89, PT ;  /* 0x000000592d00720b */ /* 0x040fe40003f24000 */
[----:B------:R-:W-:Y:S02]  /*4c980*/  LOP3.LUT R6, R6, 0xefffffff, RZ, 0xc0, !PT ;  /* 0xefffffff06067812 */ /* 0x000fe400078ec0ff */
[----:B------:R-:W-:Y:S02]  /*4c990*/  FSETP.GT.AND P1, PT, R45, R209, !P1 ;  /* 0x000000d12d00720b */ /* 0x000fe40004f24000 */
[----:B------:R-:W-:Y:S02]  /*4c9a0*/  I2FP.F32.S32 R209, UR53 ;  /* 0x0000003500d17c45 */ /* 0x000fe40008201400 */
[----:B------:R-:W-:-:S02]  /*4c9b0*/  I2FP.F32.S32 R209, UR52 ;  /* 0x0000003400d17c45 */ /* 0x000fc40008201400 */
[----:B------:R-:W-:Y:S02]  /*4c9c0*/  @P0 LOP3.LUT R6, R6, 0x10000000, RZ, 0xfc, !PT ;  /* 0x1000000006060812 */ /* 0x000fe400078efcff */
[C---:B------:R-:W-:Y:S02]  /*4c9d0*/  FSETP.GT.AND P0, PT, R45.reuse, R88, PT ;  /* 0x000000582d00720b */ /* 0x040fe40003f04000 */
[----:B------:R-:W-:Y:S02]  /*4c9e0*/  I2FP.F32.S32 R241, UR17 ;  /* 0x0000001100f17c45 */ /* 0x000fe40008201400 */
[----:B------:R-:W-:Y:S02]  /*4c9f0*/  FSETP.GT.AND P0, PT, R45, R240, !P0 ;  /* 0x000000f02d00720b */ /* 0x000fe40004704000 */
[----:B------:R-:W-:Y:S02]  /*4ca00*/  @P1 LOP3.LUT R5, R5, 0x8, RZ, 0xfc, !PT ;  /* 0x0000000805051812 */ /* 0x000fe400078efcff */
[----:B------:R-:W-:-:S02]  /*4ca10*/  FSETP.GT.AND P1, PT, R45, R87, PT ;  /* 0x000000572d00720b */ /* 0x000fc40003f24000 */
[----:B------:R-:W-:Y:S02]  /*4ca20*/  LOP3.LUT R5, R5, 0xfffffbff, RZ, 0xc0, !PT ;  /* 0xfffffbff05057812 */ /* 0x000fe400078ec0ff */
[----:B------:R-:W-:Y:S02]  /*4ca30*/  FSETP.GT.AND P1, PT, R45, R210, !P1 ;  /* 0x000000d22d00720b */ /* 0x000fe40004f24000 */
[----:B------:R-:W-:Y:S01]  /*4ca40*/  I2FP.F32.S32 R240, UR18 ;  /* 0x0000001200f07c45 */ /* 0x000fe20008201400 */
[----:B------:R-:W1:Y:S01]  /*4ca50*/  LDCU UR18, c[0x0][0x398] ;  /* 0x00007300ff1277ac */ /* 0x000e620008000800 */
        /* <DEDUP_REMOVED lines=19> */
[----:B------:R-:W-:-:S03]  /*4cb90*/  I2FP.F32.S32 R214, UR47 ;  /* 0x0000002f00d67c45 */ /* 0x000fc60008201400 */
        /* <DEDUP_REMOVED lines=8> */
[----:B------:R-:W-:Y:S02]  /*4cc20*/  I2FP.F32.S32 R215, UR46 ;  /* 0x0000002e00d77c45 */ /* 0x000fe40008201400 */
[----:B------:R-:W-:Y:S02]  /*4cc30*/  I2FP.F32.S32 R216, UR45 ;  /* 0x0000002d00d87c45 */ /* 0x000fe40008201400 */
[----:B------:R-:W-:Y:S02]  /*4cc40*/  @P0 LOP3.LUT R4, R4, 0x200, RZ, 0xfc, !PT ;  /* 0x0000020004040812 */ /* 0x000fe400078efcff */
[----:B------:R-:W-:-:S02]  /*4cc50*/  FSETP.GT.AND P0, PT, R45, R80, PT ;  /* 0x000000502d00720b */ /* 0x000fc40003f04000 */
[----:B------:R-:W-:Y:S02]  /*4cc60*/  LOP3.LUT R4, R4, 0xffffdfff, RZ, 0xc0, !PT ;  /* 0xffffdfff04047812 */ /* 0x000fe400078ec0ff */
[C---:B------:R-:W-:Y:S02]  /*4cc70*/  FSETP.GT.AND P0, PT, R45.reuse, R217, !P0 ;  /* 0x000000d92d00720b */ /* 0x040fe40004704000 */
[----:B------:R-:W-:Y:S02]  /*4cc80*/  @P1 LOP3.LUT R4, R4, 0x2000, RZ, 0xfc, !PT ;  /* 0x0000200004041812 */ /* 0x000fe400078efcff */
[C---:B------:R-:W-:Y:S02]  /*4cc90*/  FSETP.GT.AND P1, PT, R45.reuse, R79, PT ;  /* 0x0000004f2d00720b */ /* 0x040fe40003f24000 */
[----:B------:R-:W-:Y:S02]  /*4cca0*/  LOP3.LUT R4, R4, 0xffefffff, RZ, 0xc0, !PT ;  /* 0xffefffff04047812 */ /* 0x000fe400078ec0ff */
[----:B------:R-:W-:-:S02]  /*4ccb0*/  FSETP.GT.AND P1, PT, R45, R218, !P1 ;  /* 0x000000da2d00720b */ /* 0x000fc40004f24000 */
[----:B------:R-:W-:Y:S02]  /*4ccc0*/  I2FP.F32.S32 R217, UR44 ;  /* 0x0000002c00d97c45 */ /* 0x000fe40008201400 */
[----:B------:R-:W-:Y:S02]  /*4ccd0*/  I2FP.F32.S32 R218, UR43 ;  /* 0x0000002b00da7c45 */ /* 0x000fe40008201400 */
        /* <DEDUP_REMOVED lines=11> */
[----:B------:R-:W-:-:S04]  /*4cd90*/  FSETP.GT.AND P0, PT, R45, R76, PT ;  /* 0x0000004c2d00720b */ /* 0x000fc80003f04000 */
[----:B------:R-:W-:Y:S02]  /*4cda0*/  FSETP.GT.AND P0, PT, R45, R221, !P0 ;  /* 0x000000dd2d00720b */ /* 0x000fe40004704000 */
[----:B------:R-:W-:Y:S02]  /*4cdb0*/  @P1 LOP3.LUT R3, R3, 0x2, RZ, 0xfc, !PT ;  /* 0x0000000203031812 */ /* 0x000fe400078efcff */
[----:B------:R-:W-:Y:S02]  /*4cdc0*/  FSETP.GT.AND P1, PT, R45, R75, PT ;  /* 0x0000004b2d00720b */ /* 0x000fe40003f24000 */
        /* <DEDUP_REMOVED lines=9> */
[----:B------:R-:W-:Y:S02]  /*4ce60*/  FSETP.GT.AND P1, PT, R45, R73, PT ;  /* 0x000000492d00720b */ /* 0x000fe40003f24000 */
[----:B------:R-:W-:Y:S02]  /*4ce70*/  LOP3.LUT R3, R3, 0xffffff7f, RZ, 0xc0, !PT ;  /* 0xffffff7f03037812 */ /* 0x000fe400078ec0ff */
[----:B------:R-:W-:Y:S02]  /*4ce80*/  FSETP.GT.AND P1, PT, R45, R224, !P1 ;  /* 0x000000e02d00720b */ /* 0x000fe40004f24000 */
[----:B------:R-:W-:Y:S02]  /*4ce90*/  I2FP.F32.S32 R223, UR76 ;  /* 0x0000004c00df7c45 */ /* 0x000fe40008201400 */
[----:B------:R-:W-:Y:S02]  /*4cea0*/  I2FP.F32.S32 R224, UR23 ;  /* 0x0000001700e07c45 */ /* 0x000fe40008201400 */
[----:B------:R-:W-:-:S02]  /*4ceb0*/  @P0 LOP3.LUT R3, R3, 0x80, RZ, 0xfc, !PT ;  /* 0x0000008003030812 */ /* 0x000fc400078efcff */
[----:B------:R-:W-:Y:S02]  /*4cec0*/  FSETP.GT.AND P0, PT, R45, R72, PT ;  /* 0x000000482d00720b */ /* 0x000fe40003f04000 */
[----:B------:R-:W-:Y:S02]  /*4ced0*/  LOP3.LUT R3, R3, 0xfffffdff, RZ, 0xc0, !PT ;  /* 0xfffffdff03037812 */ /* 0x000fe400078ec0ff */
[----:B------:R-:W-:Y:S02]  /*4cee0*/  FSETP.GT.AND P0, PT, R45, R225, !P0 ;  /* 0x000000e12d00720b */ /* 0x000fe40004704000 */
[----:B------:R-:W-:Y:S02]  /*4cef0*/  @P1 LOP3.LUT R3, R3, 0x200, RZ, 0xfc, !PT ;  /* 0x0000020003031812 */ /* 0x000fe400078efcff */
[----:B------:R-:W-:Y:S02]  /*4cf00*/  FSETP.GT.AND P1, PT, R45, R71, PT ;  /* 0x000000472d00720b */ /* 0x000fe40003f24000 */
[----:B------:R-:W-:-:S02]  /*4cf10*/  LOP3.LUT R3, R3, 0xfffff7ff, RZ, 0xc0, !PT ;  /* 0xfffff7ff03037812 */ /* 0x000fc400078ec0ff */
[----:B------:R-:W-:Y:S02]  /*4cf20*/  FSETP.GT.AND P1, PT, R45, R226, !P1 ;  /* 0x000000e22d00720b */ /* 0x000fe40004f24000 */
[----:B------:R-:W-:Y:S02]  /*4cf30*/  I2FP.F32.S32 R225, UR75 ;  /* 0x0000004b00e17c45 */ /* 0x000fe40008201400 */
[----:B------:R-:W-:Y:S02]  /*4cf40*/  I2FP.F32.S32 R226, UR36 ;  /* 0x0000002400e27c45 */ /* 0x000fe40008201400 */
[----:B------:R-:W-:Y:S02]  /*4cf50*/  @P0 LOP3.LUT R3, R3, 0x800, RZ, 0xfc, !PT ;  /* 0x0000080003030812 */ /* 0x000fe400078efcff */
[----:B------:R-:W-:Y:S02]  /*4cf60*/  FSETP.GT.AND P0, PT, R45, R70, PT ;  /* 0x000000462d00720b */ /* 0x000fe40003f04000 */
[----:B------:R-:W-:-:S02]  /*4cf70*/  LOP3.LUT R3, R3, 0xffffdfff, RZ, 0xc0, !PT ;  /* 0xffffdfff03037812 */ /* 0x000fc400078ec0ff */
        /* <DEDUP_REMOVED lines=46> */
[----:B------:R-:W-:Y:S01]  /*4d260*/  I2FP.F32.S32 R236, UR6 ;  /* 0x0000000600ec7c45 */ /* 0x000fe20008201400 */
[----:B-1----:R-:W-:Y:S01]  /*4d270*/  UIADD3 UR6, UPT, UPT, UR18, 0x1a4, URZ ;  /* 0x000001a412067890 */ /* 0x002fe2000fffe0ff */
[----:B------:R-:W-:-:S02]  /*4d280*/  @P0 LOP3.LUT R3, R3, 0x80000000, RZ, 0xfc, !PT ;  /* 0x8000000003030812 */ /* 0x000fc400078efcff */
[C---:B------:R-:W-:Y:S02]  /*4d290*/  FSETP.GT.AND P0, PT, R45.reuse, R58, PT ;  /* 0x0000003a2d00720b */ /* 0x040fe40003f04000 */
[----:B------:R-:W-:Y:S02]  /*4d2a0*/  I2FP.F32.S32 R232, UR26 ;  /* 0x0000001a00e87c45 */ /* 0x000fe40008201400 */
[C---:B------:R-:W-:Y:S02]  /*4d2b0*/  FSETP.GT.AND P0, PT, R45.reuse, R233, !P0 ;  /* 0x000000e92d00720b */ /* 0x040fe40004704000 */
[----:B------:R-:W-:Y:S02]  /*4d2c0*/  @P1 LOP3.LUT R2, R2, 0x2, RZ, 0xfc, !PT ;  /* 0x0000000202021812 */ /* 0x000fe400078efcff */
[----:B------:R-:W-:Y:S02]  /*4d2d0*/  FSETP.GT.AND P1, PT, R45, R57, PT ;  /* 0x000000392d00720b */ /* 0x000fe40003f24000 */
[----:B------:R-:W-:-:S02]  /*4d2e0*/  LOP3.LUT R2, R2, 0xfffffff7, RZ, 0xc0, !PT ;  /* 0xfffffff702027812 */ /* 0x000fc400078ec0ff */
[C---:B------:R-:W-:Y:S02]  /*4d2f0*/  FSETP.GT.AND P1, PT, R45.reuse, R234, !P1 ;  /* 0x000000ea2d00720b */ /* 0x040fe40004f24000 */
[----:B------:R-:W-:Y:S02]  /*4d300*/  I2FP.F32.S32 R233, UR25 ;  /* 0x0000001900e97c45 */ /* 0x000fe40008201400 */
[----:B------:R-:W-:Y:S02]  /*4d310*/  I2FP.F32.S32 R234, UR24 ;  /* 0x0000001800ea7c45 */ /* 0x000fe40008201400 */
[----:B------:R-:W-:Y:S02]  /*4d320*/  @P0 LOP3.LUT R2, R2, 0x8, RZ, 0xfc, !PT ;  /* 0x0000000802020812 */ /* 0x000fe400078efcff */
[----:B------:R-:W-:Y:S02]  /*4d330*/  FSETP.GT.AND P0, PT, R45, R56, PT ;  /* 0x000000382d00720b */ /* 0x000fe40003f04000 */
[----:B------:R-:W-:-:S02]  /*4d340*/  LOP3.LUT R2, R2, 0xffffffdf, RZ, 0xc0, !PT ;  /* 0xffffffdf02027812 */ /* 0x000fc400078ec0ff */
        /* <DEDUP_REMOVED lines=8> */
[C---:B------:R-:W-:Y:S02]  /*4d3d0*/  FSETP.GT.AND P0, PT, R45.reuse, R54, PT ;  /* 0x000000362d00720b */ /* 0x040fe40003f04000 */
[----:B------:R-:W-:Y:S02]  /*4d3e0*/  LOP3.LUT R2, R2, 0xfffffdff, RZ, 0xc0, !PT ;  /* 0xfffffdff02027812 */ /* 0x000fe400078ec0ff */
[----:B------:R-:W-:Y:S02]  /*4d3f0*/  FSETP.GT.AND P0, PT, R45, R248, !P0 ;  /* 0x000000f82d00720b */ /* 0x000fe40004704000 */
[----:B------:R-:W-:-:S02]  /*4d400*/  @P1 LOP3.LUT R2, R2, 0x200, RZ, 0xfc, !PT ;  /* 0x0000020002021812 */ /* 0x000fc400078efcff */
[C---:B------:R-:W-:Y:S02]  /*4d410*/  FSETP.GT.AND P1, PT, R45.reuse, R53, PT ;  /* 0x000000352d00720b */ /* 0x040fe40003f24000 */
[----:B------:R-:W-:Y:S02]  /*4d420*/  LOP3.LUT R2, R2, 0xfffff7ff, RZ, 0xc0, !PT ;  /* 0xfffff7ff02027812 */ /* 0x000fe400078ec0ff */
[----:B------:R-:W-:Y:S02]  /*4d430*/  FSETP.GT.AND P1, PT, R45, R249, !P1 ;  /* 0x000000f92d00720b */ /* 0x000fe40004f24000 */
[----:B------:R-:W-:Y:S02]  /*4d440*/  I2FP.F32.S32 R238, UR22 ;  /* 0x0000001600ee7c45 */ /* 0x000fe40008201400 */
[----:B------:R-:W-:Y:S02]  /*4d450*/  I2FP.F32.S32 R239, UR19 ;  /* 0x0000001300ef7c45 */ /* 0x000fe40008201400 */
[----:B------:R-:W-:-:S02]  /*4d460*/  @P0 LOP3.LUT R2, R2, 0x800, RZ, 0xfc, !PT ;  /* 0x0000080002020812 */ /* 0x000fc400078efcff */
[C---:B------:R-:W-:Y:S02]  /*4d470*/  FSETP.GT.AND P0, PT, R45.reuse, R52, PT ;  /* 0x000000342d00720b */ /* 0x040fe40003f04000 */
[----:B------:R-:W-:Y:S02]  /*4d480*/  LOP3.LUT R2, R2, 0xffffdfff, RZ, 0xc0, !PT ;  /* 0xffffdfff02027812 */ /* 0x000fe400078ec0ff */
[C---:B------:R-:W-:Y:S02]  /*4d490*/  FSETP.GT.AND P0, PT, R45.reuse, R250, !P0 ;  /* 0x000000fa2d00720b */ /* 0x040fe40004704000 */
[----:B------:R-:W-:Y:S02]  /*4d4a0*/  @P1 LOP3.LUT R2, R2, 0x2000, RZ, 0xfc, !PT ;  /* 0x0000200002021812 */ /* 0x000fe400078efcff */
[----:B------:R-:W-:Y:S02]  /*4d4b0*/  FSETP.GT.AND P1, PT, R45, R51, PT ;  /* 0x000000332d00720b */ /* 0x000fe40003f24000 */
[----:B------:R-:W-:-:S02]  /*4d4c0*/  LOP3.LUT R2, R2, 0xffff7fff, RZ, 0xc0, !PT ;  /* 0xffff7fff02027812 */ /* 0x000fc400078ec0ff */
        /* <DEDUP_REMOVED lines=16> */
[C---:B------:R-:W-:Y:S02]  /*4d5d0*/  FSETP.GT.AND P0, PT, R45.reuse, R244, !P0 ;  /* 0x000000f42d00720b */ /* 0x040fe40004704000 */
[----:B------:R-:W-:Y:S02]  /*4d5e0*/  I2FP.F32.S32 R244, UR4 ;  /* 0x0000000400f47c45 */ /* 0x000fe40008201400 */
[----:B------:R-:W-:Y:S02]  /*4d5f0*/  @P1 LOP3.LUT R2, R2, 0x200000, RZ, 0xfc, !PT ;  /* 0x0020000002021812 */ /* 0x000fe400078efcff */
[----:B------:R-:W-:Y:S02]  /*4d600*/  FSETP.GT.AND P1, PT, R45, R243, PT ;  /* 0x000000f32d00720b */ /* 0x000fe40003f24000 */
[----:B------:R-:W-:-:S02]  /*4d610*/  LOP3.LUT R2, R2, 0xff7fffff, RZ, 0xc0, !PT ;  /* 0xff7fffff02027812 */ /* 0x000fc400078ec0ff */
[C---:B------:R-:W-:Y:S01]  /*4d620*/  FSETP.GT.AND P1, PT, R45.reuse, R244, !P1 ;  /* 0x000000f42d00720b */ /* 0x040fe20004f24000 */
[----:B0-----:R-:W-:Y:S01]  /*4d630*/  UIADD3 UR4, UPT, UPT, UR5, 0x16c, URZ ;  /* 0x0000016c05047890 */ /* 0x001fe2000fffe0ff */
[----:B------:R-:W-:Y:S01]  /*4d640*/  I2FP.F32.S32 R243, UR15 ;  /* 0x0000000f00f37c45 */ /* 0x000fe20008201400 */
[----:B------:R-:W0:Y:S01]  /*4d650*/  LDCU UR5, c[0x0][0x398] ;  /* 0x00007300ff0577ac */ /* 0x000e220008000800 */
[----:B------:R-:W-:Y:S02]  /*4d660*/  @P0 LOP3.LUT R2, R2, 0x800000, RZ, 0xfc, !PT ;  /* 0x0080000002020812 */ /* 0x000fe400078efcff */
[----:B------:R-:W-:Y:S02]  /*4d670*/  FSETP.GT.AND P0, PT, R45, R43, PT ;  /* 0x0000002b2d00720b */ /* 0x000fe40003f04000 */
[----:B------:R-:W-:Y:S02]  /*4d680*/  I2FP.F32.S32 R247, UR4 ;  /* 0x0000000400f77c45 */ /* 0x000fe40008201400 */
[----:B------:R-:W-:-:S02]  /*4d690*/  LOP3.LUT R2, R2, 0xfdffffff, RZ, 0xc0, !PT ;  /* 0xfdffffff02027812 */ /* 0x000fc400078ec0ff */
[C---:B------:R-:W-:Y:S02]  /*4d6a0*/  FSETP.GT.AND P0, PT, R45.reuse, R247, !P0 ;  /* 0x000000f72d00720b */ /* 0x040fe40004704000 */
[----:B------:R-:W-:Y:S02]  /*4d6b0*/  @P1 LOP3.LUT R2, R2, 0x2000000, RZ, 0xfc, !PT ;  /* 0x0200000002021812 */ /* 0x000fe400078efcff */
[----:B------:R-:W-:Y:S02]  /*4d6c0*/  FSETP.GT.AND P1, PT, R45, R245, PT ;  /* 0x000000f52d00720b */ /* 0x000fe40003f24000 */
[----:B------:R-:W-:Y:S02]  /*4d6d0*/  LOP3.LUT R2, R2, 0xf7ffffff, RZ, 0xc0, !PT ;  /* 0xf7ffffff02027812 */ /* 0x000fe400078ec0ff */
[----:B------:R-:W-:Y:S01]  /*4d6e0*/  I2FP.F32.S32 R244, UR14 ;  /* 0x0000000e00f47c45 */ /* 0x000fe20008201400 */
[----:B0-----:R-:W-:Y:S01]  /*4d6f0*/  UIADD3 UR4, UPT, UPT, UR5, 0x174, URZ ;  /* 0x0000017405047890 */ /* 0x001fe2000fffe0ff */
[----:B------:R-:W-:Y:S01]  /*4d700*/  I2FP.F32.S32 R245, UR13 ;  /* 0x0000000d00f57c45 */ /* 0x000fe20008201400 */
[----:B------:R-:W0:Y:S02]  /*4d710*/  LDCU UR5, c[0x0][0x398] ;  /* 0x00007300ff0577ac */ /* 0x000e240008000800 */
[----:B------:R-:W-:-:S02]  /*4d720*/  @P0 LOP3.LUT R2, R2, 0x8000000, RZ, 0xfc, !PT ;  /* 0x0800000002020812 */ /* 0x000fc400078efcff */
[----:B------:R-:W-:Y:S02]  /*4d730*/  I2FP.F32.S32 R247, UR4 ;  /* 0x0000000400f77c45 */ /* 0x000fe40008201400 */
[C---:B------:R-:W-:Y:S02]  /*4d740*/  FSETP.GT.AND P0, PT, R45.reuse, R246, PT ;  /* 0x000000f62d00720b */ /* 0x040fe40003f04000 */
[----:B------:R-:W-:Y:S02]  /*4d750*/  FSETP.GT.AND P1, PT, R45, R247, !P1 ;  /* 0x000000f72d00720b */ /* 0x000fe40004f24000 */
[----:B------:R-:W-:Y:S02]  /*4d760*/  LOP3.LUT R2, R2, 0xdfffffff, RZ, 0xc0, !PT ;  /* 0xdfffffff02027812 */ /* 0x000fe400078ec0ff */
[----:B------:R-:W-:Y:S01]  /*4d770*/  I2FP.F32.S32 R246, UR12 ;  /* 0x0000000c00f67c45 */ /* 0x000fe20008201400 */
[----:B0-----:R-:W-:Y:S01]  /*4d780*/  UIADD3 UR4, UPT, UPT, UR5, 0x17c, URZ ;  /* 0x0000017c05047890 */ /* 0x001fe2000fffe0ff */
[----:B------:R-:W0:Y:S07]  /*4d790*/  LDCU UR5, c[0x0][0x398] ;  /* 0x00007300ff0577ac */ /* 0x000e2e0008000800 */
[----:B------:R-:W-:-:S02]  /*4d7a0*/  @P1 LOP3.LUT R2, R2, 0x20000000, RZ, 0xfc, !PT ;  /* 0x2000000002021812 */ /* 0x000fc400078efcff */
[----:B------:R-:W-:Y:S02]  /*4d7b0*/  LOP3.LUT P1, RZ, R134, 0x80000, RZ, 0xc0, !PT ;  /* 0x0008000086ff7812 */ /* 0x000fe4000782c0ff */
[----:B------:R-:W-:Y:S02]  /*4d7c0*/  I2FP.F32.S32 R247, UR4 ;  /* 0x0000000400f77c45 */ /* 0x000fe40008201400 */
[----:B------:R-:W-:Y:S02]  /*4d7d0*/  LOP3.LUT R2, R2, 0x7fffffff, RZ, 0xc0, !PT ;  /* 0x7fffffff02027812 */ /* 0x000fe400078ec0ff */
[----:B------:R-:W-:Y:S02]  /*4d7e0*/  FSETP.GT.AND P0, PT, R45, R247, !P0 ;  /* 0x000000f72d00720b */ /* 0x000fe40004704000 */
[----:B------:R-:W-:Y:S01]  /*4d7f0*/  I2FP.F32.S32 R247, UR11 ;  /* 0x0000000b00f77c45 */ /* 0x000fe20008201400 */
[----:B0-----:R-:W-:Y:S01]  /*4d800*/  UIADD3 UR4, UPT, UPT, UR5, 0x184, URZ ;  /* 0x0000018405047890 */ /* 0x001fe2000fffe0ff */
[----:B------:R-:W0:Y:S09]  /*4d810*/  LDCU UR5, c[0x0][0x398] ;  /* 0x00007300ff0577ac */ /* 0x000e320008000800 */
[----:B------:R-:W-:-:S02]  /*4d820*/  @P0 LOP3.LUT R2, R2, 0x80000000, RZ, 0xfc, !PT ;  /* 0x8000000002020812 */ /* 0x000fc400078efcff */
[----:B------:R-:W-:-:S04]  /*4d830*/  I2FP.F32.S32 R248, UR4 ;  /* 0x0000000400f87c45 */ /* 0x000fc80008201400 */
[----:B------:R-:W-:Y:S02]  /*4d840*/  FSETP.GT.AND P0, PT, R45, R248, !P1 ;  /* 0x000000f82d00720b */ /* 0x000fe40004f04000 */
[----:B------:R-:W-:Y:S01]  /*4d850*/  I2FP.F32.S32 R248, UR10 ;  /* 0x0000000a00f87c45 */ /* 0x000fe20008201400 */
[----:B0-----:R-:W-:Y:S01]  /*4d860*/  UIADD3 UR4, UPT, UPT, UR5, 0x18c, URZ ;  /* 0x0000018c05047890 */ /* 0x001fe2000fffe0ff */
[----:B------:R-:W0:Y:S09]  /*4d870*/  LDCU UR5, c[0x0][0x398] ;  /* 0x00007300ff0577ac */ /* 0x000e320008000800 */
[----:B------:R-:W-:-:S02]  /*4d880*/  @P0 LOP3.LUT R0, R0, 0x2, RZ, 0xfc, !PT ;  /* 0x0000000200000812 */ /* 0x000fc400078efcff */
[----:B------:R-:W-:Y:S02]  /*4d890*/  I2FP.F32.S32 R249, UR4 ;  /* 0x0000000400f97c45 */ /* 0x000fe40008201400 */
[----:B------:R-:W-:Y:S02]  /*4d8a0*/  LOP3.LUT R0, R0, 0xfffffff7, RZ, 0xc0, !PT ;  /* 0xfffffff700007812 */ /* 0x000fe400078ec0ff */
        /* <DEDUP_REMOVED lines=14> */
[----:B------:R-:W-:Y:S01]  /*4d990*/  FSETP.GT.AND P0, PT, R45, R251, !P4 ;  /* 0x000000fb2d00720b */ /* 0x000fe20006704000 */
[----:B0-----:R-:W-:-:S12]  /*4d9a0*/  UIADD3 UR4, UPT, UPT, UR5, 0x1ac, URZ ;  /* 0x000001ac05047890 */ /* 0x001fd8000fffe0ff */
[----:B------:R-:W-:Y:S02]  /*4d9b0*/  @P0 LOP3.LUT R0, R0, 0x80, RZ, 0xfc, !PT ;  /* 0x0000008000000812 */ /* 0x000fe400078efcff */
[----:B------:R-:W-:Y:S02]  /*4d9c0*/  FSETP.GT.AND P0, PT, R45, R252, !P5 ;  /* 0x000000fc2d00720b */ /* 0x000fe40006f04000 */
[----:B------:R-:W-:Y:S02]  /*4d9d0*/  LOP3.LUT R0, R0, 0xfffffdff, RZ, 0xc0, !PT ;  /* 0xfffffdff00007812 */ /* 0x000fe400078ec0ff */
[----:B------:R-:W-:-:S09]  /*4d9e0*/  I2FP.F32.S32 R251, UR4 ;  /* 0x0000000400fb7c45 */ /* 0x000fd20008201400 */
[----:B------:R-:W-:Y:S02]  /*4d9f0*/  @P0 LOP3.LUT R0, R0, 0x200, RZ, 0xfc, !PT ;  /* 0x0000020000000812 */ /* 0x000fe400078efcff */
[----:B------:R-:W-:Y:S02]  /*4da00*/  FSETP.GT.AND P0, PT, R45, R251, !P6 ;  /* 0x000000fb2d00720b */ /* 0x000fe40007704000 */
[----:B------:R-:W-:-:S11]  /*4da10*/  LOP3.LUT R0, R0, 0xfffff7ff, RZ, 0xc0, !PT ;  /* 0xfffff7ff00007812 */ /* 0x000fd600078ec0ff */
[----:B------:R-:W-:Y:S02]  /*4da20*/  @P0 LOP3.LUT R0, R0, 0x800, RZ, 0xfc, !PT ;  /* 0x0000080000000812 */ /* 0x000fe400078efcff */
[C---:B------:R-:W-:Y:S01]  /*4da30*/  LOP3.LUT P0, RZ, R134.reuse, 0x40000, RZ, 0xc0, !PT ;  /* 0x0004000086ff7812 */ /* 0x040fe2000780c0ff */
[----:B------:R-:W0:Y:S01]  /*4da40*/  LDCU UR6, c[0x0][0x398] ;  /* 0x00007300ff0677ac */ /* 0x000e220008000800 */
[----:B------:R-:W-:Y:S02]  /*4da50*/  LOP3.LUT R134, R134, 0xffffffef, RZ, 0xc0, !PT ;  /* 0xffffffef86867812 */ /* 0x000fe400078ec0ff */
[----:B------:R-:W-:Y:S01]  /*4da60*/  LOP3.LUT R8, R8, 0x7fffffff, RZ, 0xc0, !PT ;  /* 0x7fffffff08087812 */ /* 0x000fe200078ec0ff */
[----:B------:R-:W1:Y:S08]  /*4da70*/  LDCU UR4, c[0x0][0x398] ;  /* 0x00007300ff0477ac */ /* 0x000e700008000800 */
[----:B------:R-:W-:-:S02]  /*4da80*/  @P0 LOP3.LUT R134, R134, 0x10, RZ, 0xfc, !PT ;  /* 0x0000001086860812 */ /* 0x000fc400078efcff */
[----:B------:R-:W-:Y:S01]  /*4da90*/  @P5 LOP3.LUT R8, R8, 0x80000000, RZ, 0xfc, !PT ;  /* 0x8000000008085812 */ /* 0x000fe200078efcff */
[----:B------:R-:W2:Y:S01]  /*4daa0*/  LDCU UR11, c[0x0][0x398] ;  /* 0x00007300ff0b77ac */ /* 0x000ea20008000800 */
[----:B------:R-:W-:Y:S02]  /*4dab0*/  LOP3.LUT R134, R134, 0xfffffff7, RZ, 0xc0, !PT ;  /* 0xfffffff786867812 */ /* 0x000fe400078ec0ff */
[----:B------:R-:W-:Y:S01]  /*4dac0*/  LOP3.LUT P5, RZ, R6, 0x200, RZ, 0xc0, !PT ;  /* 0x0000020006ff7812 */ /* 0x000fe200078ac0ff */
[----:B------:R-:W3:Y:S01]  /*4dad0*/  LDCU UR9, c[0x0][0x398] ;  /* 0x00007300ff0977ac */ /* 0x000ee20008000800 */
[----:B------:R-:W-:Y:S02]  /*4dae0*/  @P1 LOP3.LUT R134, R134, 0x8, RZ, 0xfc, !PT ;  /* 0x0000000886861812 */ /* 0x000fe400078efcff */
[----:B------:R-:W-:Y:S01]  /*4daf0*/  SEL R251, R47, 0x6, P5 ;  /* 0x000000062ffb7807 */ /* 0x000fe20002800000 */
[----:B------:R-:W4:Y:S01]  /*4db00*/  LDCU UR20, c[0x0][0x398] ;  /* 0x00007300ff1477ac */ /* 0x000f220008000800 */
[----:B------:R-:W-:-:S02]  /*4db10*/  LOP3.LUT R134, R134, 0xfffffffb, RZ, 0xc0, !PT ;  /* 0xfffffffb86867812 */ /* 0x000fc400078ec0ff */
[----:B------:R-:W-:Y:S01]  /*4db20*/  LOP3.LUT P0, RZ, R6, 0x80, RZ, 0xc0, !PT ;  /* 0x0000008006ff7812 */ /* 0x000fe2000780c0ff */
[----:B0-----:R-:W-:Y:S01]  /*4db30*/  UIADD3 UR5, UPT, UPT, UR6, 0xe, URZ ;  /* 0x0000000e06057890 */ /* 0x001fe2000fffe0ff */
[----:B------:R-:W-:Y:S01]  /*4db40*/  @P2 LOP3.LUT R134, R134, 0x4, RZ, 0xfc, !PT ;  /* 0x0000000486862812 */ /* 0x000fe200078efcff */
[----:B-1----:R-:W-:Y:S01]  /*4db50*/  UIADD3 UR4, UPT, UPT, UR4, 0x3, URZ ;  /* 0x0000000304047890 */ /* 0x002fe2000fffe0ff */
[----:B------:R-:W-:Y:S01]  /*4db60*/  SEL R252, RZ, 0x1, !P0 ;  /* 0x00000001fffc7807 */ /* 0x000fe20004000000 */
[----:B------:R-:W0:Y:S01]  /*4db70*/  LDCU UR6, c[0x0][0x398] ;  /* 0x00007300ff0677ac */ /* 0x000e220008000800 */
[----:B------:R-:W-:Y:S02]  /*4db80*/  LOP3.LUT R134, R134, 0xfffffffd, RZ, 0xc0, !PT ;  /* 0xfffffffd86867812 */ /* 0x000fe400078ec0ff */
[----:B------:R-:W-:Y:S01]  /*4db90*/  I2FP.F32.S32 R10, UR5 ;  /* 0x00000005000a7c45 */ /* 0x000fe20008201400 */
[----:B--2---:R-:W-:Y:S01]  /*4dba0*/  UIADD3 UR10, UPT, UPT, UR11, 0x2a0, URZ ;  /* 0x000002a00b0a7890 */ /* 0x004fe2000fffe0ff */
[----:B------:R-:W-:Y:S01]  /*4dbb0*/  @P3 LOP3.LUT R134, R134, 0x2, RZ, 0xfc, !PT ;  /* 0x0000000286863812 */ /* 0x000fe200078efcff */
[----:B------:R-:W1:Y:S01]  /*4dbc0*/  LDCU UR11, c[0x0][0x398] ;  /* 0x00007300ff0b77ac */ /* 0x000e620008000800 */
[----:B------:R-:W-:-:S02]  /*4dbd0*/  LOP3.LUT P3, RZ, R6, 0x2, RZ, 0xc0, !PT ;  /* 0x0000000206ff7812 */ /* 0x000fc4000786c0ff */
[----:B------:R-:W-:Y:S01]  /*4dbe0*/  LOP3.LUT R8, R8, 0xbfffffff, RZ, 0xc0, !PT ;  /* 0xbfffffff08087812 */ /* 0x000fe200078ec0ff */
[----:B------:R-:W2:Y:S01]  /*4dbf0*/  LDCU UR5, c[0x0][0x398] ;  /* 0x00007300ff0577ac */ /* 0x000ea20008000800 */
[----:B------:R-:W-:Y:S02]  /*4dc00*/  SEL R251, R251, 0x4, P3 ;  /* 0x00000004fbfb7807 */ /* 0x000fe40001800000 */
[C---:B------:R-:W-:Y:S01]  /*4dc10*/  FSETP.GT.AND P3, PT, R45.reuse, R91, PT ;  /* 0x0000005b2d00720b */ /* 0x040fe20003f64000 */
[----:B---3--:R-:W-:Y:S01]  /*4dc20*/  UIADD3 UR8, UPT, UPT, UR9, 0x222, URZ ;  /* 0x0000022209087890 */ /* 0x008fe2000fffe0ff */
[----:B------:R-:W-:Y:S01]  /*4dc30*/  @P6 LOP3.LUT R8, R8, 0x40000000, RZ, 0xfc, !PT ;  /* 0x4000000008086812 */ /* 0x000fe200078efcff */
[----:B------:R-:W3:Y:S01]  /*4dc40*/  LDCU UR9, c[0x0][0x398] ;  /* 0x00007300ff0977ac */ /* 0x000ee20008000800 */
[----:B------:R-:W-:Y:S01]  /*4dc50*/  FSETP.GT.AND P6, PT, R45, R10, PT ;  /* 0x0000000a2d00720b */ /* 0x000fe20003fc4000 */
[----:B------:R-:W-:Y:S01]  /*4dc60*/  IMAD.MOV.U32 R10, RZ, RZ, 0x3 ;  /* 0x00000003ff0a7424 */ /* 0x000fe200078e00ff */
[----:B------:R-:W-:Y:S01]  /*4dc70*/  LOP3.LUT P1, RZ, R6, 0x4000, RZ, 0xc0, !PT ;  /* 0x0000400006ff7812 */ /* 0x000fe2000782c0ff */
[----:B------:R-:W5:Y:S01]  /*4dc80*/  LDCU UR27, c[0x0][0x398] ;  /* 0x00007300ff1b77ac */ /* 0x000f620008000800 */
[----:B------:R-:W-:-:S02]  /*4dc90*/  LOP3.LUT R134, R134, 0xfffffffe, RZ, 0xc0, !PT ;  /* 0xfffffffe86867812 */ /* 0x000fc400078ec0ff */
[----:B------:R-:W-:Y:S01]  /*4dca0*/  LOP3.LUT P2, RZ, R6, 0x10000000, RZ, 0xc0, !PT ;  /* 0x1000000006ff7812 */ /* 0x000fe2000784c0ff */
[----:B------:R-:W5:Y:S01]  /*4dcb0*/  LDCU UR17, c[0x0][0x398] ;  /* 0x00007300ff1177ac */ /* 0x000f620008000800 */
[----:B------:R-:W-:Y:S02]  /*4dcc0*/  @P4 LOP3.LUT R134, R134, 0x1, RZ, 0xfc, !PT ;  /* 0x0000000186864812 */ /* 0x000fe400078efcff */
[----:B------:R-:W-:Y:S01]  /*4dcd0*/  LOP3.LUT P4, RZ, R6, 0x200000, RZ, 0xc0, !PT ;  /* 0x0020000006ff7812 */ /* 0x000fe2000788c0ff */
[----:B--2---:R-:W-:Y:S01]  /*4dce0*/  UIADD3 UR4, UPT, UPT, UR5, 0x3, URZ ;  /* 0x0000000305047890 */ /* 0x004fe2000fffe0ff */
[----:B------:R-:W-:Y:S01]  /*4dcf0*/  LOP3.LUT P5, RZ, R5, 0x8, RZ, 0xc0, !PT ;  /* 0x0000000805ff7812 */ /* 0x000fe200078ac0ff */
[----:B0-----:R-:W-:Y:S01]  /*4dd00*/  UIADD3 UR5, UPT, UPT, UR6, 0x16, URZ ;  /* 0x0000001606057890 */ /* 0x001fe2000fffe0ff */
[----:B------:R-:W0:Y:S03]  /*4dd10*/  LDCU UR6, c[0x0][0x398] ;  /* 0x00007300ff0677ac */ /* 0x000e260008000800 */
[----:B------:R-:W-:Y:S01]  /*4dd20*/  I2FP.F32.S32 R91, UR4 ;  /* 0x00000004005b7c45 */ /* 0x000fe20008201400 */
[----:B------:R-:W2:Y:S03]  /*4dd30*/  LDCU UR58, c[0x0][0x398] ;  /* 0x00007300ff3a77ac */ /* 0x000ea60008000800 */
[----:B------:R-:W-:Y:S01]  /*4dd40*/  FSETP.GT.AND P0, PT, R45, R91, PT ;  /* 0x0000005b2d00720b */ /* 0x000fe20003f04000 */
[----:B------:R-:W4:Y:S01]  /*4dd50*/  LDCU UR4, c[0x0][0x398] ;  /* 0x00007300ff0477ac */ /* 0x000f220008000800 */
[----:B------:R-:W-:Y:S01]  /*4dd60*/  SEL R91, R47, 0x6, P6 ;  /* 0x000000062f5b7807 */ /* 0x000fe20003000000 */
[----:B------:R-:W2:Y:S03]  /*4dd70*/  LDCU UR59, c[0x0][0x398] ;  /* 0x00007300ff3b77ac */ /* 0x000ea60008000800 */
[----:B------:R-:W-:-:S02]  /*4dd80*/  SEL R91, R91, 0x4, P3 ;  /* 0x000000045b5b7807 */ /* 0x000fc40001800000 */
[----:B------:R-:W-:Y:S01]  /*4dd90*/  LOP3.LUT P3, RZ, R5, 0x400, RZ, 0xc0, !PT ;  /* 0x0000040005ff7812 */ /* 0x000fe2000786c0ff */
[----:B------:R-:W2:Y:S04]  /*4dda0*/  LDCU UR43, c[0x0][0x398] ;  /* 0x00007300ff2b77ac */ /* 0x000ea80008000800 */
[----:B------:R-:W-:Y:S01]  /*4ddb0*/  @P0 IMAD.IADD R166, R252, 0x1, R251 ;  /* 0x00000001fca60824 */ /* 0x000fe200078e02fb */
[----:B------:R-:W-:Y:S01]  /*4ddc0*/  I2FP.F32.S32 R252, UR5 ;  /* 0x0000000500fc7c45 */ /* 0x000fe20008201400 */
[----:B0-----:R-:W-:Y:S01]  /*4ddd0*/  UIADD3 UR5, UPT, UPT, UR6, 0x166, URZ ;  /* 0x0000016606057890 */ /* 0x001fe2000fffe0ff */
[----:B------:R-:W-:Y:S01]  /*4dde0*/  SEL R251, RZ, 0x1, !P1 ;  /* 0x00000001fffb7807 */ /* 0x000fe20004800000 */
[----:B------:R-:W0:Y:S01]  /*4ddf0*/  LDCU UR6, c[0x0][0x398] ;  /* 0x00007300ff0677ac */ /* 0x000e220008000800 */
[----:B------:R-:W-:-:S02]  /*4de00*/  FSETP.GT.AND P6, PT, R45, R252, PT ;  /* 0x000000fc2d00720b */ /* 0x000fc40003fc4000 */
[----:B------:R-:W-:Y:S01]  /*4de10*/  LOP3.LUT P0, RZ, R134, 0x10, RZ, 0xc0, !PT ;  /* 0x0000001086ff7812 */ /* 0x000fe2000780c0ff */
[----:B----4-:R-:W-:Y:S01]  /*4de20*/  UIADD3 UR4, UPT, UPT, UR4, 0xb, URZ ;  /* 0x0000000b04047890 */ /* 0x010fe2000fffe0ff */
[----:B------:R-:W4:Y:S05]  /*4de30*/  LDCU UR60, c[0x0][0x398] ;  /* 0x00007300ff3c77ac */ /* 0x000f2a0008000800 */
[----:B------:R-:W-:Y:S01]  /*4de40*/  I2FP.F32.S32 R252, UR4 ;  /* 0x0000000400fc7c45 */ /* 0x000fe20008201400 */
[----:B------:R-:W4:Y:S03]  /*4de50*/  LDCU UR61, c[0x0][0x398] ;  /* 0x00007300ff3d77ac */ /* 0x000f260008000800 */
[----:B------:R-:W-:Y:S01]  /*4de60*/  FSETP.GT.AND P1, PT, R45, R252, PT ;  /* 0x000000fc2d00720b */ /* 0x000fe20003f24000 */
[----:B------:R-:W1:Y:S01]  /*4de70*/  LDCU UR4, c[0x0][0x398] ;  /* 0x00007300ff0477ac */ /* 0x000e620008000800 */
[----:B------:R-:W4:Y:S01]  /*4de80*/  LDCU UR56, c[0x0][0x398] ;  /* 0x00007300ff3877ac */ /* 0x000f220008000800 */
[----:B------:R-:W4:Y:S10]  /*4de90*/  LDCU UR50, c[0x0][0x398] ;  /* 0x00007300ff3277ac */ /* 0x000f340008000800 */
[----:B------:R-:W-:Y:S01]  /*4dea0*/  @P1 IMAD.IADD R165, R251, 0x1, R91 ;  /* 0x00000001fba51824 */ /* 0x000fe200078e025b */
[----:B------:R-:W-:Y:S01]  /*4deb0*/  SEL R91, R47, 0x6, P6 ;  /* 0x000000062f5b7807 */ /* 0x000fe20003000000 */
[----:B------:R-:W4:Y:S01]  /*4dec0*/  LDCU UR57, c[0x0][0x398] ;  /* 0x00007300ff3977ac */ /* 0x000f220008000800 */
[----:B------:R-:W-:-:S02]  /*4ded0*/  SEL R251, RZ, 0x1, !P4 ;  /* 0x00000001fffb7807 */ /* 0x000fc40006000000 */
[----:B------:R-:W-:Y:S01]  /*4dee0*/  SEL R91, R91, 0x4, P0 ;  /* 0x000000045b5b7807 */ /* 0x000fe20000000000 */
[----:B-1----:R-:W-:Y:S01]  /*4def0*/  UIADD3 UR4, UPT, UPT, UR4, 0x13, URZ ;  /* 0x0000001304047890 */ /* 0x002fe2000fffe0ff */
[----:B------:R-:W-:Y:S01]  /*4df00*/  FSETP.GT.AND P6, PT, R45, R90, PT ;  /* 0x0000005a2d00720b */ /* 0x000fe20003fc4000 */
[----:B------:R-:W1:Y:S01]  /*4df10*/  LDCU UR54, c[0x0][0x398] ;  /* 0x00007300ff3677ac */ /* 0x000e620008000800 */
[----:B------:R-:W-:Y:S02]  /*4df20*/  SEL R90, RZ, 0x1, !P2 ;  /* 0x00000001ff5a7807 */ /* 0x000fe40005000000 */
[C---:B------:R-:W-:Y:S01]  /*4df30*/  LOP3.LUT P4, RZ, R5.reuse, 0x20000, RZ, 0xc0, !PT ;  /* 0x0002000005ff7812 */ /* 0x040fe2000788c0ff */
[----:B------:R-:W1:Y:S01]  /*4df40*/  LDCU UR51, c[0x0][0x398] ;  /* 0x00007300ff3377ac */ /* 0x000e620008000800 */
[----:B------:R-:W-:Y:S02]  /*4df50*/  I2FP.F32.S32 R252, UR4 ;  /* 0x0000000400fc7c45 */ /* 0x000fe40008201400 */
[----:B------:R-:W-:Y:S01]  /*4df60*/  LOP3.LUT P2, RZ, R5, 0x1000000, RZ, 0xc0, !PT ;  /* 0x0100000005ff7812 */ /* 0x000fe2000784c0ff */
[----:B------:R-:W1:Y:S01]  /*4df70*/  LDCU UR55, c[0x0][0x398] ;  /* 0x00007300ff3777ac */ /* 0x000e620008000800 */
[----:B------:R-:W-:-:S02]  /*4df80*/  FSETP.GT.AND P0, PT, R45, R252, PT ;  /* 0x000000fc2d00720b */ /* 0x000fc40003f04000 */
[----:B------:R-:W-:Y:S01]  /*4df90*/  I2FP.F32.S32 R252, UR5 ;  /* 0x0000000500fc7c45 */ /* 0x000fe20008201400 */
[----:B------:R-:W3:Y:S01]  /*4dfa0*/  LDCU UR4, c[0x0][0x398] ;  /* 0x00007300ff0477ac */ /* 0x000ee20008000800 */
[----:B------:R-:W-:Y:S01]  /*4dfb0*/  LOP3.LUT P1, RZ, R134, 0x8, RZ, 0xc0, !PT ;  /* 0x0000000886ff7812 */ /* 0x000fe2000782c0ff */
[----:B0-----:R-:W-:Y:S01]  /*4dfc0*/  UIADD3 UR5, UPT, UPT, UR6, 0x176, URZ ;  /* 0x0000017606057890 */ /* 0x001fe2000fffe0ff */
[----:B------:R-:W0:Y:S07]  /*4dfd0*/  LDCU UR6, c[0x0][0x398] ;  /* 0x00007300ff0677ac */ /* 0x000e2e0008000800 */
[----:B------:R-:W-:Y:S01]  /*4dfe0*/  @P0 IMAD.IADD R163, R251, 0x1, R91 ;  /* 0x00000001fba30824 */ /* 0x000fe200078e025b */
[C---:B------:R-:W-:Y:S01]  /*4dff0*/  LOP3.LUT P0, RZ, R6.reuse, 0x40000000, RZ, 0xc0, !PT ;  /* 0x4000000006ff7812 */ /* 0x040fe2000780c0ff */
[----:B------:R-:W1:Y:S01]  /*4e000*/  LDCU UR52, c[0x0][0x398] ;  /* 0x00007300ff3477ac */ /* 0x000e620008000800 */
[----:B------:R-:W-:-:S02]  /*4e010*/  LOP3.LUT R6, R6, 0xffffffbf, RZ, 0xc0, !PT ;  /* 0xffffffbf06067812 */ /* 0x000fc400078ec0ff */
[----:B------:R-:W-:Y:S01]  /*4e020*/  SEL R91, R47, 0x6, P0 ;  /* 0x000000062f5b7807 */ /* 0x000fe20000000000 */
[----:B------:R-:W1:Y:S03]  /*4e030*/  LDCU UR49, c[0x0][0x398] ;  /* 0x00007300ff3177ac */ /* 0x000e660008000800 */
[----:B------:R-:W-:Y:S01]  /*4e040*/  SEL R91, R91, 0x4, P6 ;  /* 0x000000045b5b7807 */ /* 0x000fe20003000000 */
[----:B---3--:R-:W-:Y:S01]  /*4e050*/  UIADD3 UR4, UPT, UPT, UR4, 0x1b, URZ ;  /* 0x0000001b04047890 */ /* 0x008fe2000fffe0ff */
[C---:B------:R-:W-:Y:S01]  /*4e060*/  FSETP.GT.AND P6, PT, R45.reuse, R89, PT ;  /* 0x000000592d00720b */ /* 0x040fe20003fc4000 */
[----:B------:R-:W3:Y:S04]  /*4e070*/  LDCU UR53, c[0x0][0x398] ;  /* 0x00007300ff3577ac */ /* 0x000ee80008000800 */
[----:B------:R-:W-:Y:S01]  /*4e080*/  I2FP.F32.S32 R251, UR4 ;  /* 0x0000000400fb7c45 */ /* 0x000fe20008201400 */
[----:B------:R-:W3:Y:S03]  /*4e090*/  LDCU UR47, c[0x0][0x398] ;  /* 0x00007300ff2f77ac */ /* 0x000ee60008000800 */
[----:B------:R-:W-:Y:S01]  /*4e0a0*/  FSETP.GT.AND P0, PT, R45, R251, PT ;  /* 0x000000fb2d00720b */ /* 0x000fe20003f04000 */
[----:B------:R-:W5:Y:S01]  /*4e0b0*/  LDCU UR4, c[0x0][0x398] ;  /* 0x00007300ff0477ac */ /* 0x000f620008000800 */
[----:B------:R-:W-:Y:S01]  /*4e0c0*/  I2FP.F32.S32 R251, UR8 ;  /* 0x0000000800fb7c45 */ /* 0x000fe20008201400 */
[----:B------:R-:W-:Y:S01]  /*4e0d0*/  UIADD3 UR8, UPT, UPT, UR9, 0x23a, URZ ;  /* 0x0000023a09087890 */ /* 0x000fe2000fffe0ff */
[----:B------:R-:W2:Y:S01]  /*4e0e0*/  LDCU UR9, c[0x0][0x398] ;  /* 0x00007300ff0977ac */ /* 0x000ea20008000800 */
[----:B------:R-:W3:Y:S08]  /*4e0f0*/  LDCU UR48, c[0x0][0x398] ;  /* 0x00007300ff3077ac */ /* 0x000ef00008000800 */
[----:B------:R-:W-:Y:S01]  /*4e100*/  @P0 IMAD.IADD R162, R90, 0x1, R91 ;  /* 0x000000015aa20824 */ /* 0x000fe200078e025b */
[----:B------:R-:W-:Y:S01]  /*4e110*/  LOP3.LUT P0, RZ, R5, 0x20, RZ, 0xc0, !PT ;  /* 0x0000002005ff7812 */ /* 0x000fe2000780c0ff */
[----:B------:R-:W3:Y:S01]  /*4e120*/  LDCU UR46, c[0x0][0x398] ;  /* 0x00007300ff2e77ac */ /* 0x000ee20008000800 */
[----:B------:R-:W-:-:S02]  /*4e130*/  SEL R90, RZ, 0x1, !P5 ;  /* 0x00000001ff5a7807 */ /* 0x000fc40006800000 */
[----:B------:R-:W-:Y:S01]  /*4e140*/  SEL R89, R47, 0x6, P0 ;  /* 0x000000062f597807 */ /* 0x000fe20000000000 */
[----:B-----5:R-:W-:Y:S01]  /*4e150*/  UIADD3 UR4, UPT, UPT, UR4, 0x23, URZ ;  /* 0x0000002304047890 */ /* 0x020fe2000fffe0ff */
[----:B------:R-:W-:Y:S01]  /*4e160*/  LOP3.LUT P5, RZ, R5, 0x80000000, RZ, 0xc0, !PT ;  /* 0x8000000005ff7812 */ /* 0x000fe200078ac0ff */
[----:B------:R-:W5:Y:S01]  /*4e170*/  LDCU UR44, c[0x0][0x398] ;  /* 0x00007300ff2c77ac */ /* 0x000f620008000800 */
[----:B------:R-:W-:Y:S02]  /*4e180*/  SEL R89, R89, 0x4, P6 ;  /* 0x0000000459597807 */ /* 0x000fe40003000000 */
[C---:B------:R-:W-:Y:S01]  /*4e190*/  FSETP.GT.AND P6, PT, R45.reuse, R88, PT ;  /* 0x000000582d00720b */ /* 0x040fe20003fc4000 */
[----:B------:R-:W5:Y:S01]  /*4e1a0*/  LDCU UR45, c[0x0][0x398] ;  /* 0x00007300ff2d77ac */ /* 0x000f620008000800 */
[----:B------:R-:W-:Y:S01]  /*4e1b0*/  I2FP.F32.S32 R91, UR4 ;  /* 0x00000004005b7c45 */ /* 0x000fe20008201400 */
[----:B------:R-:W5:Y:S03]  /*4e1c0*/  LDCU UR42, c[0x0][0x398] ;  /* 0x00007300ff2a77ac */ /* 0x000f660008000800 */
[----:B------:R-:W-:-:S02]  /*4e1d0*/  FSETP.GT.AND P0, PT, R45, R91, PT ;  /* 0x0000005b2d00720b */ /* 0x000fc40003f04000 */
[----:B------:R-:W-:Y:S01]  /*4e1e0*/  I2FP.F32.S32 R91, UR10 ;  /* 0x0000000a005b7c45 */ /* 0x000fe20008201400 */
[----:B------:R-:W4:Y:S01]  /*4e1f0*/  LDCU UR4, c[0x0][0x398] ;  /* 0x00007300ff0477ac */ /* 0x000f220008000800 */
[----:B------:R-:W-:Y:S01]  /*4e200*/  UIADD3 UR10, UPT, UPT, UR11, 0x232, URZ ;  /* 0x000002320b0a7890 */ /* 0x000fe2000fffe0ff */
[----:B------:R-:W1:Y:S08]  /*4e210*/  LDCU UR11, c[0x0][0x398] ;  /* 0x00007300ff0b77ac */ /* 0x000e700008000800 */
[----:B------:R-:W-:Y:S01]  /*4e220*/  @P0 IMAD.IADD R161, R90, 0x1, R89 ;  /* 0x000000015aa10824 */ /* 0x000fe200078e0259 */
[----:B------:R-:W-:Y:S01]  /*4e230*/  LOP3.LUT P0, RZ, R5, 0x1000, RZ, 0xc0, !PT ;  /* 0x0000100005ff7812 */ /* 0x000fe2000780c0ff */
[----:B------:R-:W5:Y:S01]  /*4e240*/  LDCU UR38, c[0x0][0x398] ;  /* 0x00007300ff2677ac */ /* 0x000f620008000800 */
[----:B------:R-:W-:-:S02]  /*4e250*/  SEL R89, RZ, 0x1, !P3 ;  /* 0x00000001ff597807 */ /* 0x000fc40005800000 */
[----:B------:R-:W-:Y:S01]  /*4e260*/  SEL R88, R47, 0x6, P0 ;  /* 0x000000062f587807 */ /* 0x000fe20000000000 */
[----:B------:R-:W5:Y:S01]  /*4e270*/  LDCU UR39, c[0x0][0x398] ;  /* 0x00007300ff2777ac */ /* 0x000f620008000800 */
[----:B------:R-:W-:Y:S02]  /*4e280*/  LOP3.LUT P3, RZ, R4, 0x2, RZ, 0xc0, !PT ;  /* 0x0000000204ff7812 */ /* 0x000fe4000786c0ff */
[----:B------:R-:W-:Y:S01]  /*4e290*/  SEL R88, R88, 0x4, P6 ;  /* 0x0000000458587807 */ /* 0x000fe20003000000 */
[----:B----4-:R-:W-:Y:S01]  /*4e2a0*/  UIADD3 UR4, UPT, UPT, UR4, 0x2b, URZ ;  /* 0x0000002b04047890 */ /* 0x010fe2000fffe0ff */
[C---:B------:R-:W-:Y:S01]  /*4e2b0*/  FSETP.GT.AND P6, PT, R45.reuse, R87, PT ;  /* 0x000000572d00720b */ /* 0x040fe20003fc4000 */
[----:B------:R-:W4:Y:S04]  /*4e2c0*/  LDCU UR37, c[0x0][0x398] ;  /* 0x00007300ff2577ac */ /* 0x000f280008000800 */
[----:B------:R-:W-:Y:S01]  /*4e2d0*/  I2FP.F32.S32 R90, UR4 ;  /* 0x00000004005a7c45 */ /* 0x000fe20008201400 */
[----:B------:R-:W4:Y:S03]  /*4e2e0*/  LDCU UR35, c[0x0][0x398] ;  /* 0x00007300ff2377ac */ /* 0x000f260008000800 */
[----:B------:R-:W-:Y:S01]  /*4e2f0*/  FSETP.GT.AND P0, PT, R45, R90, PT ;  /* 0x0000005a2d00720b */ /* 0x000fe20003f04000 */
[----:B------:R-:W0:Y:S01]  /*4e300*/  LDCU UR4, c[0x0][0x398] ;  /* 0x00007300ff0477ac */ /* 0x000e220008000800 */
[----:B------:R-:W4:Y:S01]  /*4e310*/  LDCU UR36, c[0x0][0x398] ;  /* 0x00007300ff2477ac */ /* 0x000f220008000800 */
[----:B------:R-:W4:Y:S10]  /*4e320*/  LDCU UR34, c[0x0][0x398] ;  /* 0x00007300ff2277ac */ /* 0x000f340008000800 */
[----:B------:R-:W-:Y:S01]  /*4e330*/  @P0 IMAD.IADD R160, R89, 0x1, R88 ;  /* 0x0000000159a00824 */ /* 0x000fe200078e0258 */
[----:B------:R-:W-:Y:S01]  /*4e340*/  LOP3.LUT P0, RZ, R5, 0x80000, RZ, 0xc0, !PT ;  /* 0x0008000005ff7812 */ /* 0x000fe2000780c0ff */
[----:B------:R-:W4:Y:S01]  /*4e350*/  LDCU UR32, c[0x0][0x398] ;  /* 0x00007300ff2077ac */ /* 0x000f220008000800 */
[----:B------:R-:W-:-:S02]  /*4e360*/  SEL R88, RZ, 0x1, !P4 ;  /* 0x00000001ff587807 */ /* 0x000fc40006000000 */
[----:B------:R-:W-:Y:S01]  /*4e370*/  SEL R87, R47, 0x6, P0 ;  /* 0x000000062f577807 */ /* 0x000fe20000000000 */
[----:B0-----:R-:W-:Y:S01]  /*4e380*/  UIADD3 UR4, UPT, UPT, UR4, 0x33, URZ ;  /* 0x0000003304047890 */ /* 0x001fe2000fffe0ff */
[----:B------:R-:W-:Y:S01]  /*4e390*/  LOP3.LUT P4, RZ, R4, 0x20, RZ, 0xc0, !PT ;  /* 0x0000002004ff7812 */ /* 0x000fe2000788c0ff */
[----:B------:R-:W0:Y:S01]  /*4e3a0*/  LDCU UR33, c[0x0][0x398] ;  /* 0x00007300ff2177ac */ /* 0x000e220008000800 */
[----:B------:R-:W-:Y:S02]  /*4e3b0*/  SEL R87, R87, 0x4, P6 ;  /* 0x0000000457577807 */ /* 0x000fe40003000000 */
[C---:B------:R-:W-:Y:S01]  /*4e3c0*/  FSETP.GT.AND P6, PT, R45.reuse, R86, PT ;  /* 0x000000562d00720b */ /* 0x040fe20003fc4000 */
[----:B------:R-:W0:Y:S01]  /*4e3d0*/  LDCU UR31, c[0x0][0x398] ;  /* 0x00007300ff1f77ac */ /* 0x000e220008000800 */
[----:B------:R-:W-:Y:S01]  /*4e3e0*/  I2FP.F32.S32 R89, UR4 ;  /* 0x0000000400597c45 */ /* 0x000fe20008201400 */
[----:B------:R-:W0:Y:S03]  /*4e3f0*/  LDCU UR29, c[0x0][0x398] ;  /* 0x00007300ff1d77ac */ /* 0x000e260008000800 */
[----:B------:R-:W-:Y:S01]  /*4e400*/  FSETP.GT.AND P0, PT, R45, R89, PT ;  /* 0x000000592d00720b */ /* 0x000fe20003f04000 */
[----:B------:R-:W2:Y:S01]  /*4e410*/  LDCU UR4, c[0x0][0x398] ;  /* 0x00007300ff0477ac */ /* 0x000ea20008000800 */
[----:B------:R-:W0:Y:S01]  /*4e420*/  LDCU UR30, c[0x0][0x398] ;  /* 0x00007300ff1e77ac */ /* 0x000e220008000800 */
[----:B------:R-:W0:Y:S10]  /*4e430*/  LDCU UR28, c[0x0][0x398] ;  /* 0x00007300ff1c77ac */ /* 0x000e340008000800 */
[----:B------:R-:W-:Y:S01]  /*4e440*/  @P0 IMAD.IADD R159, R88, 0x1, R87 ;  /* 0x00000001589f0824 */ /* 0x000fe200078e0257 */
[----:B------:R-:W-:Y:S01]  /*4e450*/  LOP3.LUT P0, RZ, R5, 0x4000000, RZ, 0xc0, !PT ;  /* 0x0400000005ff7812 */ /* 0x000fe2000780c0ff */
[----:B------:R-:W0:Y:S01]  /*4e460*/  LDCU UR25, c[0x0][0x398] ;  /* 0x00007300ff1977ac */ /* 0x000e220008000800 */
[----:B------:R-:W-:-:S02]  /*4e470*/  SEL R87, RZ, 0x1, !P2 ;  /* 0x00000001ff577807 */ /* 0x000fc40005000000 */
[----:B------:R-:W-:Y:S01]  /*4e480*/  SEL R86, R47, 0x6, P0 ;  /* 0x000000062f567807 */ /* 0x000fe20000000000 */
[----:B------:R-:W0:Y:S01]  /*4e490*/  LDCU UR26, c[0x0][0x398] ;  /* 0x00007300ff1a77ac */ /* 0x000e220008000800 */
[----:B------:R-:W-:Y:S02]  /*4e4a0*/  LOP3.LUT P2, RZ, R4, 0x200, RZ, 0xc0, !PT ;  /* 0x0000020004ff7812 */ /* 0x000fe4000784c0ff */
[----:B------:R-:W-:Y:S01]  /*4e4b0*/  SEL R86, R86, 0x4, P6 ;  /* 0x0000000456567807 */ /* 0x000fe20003000000 */
[----:B--2---:R-:W-:Y:S01]  /*4e4c0*/  UIADD3 UR4, UPT, UPT, UR4, 0x3b, URZ ;  /* 0x0000003b04047890 */ /* 0x004fe2000fffe0ff */
[C---:B------:R-:W-:Y:S01]  /*4e4d0*/  FSETP.GT.AND P6, PT, R45.reuse, R85, PT ;  /* 0x000000552d00720b */ /* 0x040fe20003fc4000 */
[----:B------:R-:W2:Y:S04]  /*4e4e0*/  LDCU UR24, c[0x0][0x398] ;  /* 0x00007300ff1877ac */ /* 0x000ea80008000800 */
[----:B------:R-:W-:Y:S01]  /*4e4f0*/  I2FP.F32.S32 R88, UR4 ;  /* 0x0000000400587c45 */ /* 0x000fe20008201400 */
[----:B------:R-:W2:Y:S03]  /*4e500*/  LDCU UR22, c[0x0][0x398] ;  /* 0x00007300ff1677ac */ /* 0x000ea60008000800 */
[----:B------:R-:W-:Y:S01]  /*4e510*/  FSETP.GT.AND P0, PT, R45, R88, PT ;  /* 0x000000582d00720b */ /* 0x000fe20003f04000 */
[----:B------:R-:W3:Y:S01]  /*4e520*/  LDCU UR4, c[0x0][0x398] ;  /* 0x00007300ff0477ac */ /* 0x000ee20008000800 */
[----:B------:R-:W2:Y:S01]  /*4e530*/  LDCU UR23, c[0x0][0x398] ;  /* 0x00007300ff1777ac */ /* 0x000ea20008000800 */
[----:B------:R-:W2:Y:S10]  /*4e540*/  LDCU UR21, c[0x0][0x398] ;  /* 0x00007300ff1577ac */ /* 0x000eb40008000800 */
[----:B------:R-:W-:Y:S01]  /*4e550*/  @P0 IMAD.IADD R158, R87, 0x1, R86 ;  /* 0x00000001579e0824 */ /* 0x000fe200078e0256 */
[----:B------:R-:W-:Y:S01]  /*4e560*/  LOP3.LUT P0, RZ, R4, 0x1, RZ, 0xc0, !PT ;  /* 0x0000000104ff7812 */ /* 0x000fe2000780c0ff */
[----:B------:R-:W2:Y:S01]  /*4e570*/  LDCU UR18, c[0x0][0x398] ;  /* 0x00007300ff1277ac */ /* 0x000ea20008000800 */
[----:B------:R-:W-:-:S02]  /*4e580*/  SEL R86, RZ, 0x1, !P5 ;  /* 0x00000001ff567807 */ /* 0x000fc40006800000 */
[----:B------:R-:W-:Y:S01]  /*4e590*/  SEL R85, R47, 0x6, P0 ;  /* 0x000000062f557807 */ /* 0x000fe20000000000 */
[----:B---3--:R-:W-:Y:S01]  /*4e5a0*/  UIADD3 UR4, UPT, UPT, UR4, 0x43, URZ ;  /* 0x0000004304047890 */ /* 0x008fe2000fffe0ff */
[----:B------:R-:W-:Y:S01]  /*4e5b0*/  LOP3.LUT P5, RZ, R4, 0x2000, RZ, 0xc0, !PT ;  /* 0x0000200004ff7812 */ /* 0x000fe200078ac0ff */
[----:B------:R-:W3:Y:S01]  /*4e5c0*/  LDCU UR19, c[0x0][0x398] ;  /* 0x00007300ff1377ac */ /* 0x000ee20008000800 */
[----:B------:R-:W-:Y:S02]  /*4e5d0*/  SEL R85, R85, 0x4, P6 ;  /* 0x0000000455557807 */ /* 0x000fe40003000000 */
[C---:B------:R-:W-:Y:S01]  /*4e5e0*/  FSETP.GT.AND P6, PT, R45.reuse, R84, PT ;  /* 0x000000542d00720b */ /* 0x040fe20003fc4000 */
[----:B------:R-:W3:Y:S01]  /*4e5f0*/  LDCU UR16, c[0x0][0x398] ;  /* 0x00007300ff1077ac */ /* 0x000ee20008000800 */
[----:B------:R-:W-:Y:S01]  /*4e600*/  I2FP.F32.S32 R87, UR4 ;  /* 0x0000000400577c45 */ /* 0x000fe20008201400 */
[----:B------:R-:W3:Y:S03]  /*4e610*/  LDCU UR14, c[0x0][0x398] ;  /* 0x00007300ff0e77ac */ /* 0x000ee60008000800 */
[----:B------:R-:W-:Y:S01]  /*4e620*/  FSETP.GT.AND P0, PT, R45, R87, PT ;  /* 0x000000572d00720b */ /* 0x000fe20003f04000 */
[----:B------:R-:W1:Y:S01]  /*4e630*/  LDCU UR4, c[0x0][0x398] ;  /* 0x00007300ff0477ac */ /* 0x000e620008000800 */
[----:B------:R-:W3:Y:S01]  /*4e640*/  LDCU UR13, c[0x0][0x398] ;  /* 0x00007300ff0d77ac */ /* 0x000ee20008000800 */
[----:B------:R-:W3:Y:S10]  /*4e650*/  LDCU UR15, c[0x0][0x398] ;  /* 0x00007300ff0f77ac */ /* 0x000ef40008000800 */
[----:B------:R-:W-:Y:S01]  /*4e660*/  @P0 IMAD.IADD R157, R86, 0x1, R85 ;  /* 0x00000001569d0824 */ /* 0x000fe200078e0255 */
[----:B------:R-:W-:Y:S01]  /*4e670*/  LOP3.LUT P0, RZ, R4, 0x4, RZ, 0xc0, !PT ;  /* 0x0000000404ff7812 */ /* 0x000fe2000780c0ff */
[----:B------:R-:W3:Y:S01]  /*4e680*/  LDCU UR12, c[0x0][0x398] ;  /* 0x00007300ff0c77ac */ /* 0x000ee20008000800 */
[----:B------:R-:W-:-:S02]  /*4e690*/  SEL R85, RZ, 0x1, !P3 ;  /* 0x00000001ff557807 */ /* 0x000fc40005800000 */
[----:B------:R-:W-:Y:S02]  /*4e6a0*/  SEL R84, R47, 0x6, P0 ;  /* 0x000000062f547807 */ /* 0x000fe40000000000 */
[----:B------:R-:W-:Y:S01]  /*4e6b0*/  LOP3.LUT P3, RZ, R4, 0x100000, RZ, 0xc0, !PT ;  /* 0x0010000004ff7812 */ /* 0x000fe2000786c0ff */
[----:B-1----:R-:W-:Y:S01]  /*4e6c0*/  UIADD3 UR4, UPT, UPT, UR4, 0x4b, URZ ;  /* 0x0000004b04047890 */ /* 0x002fe2000fffe0ff */
[----:B------:R-:W-:Y:S02]  /*4e6d0*/  SEL R84, R84, 0x4, P6 ;  /* 0x0000000454547807 */ /* 0x000fe40003000000 */
[----:B------:R-:W-:-:S03]  /*4e6e0*/  FSETP.GT.AND P6, PT, R45, R83, PT ;  /* 0x000000532d00720b */ /* 0x000fc60003fc4000 */
[----:B------:R-:W-:-:S04]  /*4e6f0*/  I2FP.F32.S32 R86, UR4 ;  /* 0x0000000400567c45 */ /* 0x000fc80008201400 */
[----:B------:R-:W-:Y:S01]  /*4e700*/  FSETP.GT.AND P0, PT, R45, R86, PT ;  /* 0x000000562d00720b */ /* 0x000fe20003f04000 */
[----:B------:R-:W1:-:S12]  /*4e710*/  LDCU UR4, c[0x0][0x398] ;  /* 0x00007300ff0477ac */ /* 0x000e580008000800 */
[----:B------:R-:W-:Y:S01]  /*4e720*/  @P0 IMAD.IADD R156, R85, 0x1, R84 ;  /* 0x00000001559c0824 */ /* 0x000fe200078e0254 */
[C---:B------:R-:W-:Y:S02]  /*4e730*/  LOP3.LUT P0, RZ, R4.reuse, 0x80, RZ, 0xc0, !PT ;  /* 0x0000008004ff7812 */ /* 0x040fe4000780c0ff */
[----:B------:R-:W-:Y:S02]  /*4e740*/  SEL R84, RZ, 0x1, !P4 ;  /* 0x00000001ff547807 */ /* 0x000fe40006000000 */
[----:B------:R-:W-:Y:S01]  /*4e750*/  SEL R83, R47, 0x6, P0 ;  /* 0x000000062f537807 */ /* 0x000fe20000000000 */
[----:B-1----:R-:W-:Y:S01]  /*4e760*/  UIADD3 UR4, UPT, UPT, UR4, 0x53, URZ ;  /* 0x0000005304047890 */ /* 0x002fe2000fffe0ff */
[----:B------:R-:W-:Y:S02]  /*4e770*/  LOP3.LUT P4, RZ, R4, 0x8000000, RZ, 0xc0, !PT ;  /* 0x0800000004ff7812 */ /* 0x000fe4000788c0ff */
[----:B------:R-:W-:Y:S02]  /*4e780*/  SEL R83, R83, 0x4, P6 ;  /* 0x0000000453537807 */ /* 0x000fe40003000000 */
[----:B------:R-:W-:-:S02]  /*4e790*/  FSETP.GT.AND P6, PT, R45, R82, PT ;  /* 0x000000522d00720b */ /* 0x000fc40003fc4000 */
[----:B------:R-:W-:-:S04]  /*4e7a0*/  I2FP.F32.S32 R85, UR4 ;  /* 0x0000000400557c45 */ /* 0x000fc80008201400 */
[----:B------:R-:W1:Y:S01]  /*4e7b0*/  LDCU UR4, c[0x0][0x398] ;  /* 0x00007300ff0477ac */ /* 0x000e620008000800 */
[----:B------:R-:W-:-:S13]  /*4e7c0*/  FSETP.GT.AND P0, PT, R45, R85, PT ;  /* 0x000000552d00720b */ /* 0x000fda0003f04000 */
[----:B------:R-:W-:Y:S01]  /*4e7d0*/  @P0 IMAD.IADD R155, R84, 0x1, R83 ;  /* 0x00000001549b0824 */ /* 0x000fe200078e0253 */
[C---:B------:R-:W-:Y:S02]  /*4e7e0*/  LOP3.LUT P0, RZ, R4.reuse, 0x400, RZ, 0xc0, !PT ;  /* 0x0000040004ff7812 */ /* 0x040fe4000780c0ff */
[----:B------:R-:W-:Y:S01]  /*4e7f0*/  SEL R83, RZ, 0x1, !P2 ;  /* 0x00000001ff537807 */ /* 0x000fe20005000000 */
[----:B-1----:R-:W-:Y:S01]  /*4e800*/  UIADD3 UR4, UPT, UPT, UR4, 0x5b, URZ ;  /* 0x0000005b04047890 */ /* 0x002fe2000fffe0ff */
[----:B------:R-:W-:Y:S02]  /*4e810*/  SEL R82, R47, 0x6, P0 ;  /* 0x000000062f527807 */ /* 0x000fe40000000000 */
[----:B------:R-:W-:Y:S02]  /*4e820*/  LOP3.LUT P2, RZ, R4, 0x80000000, RZ, 0xc0, !PT ;  /* 0x8000000004ff7812 */ /* 0x000fe4000784c0ff */
[----:B------:R-:W-:Y:S02]  /*4e830*/  SEL R82, R82, 0x4, P6 ;  /* 0x0000000452527807 */ /* 0x000fe40003000000 */
[----:B------:R-:W-:-:S02]  /*4e840*/  I2FP.F32.S32 R84, UR4 ;  /* 0x0000000400547c45 */ /* 0x000fc40008201400 */
[C---:B------:R-:W-:Y:S02]  /*4e850*/  FSETP.GT.AND P6, PT, R45.reuse, R81, PT ;  /* 0x000000512d00720b */ /* 0x040fe40003fc4000 */
[----:B------:R-:W1:Y:S01]  /*4e860*/  LDCU UR4, c[0x0][0x398] ;  /* 0x00007300ff0477ac */ /* 0x000e620008000800 */
[----:B------:R-:W-:-:S13]  /*4e870*/  FSETP.GT.AND P0, PT, R45, R84, PT ;  /* 0x000000542d00720b */ /* 0x000fda0003f04000 */
[----:B------:R-:W-:Y:S01]  /*4e880*/  @P0 IMAD.IADD R153, R83, 0x1, R82 ;  /* 0x0000000153990824 */ /* 0x000fe200078e0252 */
[----:B------:R-:W-:Y:S02]  /*4e890*/  LOP3.LUT P0, RZ, R4, 0x8000, RZ, 0xc0, !PT ;  /* 0x0000800004ff7812 */ /* 0x000fe4000780c0ff */
        /* <DEDUP_REMOVED lines=19> */
[----:B------:R-:W-:Y:S02]  /*4e9d0*/  FSETP.GT.AND P0, PT, R45, R82, PT ;  /* 0x000000522d00720b */ /* 0x000fe40003f04000 */
[----:B------:R-:W-:Y:S02]  /*4e9e0*/  SEL R79, RZ, 0x1, !P4 ;  /* 0x00000001ff4f7807 */ /* 0x000fe40006000000 */
[----:B------:R-:W-:-:S09]  /*4e9f0*/  LOP3.LUT P4, RZ, R3, 0x20, RZ, 0xc0, !PT ;  /* 0x0000002003ff7812 */ /* 0x000fd2000788c0ff */
[----:B------:R-:W-:Y:S01]  /*4ea00*/  @P0 IMAD.IADD R151, R81, 0x1, R80 ;  /* 0x0000000151970824 */ /* 0x000fe200078e0250 */
[----:B------:R-:W-:Y:S01]  /*4ea10*/  LOP3.LUT P0, RZ, R4, 0x20000000, RZ, 0xc0, !PT ;  /* 0x2000000004ff7812 */ /* 0x000fe2000780c0ff */
[----:B-1----:R-:W-:-:S03]  /*4ea20*/  UIADD3 UR4, UPT, UPT, UR4, 0x73, URZ ;  /* 0x0000007304047890 */ /* 0x002fc6000fffe0ff */
[----:B------:R-:W-:-:S04]  /*4ea30*/  SEL R4, R47, 0x6, P0 ;  /* 0x000000062f047807 */ /* 0x000fc80000000000 */
[----:B------:R-:W-:Y:S02]  /*4ea40*/  SEL R4, R4, 0x4, P6 ;  /* 0x0000000404047807 */ /* 0x000fe40003000000 */
[----:B------:R-:W-:Y:S02]  /*4ea50*/  I2FP.F32.S32 R80, UR4 ;  /* 0x0000000400507c45 */ /* 0x000fe40008201400 */
[C---:B------:R-:W-:Y:S01]  /*4ea60*/  FSETP.GT.AND P6, PT, R45.reuse, R78, PT ;  /* 0x0000004e2d00720b */ /* 0x040fe20003fc4000 */
        /* <DEDUP_REMOVED lines=278> */
[----:B------:R-:W-:Y:S02]  /*4fbd0*/  SEL R4, RZ, 0x1, !P5 ;  /* 0x00000001ff047807 */ /* 0x000fe40006800000 */
[----:B------:R-:W-:Y:S01]  /*4fbe0*/  FSETP.GT.AND P5, PT, R45, R50, PT ;  /* 0x000000322d00720b */ /* 0x000fe20003fa4000 */
[----:B-1----:R-:W-:Y:S01]  /*4fbf0*/  UIADD3 UR4, UPT, UPT, UR4, 0x143, URZ ;  /* 0x0000014304047890 */ /* 0x002fe2000fffe0ff */
[----:B------:R-:W-:-:S04]  /*4fc00*/  LOP3.LUT P0, RZ, R2, 0x40000, RZ, 0xc0, !PT ;  /* 0x0004000002ff7812 */ /* 0x000fc8000780c0ff */
[----:B------:R-:W-:Y:S02]  /*4fc10*/  SEL R3, R47, 0x6, P0 ;  /* 0x000000062f037807 */ /* 0x000fe40000000000 */
[----:B------:R-:W-:Y:S02]  /*4fc20*/  I2FP.F32.S32 R51, UR4 ;  /* 0x0000000400337c45 */ /* 0x000fe40008201400 */
[----:B------:R-:W-:Y:S02]  /*4fc30*/  SEL R3, R3, 0x4, P6 ;  /* 0x0000000403037807 */ /* 0x000fe40003000000 */
[----:B------:R-:W1:Y:S01]  /*4fc40*/  LDCU UR4, c[0x0][0x398] ;  /* 0x00007300ff0477ac */ /* 0x000e620008000800 */
[----:B------:R-:W-:Y:S02]  /*4fc50*/  FSETP.GT.AND P0, PT, R45, R51, PT ;  /* 0x000000332d00720b */ /* 0x000fe40003f04000 */
[----:B------:R-:W-:-:S11]  /*4fc60*/  LOP3.LUT P6, RZ, R2, 0x2000000, RZ, 0xc0, !PT ;  /* 0x0200000002ff7812 */ /* 0x000fd600078cc0ff */
        /* <DEDUP_REMOVED lines=27> */
[----:B------:R-:W-:Y:S02]  /*4fe20*/  FSETP.GT.AND P2, PT, R45, R252, PT ;  /* 0x000000fc2d00720b */ /* 0x000fe40003f44000 */
[----:B------:R-:W-:Y:S02]  /*4fe30*/  SEL R3, R3, 0x4, P5 ;  /* 0x0000000403037807 */ /* 0x000fe40002800000 */
[----:B------:R-:W-:-:S02]  /*4fe40*/  I2FP.F32.S32 R44, UR4 ;  /* 0x00000004002c7c45 */ /* 0x000fc40008201400 */
[----:B------:R-:W-:Y:S02]  /*4fe50*/  LOP3.LUT P5, RZ, R2, 0x80000000, RZ, 0xc0, !PT ;  /* 0x8000000002ff7812 */ /* 0x000fe400078ac0ff */
[----:B------:R-:W1:Y:S01]  /*4fe60*/  LDCU UR4, c[0x0][0x398] ;  /* 0x00007300ff0477ac */ /* 0x000e620008000800 */
[----:B------:R-:W-:Y:S02]  /*4fe70*/  FSETP.GT.AND P0, PT, R45, R44, PT ;  /* 0x0000002c2d00720b */ /* 0x000fe40003f04000 */
[----:B------:R-:W-:Y:S01]  /*4fe80*/  I2FP.F32.S32 R252, UR5 ;  /* 0x0000000500fc7c45 */ /* 0x000fe20008201400 */
[----:B------:R-:W-:Y:S01]  /*4fe90*/  UIADD3 UR5, UPT, UPT, UR6, 0x17e, URZ ;  /* 0x0000017e06057890 */ /* 0x000fe2000fffe0ff */
[----:B------:R-:W5:Y:S09]  /*4fea0*/  LDCU UR6, c[0x0][0x398] ;  /* 0x00007300ff0677ac */ /* 0x000f720008000800 */
[----:B------:R-:W-:Y:S01]  /*4feb0*/  @P0 IMAD.IADD R117, R4, 0x1, R3 ;  /* 0x0000000104750824 */ /* 0x000fe200078e0203 */
[----:B------:R-:W-:-:S02]  /*4fec0*/  LOP3.LUT P0, RZ, R5, 0x8000000, RZ, 0xc0, !PT ;  /* 0x0800000005ff7812 */ /* 0x000fc4000780c0ff */
[----:B------:R-:W-:Y:S01]  /*4fed0*/  SEL R3, R47, 0x6, P2 ;  /* 0x000000062f037807 */ /* 0x000fe20001000000 */
[----:B-1----:R-:W-:Y:S01]  /*4fee0*/  UIADD3 UR4, UPT, UPT, UR4, 0x163, URZ ;  /* 0x0000016304047890 */ /* 0x002fe2000fffe0ff */
[----:B------:R-:W-:Y:S02]  /*4fef0*/  SEL R4, RZ, 0x1, !P6 ;  /* 0x00000001ff047807 */ /* 0x000fe40007000000 */
[----:B------:R-:W-:Y:S02]  /*4ff00*/  SEL R3, R3, 0x4, P0 ;  /* 0x0000000403037807 */ /* 0x000fe40000000000 */
[----:B------:R-:W-:Y:S02]  /*4ff10*/  FSETP.GT.AND P6, PT, R45, R43, PT ;  /* 0x0000002b2d00720b */ /* 0x000fe40003fc4000 */
[----:B------:R-:W-:Y:S02]  /*4ff20*/  I2FP.F32.S32 R44, UR4 ;  /* 0x00000004002c7c45 */ /* 0x000fe40008201400 */
[----:B------:R-:W-:-:S02]  /*4ff30*/  LOP3.LUT P2, RZ, R134, 0x4, RZ, 0xc0, !PT ;  /* 0x0000000486ff7812 */ /* 0x000fc4000784c0ff */
        /* <DEDUP_REMOVED lines=10> */
[----:B------:R-:W-:Y:S01]  /*4ffe0*/  I2FP.F32.S32 R252, UR5 ;  /* 0x0000000500fc7c45 */ /* 0x000fe20008201400 */
[----:B-----5:R-:W-:Y:S01]  /*4fff0*/  UIADD3 UR5, UPT, UPT, UR6, 0x186, URZ ;  /* 0x0000018606057890 */ /* 0x020fe2000fffe0ff */
[----:B------:R-:W-:Y:S01]  /*50000*/  FSETP.GT.AND P0, PT, R45, R4, PT ;  /* 0x000000042d00720b */ /* 0x000fe20003f04000 */
[----:B------:R-:W1:Y:S01]  /*50010*/  LDCU UR4, c[0x0][0x398] ;  /* 0x00007300ff0477ac */ /* 0x000e620008000800 */
[----:B------:R-:W-:Y:S01]  /*50020*/  LOP3.LUT P6, RZ, R0, 0x8, RZ, 0xc0, !PT ;  /* 0x0000000800ff7812 */ /* 0x000fe200078cc0ff */
[----:B------:R-:W5:Y:S10]  /*50030*/  LDCU UR6, c[0x0][0x398] ;  /* 0x00007300ff0677ac */ /* 0x000f740008000800 */
[----:B------:R-:W-:Y:S01]  /*50040*/  @P0 IMAD.IADD R115, R3, 0x1, R2 ;  /* 0x0000000103730824 */ /* 0x000fe200078e0202 */
[----:B------:R-:W-:-:S02]  /*50050*/  LOP3.LUT P0, RZ, R5, 0x20000000, RZ, 0xc0, !PT ;  /* 0x2000000005ff7812 */ /* 0x000fc4000780c0ff */
[----:B------:R-:W-:Y:S02]  /*50060*/  SEL R2, R47, 0x6, P3 ;  /* 0x000000062f027807 */ /* 0x000fe40001800000 */
[----:B------:R-:W-:Y:S01]  /*50070*/  SEL R3, RZ, 0x1, !P4 ;  /* 0x00000001ff037807 */ /* 0x000fe20006000000 */
[----:B-1----:R-:W-:Y:S01]  /*50080*/  UIADD3 UR4, UPT, UPT, UR4, 0x173, URZ ;  /* 0x0000017304047890 */ /* 0x002fe2000fffe0ff */
[----:B------:R-:W-:Y:S02]  /*50090*/  SEL R2, R2, 0x4, P0 ;  /* 0x0000000402027807 */ /* 0x000fe40000000000 */
[----:B------:R-:W-:Y:S02]  /*500a0*/  FSETP.GT.AND P4, PT, R45, R252, PT ;  /* 0x000000fc2d00720b */ /* 0x000fe40003f84000 */
[----:B------:R-:W-:Y:S01]  /*500b0*/  I2FP.F32.S32 R252, UR5 ;  /* 0x0000000500fc7c45 */ /* 0x000fe20008201400 */
[----:B-----5:R-:W-:Y:S01]  /*500c0*/  UIADD3 UR5, UPT, UPT, UR6, 0x18e, URZ ;  /* 0x0000018e06057890 */ /* 0x020fe2000fffe0ff */
[----:B------:R-:W-:Y:S01]  /*500d0*/  I2FP.F32.S32 R4, UR4 ;  /* 0x0000000400047c45 */ /* 0x000fe20008201400 */
[----:B------:R-:W1:Y:S01]  /*500e0*/  LDCU UR6, c[0x0][0x398] ;  /* 0x00007300ff0677ac */ /* 0x000e620008000800 */
[----:B------:R-:W-:-:S02]  /*500f0*/  LOP3.LUT P3, RZ, R134, 0x2, RZ, 0xc0, !PT ;  /* 0x0000000286ff7812 */ /* 0x000fc4000786c0ff */
[----:B------:R-:W-:Y:S01]  /*50100*/  FSETP.GT.AND P0, PT, R45, R4, PT ;  /* 0x000000042d00720b */ /* 0x000fe20003f04000 */
[----:B------:R-:W5:-:S12]  /*50110*/  LDCU UR4, c[0x0][0x398] ;  /* 0x00007300ff0477ac */ /* 0x000f580008000800 */
[----:B------:R-:W-:Y:S01]  /*50120*/  @P0 IMAD.IADD R114, R3, 0x1, R2 ;  /* 0x0000000103720824 */ /* 0x000fe200078e0202 */
[----:B------:R-:W-:Y:S02]  /*50130*/  LOP3.LUT P0, RZ, R5, 0x40000000, RZ, 0xc0, !PT ;  /* 0x4000000005ff7812 */ /* 0x000fe4000780c0ff */
[----:B------:R-:W-:Y:S02]  /*50140*/  SEL R2, R47, 0x6, P4 ;  /* 0x000000062f027807 */ /* 0x000fe40002000000 */
[----:B------:R-:W-:Y:S01]  /*50150*/  SEL R3, RZ, 0x1, !P5 ;  /* 0x00000001ff037807 */ /* 0x000fe20006800000 */
[----:B-----5:R-:W-:Y:S01]  /*50160*/  UIADD3 UR4, UPT, UPT, UR4, 0x17b, URZ ;  /* 0x0000017b04047890 */ /* 0x020fe2000fffe0ff */
[----:B------:R-:W-:Y:S02]  /*50170*/  SEL R2, R2, 0x4, P0 ;  /* 0x0000000402027807 */ /* 0x000fe40000000000 */
        /* <DEDUP_REMOVED lines=27> */
[----:B------:R-:W-:Y:S02]  /*50330*/  FSETP.GT.AND P6, PT, R45, R252, PT ;  /* 0x000000fc2d00720b */ /* 0x000fe40003fc4000 */
[----:B------:R-:W-:Y:S01]  /*50340*/  I2FP.F32.S32 R252, UR5 ;  /* 0x0000000500fc7c45 */ /* 0x000fe20008201400 */
[----:B-1----:R-:W-:Y:S01]  /*50350*/  UIADD3 UR5, UPT, UPT, UR6, 0x1ae, URZ ;  /* 0x000001ae06057890 */ /* 0x002fe2000fffe0ff */
[----:B------:R-:W-:Y:S01]  /*50360*/  LOP3.LUT P2, RZ, R0, 0x200, RZ, 0xc0, !PT ;  /* 0x0000020000ff7812 */ /* 0x000fe2000784c0ff */
[----:B------:R-:W1:Y:S01]  /*50370*/  LDCU UR6, c[0x0][0x398] ;  /* 0x00007300ff0677ac */ /* 0x000e620008000800 */
[----:B------:R-:W-:-:S02]  /*50380*/  I2FP.F32.S32 R4, UR4 ;  /* 0x0000000400047c45 */ /* 0x000fc40008201400 */
[----:B------:R-:W-:Y:S02]  /*50390*/  LOP3.LUT P1, RZ, R0, 0x800, RZ, 0xc0, !PT ;  /* 0x0000080000ff7812 */ /* 0x000fe4000782c0ff */
[----:B------:R-:W5:Y:S01]  /*503a0*/  LDCU UR4, c[0x0][0x398] ;  /* 0x00007300ff0477ac */ /* 0x000f620008000800 */
[----:B------:R-:W-:-:S13]  /*503b0*/  FSETP.GT.AND P0, PT, R45, R4, PT ;  /* 0x000000042d00720b */ /* 0x000fda0003f04000 */
[----:B------:R-:W-:Y:S01]  /*503c0*/  @P0 IMAD.IADD R110, R3, 0x1, R2 ;  /* 0x00000001036e0824 */ /* 0x000fe200078e0202 */
[----:B------:R-:W-:Y:S02]  /*503d0*/  LOP3.LUT P0, RZ, R0, 0x20, RZ, 0xc0, !PT ;  /* 0x0000002000ff7812 */ /* 0x000fe4000780c0ff */
[----:B------:R-:W-:Y:S01]  /*503e0*/  SEL R2, R47, 0x6, P6 ;  /* 0x000000062f027807 */ /* 0x000fe20003000000 */
[----:B-----5:R-:W-:Y:S01]  /*503f0*/  UIADD3 UR4, UPT, UPT, UR4, 0x193, URZ ;  /* 0x0000019304047890 */ /* 0x020fe2000fffe0ff */
[----:B------:R-:W-:Y:S02]  /*50400*/  SEL R3, RZ, 0x1, !P0 ;  /* 0x00000001ff037807 */ /* 0x000fe40004000000 */
[----:B------:R-:W-:Y:S02]  /*50410*/  SEL R2, R2, 0x4, P3 ;  /* 0x0000000402027807 */ /* 0x000fe40001800000 */
[----:B------:R-:W-:Y:S02]  /*50420*/  LOP3.LUT P3, RZ, R0, 0x80, RZ, 0xc0, !PT ;  /* 0x0000008000ff7812 */ /* 0x000fe4000786c0ff */
[----:B------:R-:W-:-:S02]  /*50430*/  I2FP.F32.S32 R4, UR4 ;  /* 0x0000000400047c45 */ /* 0x000fc40008201400 */
[C---:B------:R-:W-:Y:S02]  /*50440*/  LOP3.LUT P6, RZ, R8.reuse, 0x40000000, RZ, 0xc0, !PT ;  /* 0x4000000008ff7812 */ /* 0x040fe400078cc0ff */
[----:B------:R-:W5:Y:S01]  /*50450*/  LDCU UR4, c[0x0][0x398] ;  /* 0x00007300ff0477ac */ /* 0x000f620008000800 */
[----:B------:R-:W-:Y:S02]  /*50460*/  FSETP.GT.AND P0, PT, R45, R4, PT ;  /* 0x000000042d00720b */ /* 0x000fe40003f04000 */
[----:B------:R-:W-:-:S11]  /*50470*/  LOP3.LUT R8, R8, 0xdfffffff, RZ, 0xc0, !PT ;  /* 0xdfffffff08087812 */ /* 0x000fd600078ec0ff */
[----:B------:R-:W-:Y:S01]  /*50480*/  @P0 IMAD.IADD R109, R3, 0x1, R2 ;  /* 0x00000001036d0824 */ /* 0x000fe200078e0202 */
[----:B------:R-:W-:Y:S02]  /*50490*/  LOP3.LUT P0, RZ, R0, 0x100, RZ, 0xc0, !PT ;  /* 0x0000010000ff7812 */ /* 0x000fe4000780c0ff */
[----:B------:R-:W-:Y:S01]  /*504a0*/  SEL R2, RZ, 0x1, !P3 ;  /* 0x00000001ff027807 */ /* 0x000fe20005800000 */
[----:B-----5:R-:W-:Y:S01]  /*504b0*/  UIADD3 UR4, UPT, UPT, UR4, 0x19b, URZ ;  /* 0x0000019b04047890 */ /* 0x020fe2000fffe0ff */
[----:B------:R-:W-:Y:S02]  /*504c0*/  FSETP.GT.AND P3, PT, R45, R252, PT ;  /* 0x000000fc2d00720b */ /* 0x000fe40003f64000 */
[----:B------:R-:W-:Y:S01]  /*504d0*/  I2FP.F32.S32 R252, UR5 ;  /* 0x0000000500fc7c45 */ /* 0x000fe20008201400 */
[----:B-1----:R-:W-:Y:S01]  /*504e0*/  UIADD3 UR5, UPT, UPT, UR6, 0x21a, URZ ;  /* 0x0000021a06057890 */ /* 0x002fe2000fffe0ff */
[----:B------:R-:W-:Y:S01]  /*504f0*/  SEL R3, R47, 0x6, P0 ;  /* 0x000000062f037807 */ /* 0x000fe20000000000 */
[----:B------:R-:W1:Y:S01]  /*50500*/  LDCU UR6, c[0x0][0x398] ;  /* 0x00007300ff0677ac */ /* 0x000e620008000800 */
[----:B------:R-:W-:-:S02]  /*50510*/  I2FP.F32.S32 R4, UR4 ;  /* 0x0000000400047c45 */ /* 0x000fc40008201400 */
[----:B------:R-:W-:Y:S02]  /*50520*/  SEL R3, R3, 0x4, P4 ;  /* 0x0000000403037807 */ /* 0x000fe40002000000 */
[----:B------:R-:W5:Y:S01]  /*50530*/  LDCU UR4, c[0x0][0x398] ;  /* 0x00007300ff0477ac */ /* 0x000f620008000800 */
[----:B------:R-:W-:-:S13]  /*50540*/  FSETP.GT.AND P0, PT, R45, R4, PT ;  /* 0x000000042d00720b */ /* 0x000fda0003f04000 */
[----:B------:R-:W-:Y:S01]  /*50550*/  @P0 IMAD.IADD R108, R2, 0x1, R3 ;  /* 0x00000001026c0824 */ /* 0x000fe200078e0203 */
[----:B------:R-:W-:Y:S02]  /*50560*/  SEL R2, RZ, 0x1, !P2 ;  /* 0x00000001ff027807 */ /* 0x000fe40005000000 */
[----:B------:R-:W-:Y:S01]  /*50570*/  FSETP.GT.AND P2, PT, R45, R252, PT ;  /* 0x000000fc2d00720b */ /* 0x000fe20003f44000 */
[----:B-----5:R-:W-:Y:S01]  /*50580*/  UIADD3 UR4, UPT, UPT, UR4, 0x1a3, URZ ;  /* 0x000001a304047890 */ /* 0x020fe2000fffe0ff */
[----:B------:R-:W-:Y:S01]  /*50590*/  I2FP.F32.S32 R252, UR5 ;  /* 0x0000000500fc7c45 */ /* 0x000fe20008201400 */
[----:B-1----:R-:W-:Y:S01]  /*505a0*/  UIADD3 UR5, UPT, UPT, UR6, 0x22a, URZ ;  /* 0x0000022a06057890 */ /* 0x002fe2000fffe0ff */
[----:B------:R-:W-:Y:S01]  /*505b0*/  SEL R3, R47, 0x6, P3 ;  /* 0x000000062f037807 */ /* 0x000fe20001800000 */
[----:B------:R-:W1:Y:S01]  /*505c0*/  LDCU UR6, c[0x0][0x398] ;  /* 0x00007300ff0677ac */ /* 0x000e620008000800 */
[----:B------:R-:W-:Y:S02]  /*505d0*/  FSETP.GT.AND P3, PT, R45, R251, PT ;  /* 0x000000fb2d00720b */ /* 0x000fe40003f64000 */
[----:B------:R-:W-:-:S02]  /*505e0*/  I2FP.F32.S32 R4, UR4 ;  /* 0x0000000400047c45 */ /* 0x000fc40008201400 */
[----:B------:R-:W-:Y:S02]  /*505f0*/  SEL R3, R3, 0x4, P5 ;  /* 0x0000000403037807 */ /* 0x000fe40002800000 */
[----:B------:R-:W5:Y:S01]  /*50600*/  LDCU UR4, c[0x0][0x398] ;  /* 0x00007300ff0477ac */ /* 0x000f620008000800 */
[C---:B------:R-:W-:Y:S02]  /*50610*/  FSETP.GT.AND P0, PT, R45.reuse, R4, PT ;  /* 0x000000042d00720b */ /* 0x040fe40003f04000 */
[----:B------:R-:W-:Y:S01]  /*50620*/  I2FP.F32.S32 R251, UR8 ;  /* 0x0000000800fb7c45 */ /* 0x000fe20008201400 */
[----:B------:R-:W-:Y:S01]  /*50630*/  UIADD3 UR8, UPT, UPT, UR9, 0x242, URZ ;  /* 0x0000024209087890 */ /* 0x000fe2000fffe0ff */
[----:B------:R-:W-:Y:S01]  /*50640*/  FSETP.GT.AND P5, PT, R45, R164, PT ;  /* 0x000000a42d00720b */ /* 0x000fe20003fa4000 */
[----:B------:R-:W4:Y:S08]  /*50650*/  LDCU UR9, c[0x0][0x398] ;  /* 0x00007300ff0977ac */ /* 0x000f300008000800 */
[----:B------:R-:W-:Y:S01]  /*50660*/  @P0 IMAD.IADD R107, R2, 0x1, R3 ;  /* 0x00000001026b0824 */ /* 0x000fe200078e0203 */
[----:B------:R-:W-:-:S02]  /*50670*/  SEL R3, RZ, 0x1, !P1 ;  /* 0x00000001ff037807 */ /* 0x000fc40004800000 */
[----:B------:R-:W-:Y:S01]  /*50680*/  FSETP.GT.AND P1, PT, R45, R252, PT ;  /* 0x000000fc2d00720b */ /* 0x000fe20003f24000 */
[----:B-----5:R-:W-:Y:S01]  /*50690*/  UIADD3 UR4, UPT, UPT, UR4, 0x1ab, URZ ;  /* 0x000001ab04047890 */ /* 0x020fe2000fffe0ff */
[----:B------:R-:W-:Y:S01]  /*506a0*/  I2FP.F32.S32 R252, UR5 ;  /* 0x0000000500fc7c45 */ /* 0x000fe20008201400 */
[----:B-1----:R-:W-:Y:S01]  /*506b0*/  UIADD3 UR5, UPT, UPT, UR6, 0x2aa, URZ ;  /* 0x000002aa06057890 */ /* 0x002fe2000fffe0ff */
[----:B------:R-:W-:Y:S01]  /*506c0*/  SEL R2, R47, 0x6, P2 ;  /* 0x000000062f027807 */ /* 0x000fe20001000000 */
[----:B------:R-:W1:Y:S01]  /*506d0*/  LDCU UR6, c[0x0][0x398] ;  /* 0x00007300ff0677ac */ /* 0x000e620008000800 */
[----:B------:R-:W-:Y:S02]  /*506e0*/  FSETP.GT.AND P2, PT, R45, R11, PT ;  /* 0x0000000b2d00720b */ /* 0x000fe40003f44000 */
[----:B------:R-:W-:Y:S02]  /*506f0*/  I2FP.F32.S32 R4, UR4 ;  /* 0x0000000400047c45 */ /* 0x000fe40008201400 */
[----:B------:R-:W-:-:S02]  /*50700*/  SEL R2, R2, 0x4, P6 ;  /* 0x0000000402027807 */ /* 0x000fc40003000000 */
[----:B------:R-:W-:Y:S01]  /*50710*/  FSETP.GT.AND P0, PT, R45, R4, PT ;  /* 0x000000042d00720b */ /* 0x000fe20003f04000 */
[----:B------:R-:W5:-:S12]  /*50720*/  LDCU UR4, c[0x0][0x398] ;  /* 0x00007300ff0477ac */ /* 0x000f580008000800 */
[----:B------:R-:W-:Y:S01]  /*50730*/  @P0 IMAD.IADD R68, R3, 0x1, R2 ;  /* 0x0000000103440824 */ /* 0x000fe200078e0202 */
[C---:B------:R-:W-:Y:S02]  /*50740*/  FSETP.GT.AND P0, PT, R45.reuse, R91, !P2 ;  /* 0x0000005b2d00720b */ /* 0x040fe40005704000 */
[C---:B------:R-:W-:Y:S02]  /*50750*/  FSETP.GT.AND P2, PT, R45.reuse, R252, PT ;  /* 0x000000fc2d00720b */ /* 0x040fe40003f44000 */
[----:B------:R-:W-:Y:S01]  /*50760*/  I2FP.F32.S32 R252, UR5 ;  /* 0x0000000500fc7c45 */ /* 0x000fe20008201400 */
[----:B-1----:R-:W-:Y:S01]  /*50770*/  UIADD3 UR5, UPT, UPT, UR6, 0x2a8, URZ ;  /* 0x000002a806057890 */ /* 0x002fe2000fffe0ff */
[----:B------:R-:W-:Y:S01]  /*50780*/  I2FP.F32.S32 R91, UR10 ;  /* 0x0000000a005b7c45 */ /* 0x000fe20008201400 */
[----:B------:R-:W1:Y:S01]  /*50790*/  LDCU UR6, c[0x0][0x398] ;  /* 0x00007300ff0677ac */ /* 0x000e620008000800 */
[----:B------:R-:W-:Y:S02]  /*507a0*/  FSETP.GT.AND P6, PT, R45, R252, PT ;  /* 0x000000fc2d00720b */ /* 0x000fe40003fc4000 */
[----:B------:R-:W-:Y:S01]  /*507b0*/  SEL R4, R10, 0x2, P2 ;  /* 0x000000020a047807 */ /* 0x000fe20001000000 */
[----:B------:R-:W-:Y:S01]  /*507c0*/  UIADD3 UR10, UPT, UPT, UR11, 0x2b0, URZ ;  /* 0x000002b00b0a7890 */ /* 0x000fe2000fffe0ff */
[----:B------:R-:W-:Y:S01]  /*507d0*/  I2FP.F32.S32 R252, UR5 ;  /* 0x0000000500fc7c45 */ /* 0x000fe20008201400 */
[----:B------:R-:W0:Y:S01]  /*507e0*/  LDCU UR11, c[0x0][0x398] ;  /* 0x00007300ff0b77ac */ /* 0x000e220008000800 */
[----:B------:R-:W-:-:S02]  /*507f0*/  @P0 LOP3.LUT R6, R6, 0x40, RZ, 0xfc, !PT ;  /* 0x0000004006060812 */ /* 0x000fc400078efcff */
[C---:B------:R-:W-:Y:S01]  /*50800*/  FSETP.GT.AND P2, PT, R45.reuse, R91, PT ;  /* 0x0000005b2d00720b */ /* 0x040fe20003f44000 */
[----:B-----5:R-:W-:Y:S01]  /*50810*/  UIADD3 UR4, UPT, UPT, UR4, 0x1b3, URZ ;  /* 0x000001b304047890 */ /* 0x020fe2000fffe0ff */
[C---:B------:R-:W-:Y:S02]  /*50820*/  FSETP.GT.AND P0, PT, R45.reuse, R29, PT ;  /* 0x0000001d2d00720b */ /* 0x040fe40003f04000 */
[C---:B------:R-:W-:Y:S02]  /*50830*/  SEL R5, R10.reuse, 0x2, P2 ;  /* 0x000000020a057807 */ /* 0x040fe40001000000 */
[C---:B------:R-:W-:Y:S02]  /*50840*/  FSETP.GT.AND P2, PT, R45.reuse, R252, !P0 ;  /* 0x000000fc2d00720b */ /* 0x040fe40004744000 */
[C---:B------:R-:W-:Y:S01]  /*50850*/  SEL R3, R10.reuse, 0x2, P3 ;  /* 0x000000020a037807 */ /* 0x040fe20001800000 */
[----:B-1----:R-:W-:Y:S01]  /*50860*/  UIADD3 UR5, UPT, UPT, UR6, 0x24a, URZ ;  /* 0x0000024a06057890 */ /* 0x002fe2000fffe0ff */
[----:B------:R-:W-:Y:S01]  /*50870*/  FSETP.GT.AND P3, PT, R45, R24, PT ;  /* 0x000000182d00720b */ /* 0x000fe20003f64000 */
[----:B------:R-:W1:Y:S01]  /*50880*/  LDCU UR6, c[0x0][0x398] ;  /* 0x00007300ff0677ac */ /* 0x000e620008000800 */
[----:B------:R-:W-:-:S02]  /*50890*/  SEL R2, R10, 0x2, P1 ;  /* 0x000000020a027807 */ /* 0x000fc40000800000 */
[----:B------:R-:W-:Y:S02]  /*508a0*/  SEL R4, R4, RZ, P3 ;  /* 0x000000ff04047207 */ /* 0x000fe40001800000 */
[----:B------:R-:W-:Y:S02]  /*508b0*/  I2FP.F32.S32 R252, UR5 ;  /* 0x0000000500fc7c45 */ /* 0x000fe40008201400 */
[C---:B------:R-:W-:Y:S02]  /*508c0*/  FSETP.GT.AND P1, PT, R45.reuse, R7, PT ;  /* 0x000000072d00720b */ /* 0x040fe40003f24000 */
[C---:B------:R-:W-:Y:S02]  /*508d0*/  FSETP.GT.AND P3, PT, R45.reuse, R252, PT ;  /* 0x000000fc2d00720b */ /* 0x040fe40003f64000 */
[----:B------:R-:W-:Y:S02]  /*508e0*/  SEL R2, R2, RZ, P1 ;  /* 0x000000ff02027207 */ /* 0x000fe40000800000 */
[----:B------:R-:W-:-:S02]  /*508f0*/  FSETP.GT.AND P1, PT, R45, R25, PT ;  /* 0x000000192d00720b */ /* 0x000fc40003f24000 */
[----:B------:R-:W-:Y:S02]  /*50900*/  @P0 LOP3.LUT R8, R8, 0x20000000, RZ, 0xfc, !PT ;  /* 0x2000000008080812 */ /* 0x000fe400078efcff */
[----:B------:R-:W-:Y:S01]  /*50910*/  SEL R3, R3, RZ, P1 ;  /* 0x000000ff03037207 */ /* 0x000fe20000800000 */
[----:B-1----:R-:W-:Y:S01]  /*50920*/  UIADD3 UR5, UPT, UPT, UR6, 0x2b2, URZ ;  /* 0x000002b206057890 */ /* 0x002fe2000fffe0ff */
[C---:B------:R-:W-:Y:S01]  /*50930*/  FSETP.GT.AND P1, PT, R45.reuse, R251, PT ;  /* 0x000000fb2d00720b */ /* 0x040fe20003f24000 */
[----:B------:R-:W1:Y:S01]  /*50940*/  LDCU UR6, c[0x0][0x398] ;  /* 0x00007300ff0677ac */ /* 0x000e620008000800 */
[----:B------:R-:W-:Y:S02]  /*50950*/  I2FP.F32.S32 R251, UR8 ;  /* 0x0000000800fb7c45 */ /* 0x000fe40008201400 */
[----:B------:R-:W-:Y:S01]  /*50960*/  SEL R7, R10, 0x2, P1 ;  /* 0x000000020a077807 */ /* 0x000fe20000800000 */
[----:B----4-:R-:W-:Y:S01]  /*50970*/  UIADD3 UR8, UPT, UPT, UR9, 0x252, URZ ;  /* 0x0000025209087890 */ /* 0x010fe2000fffe0ff */
[----:B------:R-:W-:Y:S01]  /*50980*/  I2FP.F32.S32 R252, UR5 ;  /* 0x0000000500fc7c45 */ /* 0x000fe20008201400 */
[----:B------:R-:W4:Y:S01]  /*50990*/  LDCU UR9, c[0x0][0x398] ;  /* 0x00007300ff0977ac */ /* 0x000f220008000800 */
[----:B------:R-:W-:-:S02]  /*509a0*/  FSETP.GT.AND P1, PT, R45, R27, PT ;  /* 0x0000001b2d00720b */ /* 0x000fc40003f24000 */
[----:B------:R-:W-:Y:S02]  /*509b0*/  FSETP.GT.AND P0, PT, R45, R252, PT ;  /* 0x000000fc2d00720b */ /* 0x000fe40003f04000 */
[----:B------:R-:W-:Y:S02]  /*509c0*/  SEL R5, R5, RZ, P1 ;  /* 0x000000ff05057207 */ /* 0x000fe40000800000 */
[C---:B------:R-:W-:Y:S02]  /*509d0*/  FSETP.GT.AND P1, PT, R45.reuse, R23, PT ;  /* 0x000000172d00720b */ /* 0x040fe40003f24000 */
[----:B------:R-:W-:Y:S02]  /*509e0*/  FSETP.GT.AND P4, PT, R45, R251, PT ;  /* 0x000000fb2d00720b */ /* 0x000fe40003f84000 */
[----:B------:R-:W-:Y:S01]  /*509f0*/  SEL R7, R7, RZ, P1 ;  /* 0x000000ff07077207 */ /* 0x000fe20000800000 */
[----:B-1----:R-:W-:Y:S01]  /*50a00*/  UIADD3 UR5, UPT, UPT, UR6, 0x25a, URZ ;  /* 0x0000025a06057890 */ /* 0x002fe2000fffe0ff */
[----:B------:R-:W-:Y:S01]  /*50a10*/  FSETP.GT.AND P1, PT, R45, R22, PT ;  /* 0x000000162d00720b */ /* 0x000fe20003f24000 */
[----:B------:R-:W1:Y:S01]  /*50a20*/  LDCU UR6, c[0x0][0x398] ;  /* 0x00007300ff0677ac */ /* 0x000e620008000800 */
[----:B------:R-:W-:-:S02]  /*50a30*/  SEL R22, R10, 0x2, P3 ;  /* 0x000000020a167807 */ /* 0x000fc40001800000 */
[----:B------:R-:W-:Y:S02]  /*50a40*/  LOP3.LUT R6, R6, 0xffffff7f, RZ, 0xc0, !PT ;  /* 0xffffff7f06067812 */ /* 0x000fe400078ec0ff */
[----:B------:R-:W-:Y:S02]  /*50a50*/  I2FP.F32.S32 R252, UR5 ;  /* 0x0000000500fc7c45 */ /* 0x000fe40008201400 */
[----:B------:R-:W-:Y:S02]  /*50a60*/  SEL R23, R10, 0x2, P4 ;  /* 0x000000020a177807 */ /* 0x000fe40002000000 */
[----:B------:R-:W-:Y:S02]  /*50a70*/  FSETP.GT.AND P3, PT, R45, R252, PT ;  /* 0x000000fc2d00720b */ /* 0x000fe40003f64000 */
[----:B------:R-:W-:Y:S02]  /*50a80*/  @P2 LOP3.LUT R6, R6, 0x80, RZ, 0xfc, !PT ;  /* 0x0000008006062812 */ /* 0x000fe400078efcff */
[----:B------:R-:W-:-:S02]  /*50a90*/  SEL R23, R23, RZ, P1 ;  /* 0x000000ff17177207 */ /* 0x000fc40000800000 */
[C---:B------:R-:W-:Y:S02]  /*50aa0*/  FSETP.GT.AND P1, PT, R45.reuse, R21, PT ;  /* 0x000000152d00720b */ /* 0x040fe40003f24000 */
[----:B------:R-:W-:Y:S01]  /*50ab0*/  SEL R21, R10, 0x2, P3 ;  /* 0x000000020a157807 */ /* 0x000fe20001800000 */
[----:B-1----:R-:W-:Y:S01]  /*50ac0*/  UIADD3 UR5, UPT, UPT, UR6, 0x26a, URZ ;  /* 0x0000026a06057890 */ /* 0x002fe2000fffe0ff */
[----:B------:R-:W-:Y:S01]  /*50ad0*/  LOP3.LUT R6, R6, 0xfffffffd, RZ, 0xc0, !PT ;  /* 0xfffffffd06067812 */ /* 0x000fe200078ec0ff */
[----:B------:R-:W1:Y:S01]  /*50ae0*/  LDCU UR6, c[0x0][0x398] ;  /* 0x00007300ff0677ac */ /* 0x000e620008000800 */
[C---:B------:R-:W-:Y:S02]  /*50af0*/  FSETP.GT.AND P2, PT, R45.reuse, R28, PT ;  /* 0x0000001c2d00720b */ /* 0x040fe40003f44000 */
[----:B------:R-:W-:Y:S01]  /*50b00*/  I2FP.F32.S32 R91, UR10 ;  /* 0x0000000a005b7c45 */ /* 0x000fe20008201400 */
[----:B0-----:R-:W-:Y:S01]  /*50b10*/  UIADD3 UR10, UPT, UPT, UR11, 0x2d2, URZ ;  /* 0x000002d20b0a7890 */ /* 0x001fe2000fffe0ff */
[----:B------:R-:W-:Y:S01]  /*50b20*/  I2FP.F32.S32 R252, UR5 ;  /* 0x0000000500fc7c45 */ /* 0x000fe20008201400 */
[----:B------:R-:W-:Y:S01]  /*50b30*/  UIADD3 UR20, UPT, UPT, UR20, 0x2fe, URZ ;  /* 0x000002fe14147890 */ /* 0x000fe2000fffe0ff */
[----:B------:R-:W-:Y:S01]  /*50b40*/  @P0 LOP3.LUT R6, R6, 0x2, RZ, 0xfc, !PT ;  /* 0x0000000206060812 */ /* 0x000fe200078efcff */
[----:B------:R-:W-:Y:S01]  /*50b50*/  UIADD3 UR27, UPT, UPT, UR27, 0x305, URZ ;  /* 0x000003051b1b7890 */ /* 0x000fe2000fffe0ff */
[C---:B------:R-:W-:Y:S01]  /*50b60*/  FSETP.GT.AND P3, PT, R45.reuse, R252, PT ;  /* 0x000000fc2d00720b */ /* 0x040fe20003f64000 */
[----:B------:R-:W-:Y:S01]  /*50b70*/  UIADD3 UR17, UPT, UPT, UR17, 0x2fd, URZ ;  /* 0x000002fd11117890 */ /* 0x000fe2000fffe0ff */
[C---:B------:R-:W-:Y:S01]  /*50b80*/  FSETP.GT.AND P0, PT, R45.reuse, R91, !P2 ;  /* 0x0000005b2d00720b */ /* 0x040fe20005704000 */
[----:B------:R-:W-:Y:S01]  /*50b90*/  UIADD3 UR58, UPT, UPT, UR58, 0x2fc, URZ ;  /* 0x000002fc3a3a7890 */ /* 0x000fe2000fffe0ff */
[----:B------:R-:W-:Y:S01]  /*50ba0*/  LOP3.LUT R6, R6, 0xfffffeff, RZ, 0xc0, !PT ;  /* 0xfffffeff06067812 */ /* 0x000fe200078ec0ff */
[----:B------:R-:W-:Y:S01]  /*50bb0*/  UIADD3 UR59, UPT, UPT, UR59, 0x306, URZ ;  /* 0x000003063b3b7890 */ /* 0x000fe2000fffe0ff */
[----:B------:R-:W-:Y:S01]  /*50bc0*/  I2FP.F32.S32 R251, UR8 ;  /* 0x0000000800fb7c45 */ /* 0x000fe20008201400 */
[----:B----4-:R-:W-:Y:S01]  /*50bd0*/  UIADD3 UR8, UPT, UPT, UR9, 0x262, URZ ;  /* 0x0000026209087890 */ /* 0x010fe2000fffe0ff */
[----:B------:R-:W-:Y:S01]  /*50be0*/  SEL R22, R22, RZ, P1 ;  /* 0x000000ff16167207 */ /* 0x000fe20000800000 */
[----:B-1----:R-:W-:Y:S01]  /*50bf0*/  UIADD3 UR5, UPT, UPT, UR6, 0x2b8, URZ ;  /* 0x000002b806057890 */ /* 0x002fe2000fffe0ff */
[C---:B------:R-:W-:Y:S01]  /*50c00*/  FSETP.GT.AND P4, PT, R45.reuse, R251, PT ;  /* 0x000000fb2d00720b */ /* 0x040fe20003f84000 */
[----:B------:R-:W0:Y:S01]  /*50c10*/  LDCU UR6, c[0x0][0x398] ;  /* 0x00007300ff0677ac */ /* 0x000e220008000800 */
[----:B------:R-:W-:-:S02]  /*50c20*/  FSETP.GT.AND P1, PT, R45, R20, PT ;  /* 0x000000142d00720b */ /* 0x000fc40003f24000 */
[----:B------:R-:W-:Y:S01]  /*50c30*/  SEL R20, R10, 0x2, P4 ;  /* 0x000000020a147807 */ /* 0x000fe20002000000 */
[----:B------:R-:W1:Y:S01]  /*50c40*/  LDCU UR9, c[0x0][0x398] ;  /* 0x00007300ff0977ac */ /* 0x000e620008000800 */
[----:B------:R-:W-:Y:S02]  /*50c50*/  I2FP.F32.S32 R252, UR5 ;  /* 0x0000000500fc7c45 */ /* 0x000fe40008201400 */
[----:B------:R-:W-:Y:S01]  /*50c60*/  @P0 LOP3.LUT R6, R6, 0x100, RZ, 0xfc, !PT ;  /* 0x0000010006060812 */ /* 0x000fe200078efcff */
[----:B------:R-:W-:Y:S01]  /*50c70*/  UIADD3 UR57, UPT, UPT, UR57, 0x315, URZ ;  /* 0x0000031539397890 */ /* 0x000fe2000fffe0ff */
[C---:B------:R-:W-:Y:S01]  /*50c80*/  FSETP.GT.AND P0, PT, R45.reuse, R252, !P5 ;  /* 0x000000fc2d00720b */ /* 0x040fe20006f04000 */
[----:B------:R-:W-:Y:S01]  /*50c90*/  UIADD3 UR55, UPT, UPT, UR55, 0x31d, URZ ;  /* 0x0000031d37377890 */ /* 0x000fe2000fffe0ff */
[----:B------:R-:W-:Y:S01]  /*50ca0*/  I2FP.F32.S32 R251, UR8 ;  /* 0x0000000800fb7c45 */ /* 0x000fe20008201400 */
[----:B------:R-:W-:Y:S01]  /*50cb0*/  UIADD3 UR53, UPT, UPT, UR53, 0x325, URZ ;  /* 0x0000032535357890 */ /* 0x000fe2000fffe0ff */
[----:B------:R-:W-:Y:S01]  /*50cc0*/  SEL R20, R20, RZ, P1 ;  /* 0x000000ff14147207 */ /* 0x000fe20000800000 */
[----:B------:R-:W-:Y:S01]  /*50cd0*/  UIADD3 UR47, UPT, UPT, UR47, 0x324, URZ ;  /* 0x000003242f2f7890 */ /* 0x000fe2000fffe0ff */
[C---:B------:R-:W-:Y:S01]  /*50ce0*/  FSETP.GT.AND P1, PT, R45.reuse, R18, PT ;  /* 0x000000122d00720b */ /* 0x040fe20003f24000 */
[----:B------:R-:W-:Y:S01]  /*50cf0*/  UIADD3 UR48, UPT, UPT, UR48, 0x32e, URZ ;  /* 0x0000032e30307890 */ /* 0x000fe2000fffe0ff */
[----:B------:R-:W-:Y:S01]  /*50d00*/  FSETP.GT.AND P4, PT, R45, R251, PT ;  /* 0x000000fb2d00720b */ /* 0x000fe20003f84000 */
[----:B0-----:R-:W-:Y:S01]  /*50d10*/  UIADD3 UR5, UPT, UPT, UR6, 0x27a, URZ ;  /* 0x0000027a06057890 */ /* 0x001fe2000fffe0ff */
[----:B------:R-:W-:Y:S01]  /*50d20*/  SEL R21, R21, RZ, P1 ;  /* 0x000000ff15157207 */ /* 0x000fe20000800000 */
[----:B------:R-:W0:Y:S01]  /*50d30*/  LDCU UR6, c[0x0][0x398] ;  /* 0x00007300ff0677ac */ /* 0x000e220008000800 */
[----:B------:R-:W-:-:S02]  /*50d40*/  FSETP.GT.AND P1, PT, R45, R17, PT ;  /* 0x000000112d00720b */ /* 0x000fc40003f24000 */
[----:B------:R-:W-:Y:S01]  /*50d50*/  SEL R17, R10, 0x2, P4 ;  /* 0x000000020a117807 */ /* 0x000fe20002000000 */
[----:B-1----:R-:W-:Y:S01]  /*50d60*/  UIADD3 UR8, UPT, UPT, UR9, 0x272, URZ ;  /* 0x0000027209087890 */ /* 0x002fe2000fffe0ff */
[----:B------:R-:W-:Y:S01]  /*50d70*/  I2FP.F32.S32 R252, UR5 ;  /* 0x0000000500fc7c45 */ /* 0x000fe20008201400 */
[----:B------:R-:W1:Y:S01]  /*50d80*/  LDCU UR9, c[0x0][0x398] ;  /* 0x00007300ff0977ac */ /* 0x000e620008000800 */
[----:B------:R-:W-:Y:S02]  /*50d90*/  LOP3.LUT R6, R6, 0xfffffdff, RZ, 0xc0, !PT ;  /* 0xfffffdff06067812 */ /* 0x000fe400078ec0ff */
[C---:B------:R-:W-:Y:S01]  /*50da0*/  FSETP.GT.AND P4, PT, R45.reuse, R252, PT ;  /* 0x000000fc2d00720b */ /* 0x040fe20003f84000 */
[----:B------:R-:W-:Y:S01]  /*50db0*/  UIADD3 UR46, UPT, UPT, UR46, 0x32d, URZ ;  /* 0x0000032d2e2e7890 */ /* 0x000fe2000fffe0ff */
[----:B------:R-:W-:Y:S01]  /*50dc0*/  I2FP.F32.S32 R251, UR8 ;  /* 0x0000000800fb7c45 */ /* 0x000fe20008201400 */
[----:B------:R-:W-:Y:S01]  /*50dd0*/  UIADD3 UR44, UPT, UPT, UR44, 0x32c, URZ ;  /* 0x0000032c2c2c7890 */ /* 0x000fe2000fffe0ff */
[----:B------:R-:W-:Y:S01]  /*50de0*/  SEL R18, R10, 0x2, P3 ;  /* 0x000000020a127807 */ /* 0x000fe20001800000 */
[----:B------:R-:W-:Y:S01]  /*50df0*/  UIADD3 UR45, UPT, UPT, UR45, 0x336, URZ ;  /* 0x000003362d2d7890 */ /* 0x000fe2000fffe0ff */
[----:B------:R-:W-:Y:S01]  /*50e00*/  FSETP.GT.AND P3, PT, R45, R16, PT ;  /* 0x000000102d00720b */ /* 0x000fe20003f64000 */
[----:B------:R-:W-:Y:S01]  /*50e10*/  UIADD3 UR42, UPT, UPT, UR42, 0x335, URZ ;  /* 0x000003352a2a7890 */ /* 0x000fe2000fffe0ff */
[----:B------:R-:W-:Y:S01]  /*50e20*/  @P0 LOP3.LUT R6, R6, 0x200, RZ, 0xfc, !PT ;  /* 0x0000020006060812 */ /* 0x000fe200078efcff */
[----:B0-----:R-:W-:Y:S01]  /*50e30*/  UIADD3 UR5, UPT, UPT, UR6, 0x2c0, URZ ;  /* 0x000002c006057890 */ /* 0x001fe2000fffe0ff */
[----:B------:R-:W-:Y:S01]  /*50e40*/  SEL R17, R17, RZ, P1 ;  /* 0x000000ff11117207 */ /* 0x000fe20000800000 */
[----:B------:R-:W0:Y:S01]  /*50e50*/  LDCU UR6, c[0x0][0x398] ;  /* 0x00007300ff0677ac */ /* 0x000e220008000800 */
[----:B------:R-:W-:-:S02]  /*50e60*/  FSETP.GT.AND P0, PT, R45, R251, PT ;  /* 0x000000fb2d00720b */ /* 0x000fc40003f04000 */
[C---:B------:R-:W-:Y:S01]  /*50e70*/  FSETP.GT.AND P1, PT, R45.reuse, R154, PT ;  /* 0x0000009a2d00720b */ /* 0x040fe20003f24000 */
[----:B-1----:R-:W-:Y:S01]  /*50e80*/  UIADD3 UR8, UPT, UPT, UR9, 0x282, URZ ;  /* 0x0000028209087890 */ /* 0x002fe2000fffe0ff */
[----:B------:R-:W-:Y:S01]  /*50e90*/  I2FP.F32.S32 R252, UR5 ;  /* 0x0000000500fc7c45 */ /* 0x000fe20008201400 */
[----:B------:R-:W1:Y:S01]  /*50ea0*/  LDCU UR9, c[0x0][0x398] ;  /* 0x00007300ff0977ac */ /* 0x000e620008000800 */
[----:B------:R-:W-:Y:S02]  /*50eb0*/  SEL R16, R18, RZ, P3 ;  /* 0x000000ff12107207 */ /* 0x000fe40001800000 */
[C---:B------:R-:W-:Y:S01]  /*50ec0*/  FSETP.GT.AND P3, PT, R45.reuse, R15, PT ;  /* 0x0000000f2d00720b */ /* 0x040fe20003f64000 */
[----:B------:R-:W-:Y:S01]  /*50ed0*/  UIADD3 UR38, UPT, UPT, UR38, 0x334, URZ ;  /* 0x0000033426267890 */ /* 0x000fe2000fffe0ff */
[C---:B------:R-:W-:Y:S01]  /*50ee0*/  SEL R15, R10.reuse, 0x2, P0 ;  /* 0x000000020a0f7807 */ /* 0x040fe20000000000 */
[----:B------:R-:W-:Y:S01]  /*50ef0*/  UIADD3 UR39, UPT, UPT, UR39, 0x33e, URZ ;  /* 0x0000033e27277890 */ /* 0x000fe2000fffe0ff */
[----:B------:R-:W-:Y:S01]  /*50f00*/  FSETP.GT.AND P0, PT, R45, R252, !P1 ;  /* 0x000000fc2d00720b */ /* 0x000fe20004f04000 */
[----:B------:R-:W-:Y:S01]  /*50f10*/  UIADD3 UR37, UPT, UPT, UR37, 0x33d, URZ ;  /* 0x0000033d25257890 */ /* 0x000fe2000fffe0ff */
[----:B------:R-:W-:Y:S01]  /*50f20*/  SEL R18, R10, 0x2, P4 ;  /* 0x000000020a127807 */ /* 0x000fe20002000000 */
[----:B------:R-:W-:Y:S01]  /*50f30*/  UIADD3 UR35, UPT, UPT, UR35, 0x33c, URZ ;  /* 0x0000033c23237890 */ /* 0x000fe2000fffe0ff */
[----:B------:R-:W-:Y:S01]  /*50f40*/  LOP3.LUT R6, R6, 0xfffffbff, RZ, 0xc0, !PT ;  /* 0xfffffbff06067812 */ /* 0x000fe200078ec0ff */
[----:B0-----:R-:W-:Y:S01]  /*50f50*/  UIADD3 UR5, UPT, UPT, UR6, 0x28a, URZ ;  /* 0x0000028a06057890 */ /* 0x001fe2000fffe0ff */
[----:B------:R-:W-:Y:S01]  /*50f60*/  I2FP.F32.S32 R251, UR8 ;  /* 0x0000000800fb7c45 */ /* 0x000fe20008201400 */
[----:B------:R-:W0:Y:S01]  /*50f70*/  LDCU UR6, c[0x0][0x398] ;  /* 0x00007300ff0677ac */ /* 0x000e220008000800 */
[----:B------:R-:W-:-:S02]  /*50f80*/  SEL R15, R15, RZ, P3 ;  /* 0x000000ff0f0f7207 */ /* 0x000fc40001800000 */
[C---:B------:R-:W-:Y:S01]  /*50f90*/  FSETP.GT.AND P3, PT, R45.reuse, R19, PT ;  /* 0x000000132d00720b */ /* 0x040fe20003f64000 */
[----:B-1----:R-:W-:Y:S01]  /*50fa0*/  UIADD3 UR8, UPT, UPT, UR9, 0x2ca, URZ ;  /* 0x000002ca09087890 */ /* 0x002fe2000fffe0ff */
[----:B------:R-:W-:Y:S01]  /*50fb0*/  I2FP.F32.S32 R252, UR5 ;  /* 0x0000000500fc7c45 */ /* 0x000fe20008201400 */
[----:B------:R-:W1:Y:S01]  /*50fc0*/  LDCU UR9, c[0x0][0x398] ;  /* 0x00007300ff0977ac */ /* 0x000e620008000800 */
[----:B------:R-:W-:Y:S02]  /*50fd0*/  @P0 LOP3.LUT R6, R6, 0x400, RZ, 0xfc, !PT ;  /* 0x0000040006060812 */ /* 0x000fe400078efcff */
[C---:B------:R-:W-:Y:S01]  /*50fe0*/  FSETP.GT.AND P4, PT, R45.reuse, R252, PT ;  /* 0x000000fc2d00720b */ /* 0x040fe20003f84000 */
[----:B------:R-:W-:Y:S01]  /*50ff0*/  UIADD3 UR36, UPT, UPT, UR36, 0x346, URZ ;  /* 0x0000034624247890 */ /* 0x000fe2000fffe0ff */
[C---:B------:R-:W-:Y:S01]  /*51000*/  FSETP.GT.AND P0, PT, R45.reuse, R251, PT ;  /* 0x000000fb2d00720b */ /* 0x040fe20003f04000 */
[----:B------:R-:W-:Y:S01]  /*51010*/  UIADD3 UR34, UPT, UPT, UR34, 0x345, URZ ;  /* 0x0000034522227890 */ /* 0x000fe2000fffe0ff */
[----:B------:R-:W-:Y:S01]  /*51020*/  SEL R18, R18, RZ, P3 ;  /* 0x000000ff12127207 */ /* 0x000fe20001800000 */
[----:B------:R-:W-:Y:S01]  /*51030*/  UIADD3 UR32, UPT, UPT, UR32, 0x344, URZ ;  /* 0x0000034420207890 */ /* 0x000fe2000fffe0ff */
[----:B------:R-:W-:Y:S01]  /*51040*/  FSETP.GT.AND P3, PT, R45, R14, PT ;  /* 0x0000000e2d00720b */ /* 0x000fe20003f64000 */
[----:B------:R-:W-:Y:S01]  /*51050*/  UIADD3 UR33, UPT, UPT, UR33, 0x34e, URZ ;  /* 0x0000034e21217890 */ /* 0x000fe2000fffe0ff */
[----:B------:R-:W-:Y:S01]  /*51060*/  SEL R14, R10, 0x2, P0 ;  /* 0x000000020a0e7807 */ /* 0x000fe20000000000 */
        /* <DEDUP_REMOVED lines=8> */
[----:B------:R-:W-:Y:S02]  /*510f0*/  LOP3.LUT R6, R6, 0xfffffffb, RZ, 0xc0, !PT ;  /* 0xfffffffb06067812 */ /* 0x000fe400078ec0ff */
[C---:B------:R-:W-:Y:S01]  /*51100*/  FSETP.GT.AND P3, PT, R45.reuse, R252, PT ;  /* 0x000000fc2d00720b */ /* 0x040fe20003f64000 */
[----:B------:R-:W-:Y:S01]  /*51110*/  UIADD3 UR31, UPT, UPT, UR31, 0x34d, URZ ;  /* 0x0000034d1f1f7890 */ /* 0x000fe2000fffe0ff */
[----:B------:R-:W-:Y:S01]  /*51120*/  LOP3.LUT R8, R8, 0xefffffff, RZ, 0xc0, !PT ;  /* 0xefffffff08087812 */ /* 0x000fe200078ec0ff */
[----:B------:R-:W-:Y:S01]  /*51130*/  UIADD3 UR29, UPT, UPT, UR29, 0x34c, URZ ;  /* 0x0000034c1d1d7890 */ /* 0x000fe2000fffe0ff */
[----:B------:R-:W-:Y:S01]  /*51140*/  SEL R19, R10, 0x2, P4 ;  /* 0x000000020a137807 */ /* 0x000fe20002000000 */
[----:B------:R-:W-:Y:S01]  /*51150*/  UIADD3 UR30, UPT, UPT, UR30, 0x356, URZ ;  /* 0x000003561e1e7890 */ /* 0x000fe2000fffe0ff */
[----:B------:R-:W-:Y:S01]  /*51160*/  @P1 LOP3.LUT R8, R8, 0x10000000, RZ, 0xfc, !PT ;  /* 0x1000000008081812 */ /* 0x000fe200078efcff */
[----:B------:R-:W-:Y:S01]  /*51170*/  UIADD3 UR28, UPT, UPT, UR28, 0x355, URZ ;  /* 0x000003551c1c7890 */ /* 0x000fe2000fffe0ff */
[----:B------:R-:W-:Y:S01]  /*51180*/  @P0 LOP3.LUT R6, R6, 0x4, RZ, 0xfc, !PT ;  /* 0x0000000406060812 */ /* 0x000fe200078efcff */
[----:B0-----:R-:W-:Y:S01]  /*51190*/  UIADD3 UR5, UPT, UPT, UR6, 0x29a, URZ ;  /* 0x0000029a06057890 */ /* 0x001fe2000fffe0ff */
[C---:B------:R-:W-:Y:S01]  /*511a0*/  FSETP.GT.AND P1, PT, R45.reuse, R13, PT ;  /* 0x0000000d2d00720b */ /* 0x040fe20003f24000 */
[----:B------:R-:W0:Y:S01]  /*511b0*/  LDCU UR6, c[0x0][0x398] ;  /* 0x00007300ff0677ac */ /* 0x000e220008000800 */
[----:B------:R-:W-:-:S02]  /*511c0*/  FSETP.GT.AND P4, PT, R45, R144, PT ;  /* 0x000000902d00720b */ /* 0x000fc40003f84000 */
[----:B------:R-:W-:Y:S01]  /*511d0*/  SEL R13, R19, RZ, P1 ;  /* 0x000000ff130d7207 */ /* 0x000fe20000800000 */
[----:B------:R-:W-:Y:S01]  /*511e0*/  UIADD3 UR25, UPT, UPT, UR25, 0x354, URZ ;  /* 0x0000035419197890 */ /* 0x000fe2000fffe0ff */
[----:B------:R-:W-:Y:S01]  /*511f0*/  I2FP.F32.S32 R252, UR5 ;  /* 0x0000000500fc7c45 */ /* 0x000fe20008201400 */
[----:B------:R-:W-:Y:S01]  /*51200*/  UIADD3 UR26, UPT, UPT, UR26, 0x35e, URZ ;  /* 0x0000035e1a1a7890 */ /* 0x000fe2000fffe0ff */
[----:B------:R-:W-:Y:S01]  /*51210*/  LOP3.LUT R6, R6, 0xffffefff, RZ, 0xc0, !PT ;  /* 0xffffefff06067812 */ /* 0x000fe200078ec0ff */
[----:B--2---:R-:W-:Y:S01]  /*51220*/  UIADD3 UR24, UPT, UPT, UR24, 0x35d, URZ ;  /* 0x0000035d18187890 */ /* 0x004fe2000fffe0ff */
[C---:B------:R-:W-:Y:S01]  /*51230*/  FSETP.GT.AND P0, PT, R45.reuse, R252, PT ;  /* 0x000000fc2d00720b */ /* 0x040fe20003f04000 */
[----:B------:R-:W-:Y:S01]  /*51240*/  UIADD3 UR22, UPT, UPT, UR22, 0x35c, URZ ;  /* 0x0000035c16167890 */ /* 0x000fe2000fffe0ff */
[C---:B------:R-:W-:Y:S01]  /*51250*/  SEL R19, R10.reuse, 0x2, P3 ;  /* 0x000000020a137807 */ /* 0x040fe20001800000 */
[----:B------:R-:W-:Y:S01]  /*51260*/  UIADD3 UR23, UPT, UPT, UR23, 0x366, URZ ;  /* 0x0000036617177890 */ /* 0x000fe2000fffe0ff */
[C---:B------:R-:W-:Y:S01]  /*51270*/  FSETP.GT.AND P3, PT, R45.reuse, R26, PT ;  /* 0x0000001a2d00720b */ /* 0x040fe20003f64000 */
[----:B------:R-:W-:Y:S01]  /*51280*/  UIADD3 UR21, UPT, UPT, UR21, 0x365, URZ ;  /* 0x0000036515157890 */ /* 0x000fe2000fffe0ff */
[----:B------:R-:W-:Y:S01]  /*51290*/  SEL R24, R10, 0x2, P0 ;  /* 0x000000020a187807 */ /* 0x000fe20000000000 */
[----:B------:R-:W-:Y:S01]  /*512a0*/  UIADD3 UR18, UPT, UPT, UR18, 0x364, URZ ;  /* 0x0000036412127890 */ /* 0x000fe2000fffe0ff */
[----:B------:R-:W-:Y:S01]  /*512b0*/  FSETP.GT.AND P0, PT, R45, R12, PT ;  /* 0x0000000c2d00720b */ /* 0x000fe20003f04000 */
[----:B0-----:R-:W-:Y:S01]  /*512c0*/  UIADD3 UR5, UPT, UPT, UR6, 0x2c8, URZ ;  /* 0x000002c806057890 */ /* 0x001fe2000fffe0ff */
[----:B------:R-:W-:Y:S01]  /*512d0*/  SEL R12, R19, RZ, P3 ;  /* 0x000000ff130c7207 */ /* 0x000fe20001800000 */
[----:B------:R-:W0:Y:S01]  /*512e0*/  LDCU UR6, c[0x0][0x398] ;  /* 0x00007300ff0677ac */ /* 0x000e220008000800 */
[----:B------:R-:W-:-:S02]  /*512f0*/  SEL R19, R24, RZ, P0 ;  /* 0x000000ff18137207 */ /* 0x000fc40000000000 */
[C---:B------:R-:W-:Y:S01]  /*51300*/  FSETP.GT.AND P0, PT, R45.reuse, R11, PT ;  /* 0x0000000b2d00720b */ /* 0x040fe20003f04000 */
[----:B---3--:R-:W-:Y:S01]  /*51310*/  UIADD3 UR19, UPT, UPT, UR19, 0x36e, URZ ;  /* 0x0000036e13137890 */ /* 0x008fe2000fffe0ff */
[----:B------:R-:W-:Y:S01]  /*51320*/  I2FP.F32.S32 R252, UR5 ;  /* 0x0000000500fc7c45 */ /* 0x000fe20008201400 */
[----:B------:R-:W-:Y:S01]  /*51330*/  UIADD3 UR16, UPT, UPT, UR16, 0x36d, URZ ;  /* 0x0000036d10107890 */ /* 0x000fe2000fffe0ff */
[C---:B------:R-:W-:Y:S01]  /*51340*/  FSETP.GT.AND P3, PT, R45.reuse, R133, PT ;  /* 0x000000852d00720b */ /* 0x040fe20003f64000 */
[----:B------:R-:W-:Y:S01]  /*51350*/  UIADD3 UR14, UPT, UPT, UR14, 0x36c, URZ ;  /* 0x0000036c0e0e7890 */ /* 0x000fe2000fffe0ff */
[C---:B------:R-:W-:Y:S01]  /*51360*/  FSETP.GT.AND P1, PT, R45.reuse, R252, !P4 ;  /* 0x000000fc2d00720b */ /* 0x040fe20006724000 */
[----:B------:R-:W-:Y:S01]  /*51370*/  UIADD3 UR13, UPT, UPT, UR13, 0x375, URZ ;  /* 0x000003750d0d7890 */ /* 0x000fe2000fffe0ff */
[----:B------:R-:W-:Y:S01]  /*51380*/  SEL R24, R10, 0x2, P6 ;  /* 0x000000020a187807 */ /* 0x000fe20003000000 */
[----:B------:R-:W-:Y:S01]  /*51390*/  UIADD3 UR15, UPT, UPT, UR15, 0x376, URZ ;  /* 0x000003760f0f7890 */ /* 0x000fe2000fffe0ff */
[----:B------:R-:W-:Y:S01]  /*513a0*/  I2FP.F32.S32 R251, UR8 ;  /* 0x0000000800fb7c45 */ /* 0x000fe20008201400 */
[----:B-1----:R-:W-:Y:S01]  /*513b0*/  UIADD3 UR8, UPT, UPT, UR9, 0x2c2, URZ ;  /* 0x000002c209087890 */ /* 0x002fe2000fffe0ff */
[----:B------:R-:W-:Y:S01]  /*513c0*/  I2FP.F32.S32 R91, UR10 ;  /* 0x0000000a005b7c45 */ /* 0x000fe20008201400 */
[----:B------:R-:W1:Y:S03]  /*513d0*/  LDCU UR9, c[0x0][0x398] ;  /* 0x00007300ff0977ac */ /* 0x000e660008000800 */
[----:B------:R-:W-:Y:S01]  /*513e0*/  FSETP.GT.AND P6, PT, R45, R91, PT ;  /* 0x0000005b2d00720b */ /* 0x000fe20003fc4000 */
[----:B0-----:R-:W-:Y:S01]  /*513f0*/  UIADD3 UR5, UPT, UPT, UR6, 0x2a2, URZ ;  /* 0x000002a206057890 */ /* 0x001fe2000fffe0ff */
[----:B------:R-:W0:Y:S01]  /*51400*/  LDCU UR6, c[0x0][0x398] ;  /* 0x00007300ff0677ac */ /* 0x000e220008000800 */
[----:B------:R-:W-:-:S02]  /*51410*/  @P1 LOP3.LUT R6, R6, 0x1000, RZ, 0xfc, !PT ;  /* 0x0000100006061812 */ /* 0x000fc400078efcff */
[----:B------:R-:W-:Y:S01]  /*51420*/  SEL R29, R10, 0x2, P6 ;  /* 0x000000020a1d7807 */ /* 0x000fe20003000000 */
[----:B------:R-:W2:Y:S01]  /*51430*/  LDCU UR11, c[0x0][0x398] ;  /* 0x00007300ff0b77ac */ /* 0x000ea20008000800 */
[----:B------:R-:W-:Y:S02]  /*51440*/  I2FP.F32.S32 R252, UR5 ;  /* 0x0000000500fc7c45 */ /* 0x000fe40008201400 */
[----:B------:R-:W-:Y:S01]  /*51450*/  LOP3.LUT R6, R6, 0xfffff7ff, RZ, 0xc0, !PT ;  /* 0xfffff7ff06067812 */ /* 0x000fe200078ec0ff */
[----:B------:R-:W3:Y:S01]  /*51460*/  LDCU UR10, c[0x0][0x398] ;  /* 0x00007300ff0a77ac */ /* 0x000ee20008000800 */
[----:B------:R-:W-:Y:S02]  /*51470*/  FSETP.GT.AND P1, PT, R45, R252, PT ;  /* 0x000000fc2d00720b */ /* 0x000fe40003f24000 */
[----:B------:R-:W-:Y:S02]  /*51480*/  SEL R29, R29, RZ, P3 ;  /* 0x000000ff1d1d7207 */ /* 0x000fe40001800000 */
[----:B------:R-:W-:-:S02]  /*51490*/  SEL R11, R10, 0x2, P1 ;  /* 0x000000020a0b7807 */ /* 0x000fc40000800000 */
[----:B------:R-:W-:Y:S02]  /*514a0*/  FSETP.GT.AND P1, PT, R45, R251, PT ;  /* 0x000000fb2d00720b */ /* 0x000fe40003f24000 */
[----:B------:R-:W-:Y:S01]  /*514b0*/  SEL R11, R11, RZ, P0 ;  /* 0x000000ff0b0b7207 */ /* 0x000fe20000000000 */
[----:B0-----:R-:W-:Y:S01]  /*514c0*/  UIADD3 UR5, UPT, UPT, UR6, 0x2d0, URZ ;  /* 0x000002d006057890 */ /* 0x001fe2000fffe0ff */
[----:B------:R-:W-:Y:S01]  /*514d0*/  SEL R26, R10, 0x2, P1 ;  /* 0x000000020a1a7807 */ /* 0x000fe20000800000 */
[----:B------:R-:W0:Y:S01]  /*514e0*/  LDCU UR6, c[0x0][0x398] ;  /* 0x00007300ff0677ac */ /* 0x000e220008000800 */
[----:B------:R-:W-:Y:S02]  /*514f0*/  I2FP.F32.S32 R251, UR8 ;  /* 0x0000000800fb7c45 */ /* 0x000fe40008201400 */
[----:B------:R-:W-:Y:S01]  /*51500*/  SEL R26, R26, RZ, P5 ;  /* 0x000000ff1a1a7207 */ /* 0x000fe20002800000 */
[----:B-1----:R-:W-:Y:S01]  /*51510*/  UIADD3 UR8, UPT, UPT, UR9, 0x2ea, URZ ;  /* 0x000002ea09087890 */ /* 0x002fe2000fffe0ff */
[----:B------:R-:W-:Y:S01]  /*51520*/  I2FP.F32.S32 R252, UR5 ;  /* 0x0000000500fc7c45 */ /* 0x000fe20008201400 */
[----:B------:R-:W1:Y:S01]  /*51530*/  LDCU UR9, c[0x0][0x398] ;  /* 0x00007300ff0977ac */ /* 0x000e620008000800 */
[----:B------:R-:W-:-:S02]  /*51540*/  FSETP.GT.AND P1, PT, R45, R251, PT ;  /* 0x000000fb2d00720b */ /* 0x000fc40003f24000 */
[----:B------:R-:W-:Y:S02]  /*51550*/  FSETP.GT.AND P0, PT, R45, R252, !P3 ;  /* 0x000000fc2d00720b */ /* 0x000fe40005f04000 */
[----:B------:R-:W-:Y:S02]  /*51560*/  SEL R27, R10, 0x2, P1 ;  /* 0x000000020a1b7807 */ /* 0x000fe40000800000 */
[----:B------:R-:W-:Y:S02]  /*51570*/  LOP3.LUT P1, RZ, R8, 0x10000000, RZ, 0xc0, !PT ;  /* 0x1000000008ff7812 */ /* 0x000fe4000782c0ff */
[----:B------:R-:W-:Y:S02]  /*51580*/  I2FP.F32.S32 R251, UR8 ;  /* 0x0000000800fb7c45 */ /* 0x000fe40008201400 */
[----:B------:R-:W-:Y:S01]  /*51590*/  SEL R27, R27, RZ, P1 ;  /* 0x000000ff1b1b7207 */ /* 0x000fe20000800000 */
[----:B0-----:R-:W-:Y:S01]  /*515a0*/  UIADD3 UR5, UPT, UPT, UR6, 0x2da, URZ ;  /* 0x000002da06057890 */ /* 0x001fe2000fffe0ff */
[----:B------:R-:W-:Y:S01]  /*515b0*/  LOP3.LUT P6, RZ, R9, 0x1, RZ, 0xc0, !PT ;  /* 0x0000000109ff7812 */ /* 0x000fe200078cc0ff */
[----:B------:R-:W0:Y:S02]  /*515c0*/  LDCU UR6, c[0x0][0x398] ;  /* 0x00007300ff0677ac */ /* 0x000e240008000800 */
[----:B------:R-:W-:-:S02]  /*515d0*/  @P0 LOP3.LUT R6, R6, 0x800, RZ, 0xfc, !PT ;  /* 0x0000080006060812 */ /* 0x000fc400078efcff */
[----:B------:R-:W-:Y:S01]  /*515e0*/  I2FP.F32.S32 R252, UR5 ;  /* 0x0000000500fc7c45 */ /* 0x000fe20008201400 */
[----:B-1----:R-:W-:Y:S01]  /*515f0*/  UIADD3 UR8, UPT, UPT, UR9, 0x1ba, URZ ;  /* 0x000001ba09087890 */ /* 0x002fe2000fffe0ff */
[----:B------:R-:W-:Y:S01]  /*51600*/  LOP3.LUT P0, RZ, R8, 0x20000000, RZ, 0xc0, !PT ;  /* 0x2000000008ff7812 */ /* 0x000fe2000780c0ff */
[----:B------:R-:W1:Y:S01]  /*51610*/  LDCU UR9, c[0x0][0x398] ;  /* 0x00007300ff0977ac */ /* 0x000e620008000800 */
[----:B------:R-:W-:Y:S02]  /*51620*/  LOP3.LUT P5, RZ, R6, 0x4, RZ, 0xc0, !PT ;  /* 0x0000000406ff7812 */ /* 0x000fe400078ac0ff */
[----:B------:R-:W-:Y:S02]  /*51630*/  SEL R24, R24, RZ, P0 ;  /* 0x000000ff18187207 */ /* 0x000fe40000000000 */
[----:B------:R-:W-:Y:S02]  /*51640*/  LOP3.LUT P0, RZ, R6, 0x2, RZ, 0xc0, !PT ;  /* 0x0000000206ff7812 */ /* 0x000fe4000780c0ff */
[----:B------:R-:W-:-:S02]  /*51650*/  SEL R28, R10, 0x2, P5 ;  /* 0x000000020a1c7807 */ /* 0x000fc40002800000 */
[C---:B------:R-:W-:Y:S01]  /*51660*/  SEL R25, R10.reuse, 0x2, P0 ;  /* 0x000000020a197807 */ /* 0x040fe20000000000 */
[----:B0-----:R-:W-:Y:S01]  /*51670*/  UIADD3 UR5, UPT, UPT, UR6, 0x2d8, URZ ;  /* 0x000002d806057890 */ /* 0x001fe2000fffe0ff */
[----:B------:R-:W-:Y:S01]  /*51680*/  FSETP.GT.AND P0, PT, R45, R123, PT ;  /* 0x0000007b2d00720b */ /* 0x000fe20003f04000 */
[----:B------:R-:W0:Y:S01]  /*51690*/  LDCU UR6, c[0x0][0x398] ;  /* 0x00007300ff0677ac */ /* 0x000e220008000800 */
[----:B------:R-:W-:Y:S02]  /*516a0*/  SEL R25, R25, RZ, P2 ;  /* 0x000000ff19197207 */ /* 0x000fe40001000000 */
[----:B------:R-:W-:Y:S02]  /*516b0*/  FSETP.GT.AND P2, PT, R45, R252, PT ;  /* 0x000000fc2d00720b */ /* 0x000fe40003f44000 */
[----:B------:R-:W-:Y:S02]  /*516c0*/  I2FP.F32.S32 R252, UR5 ;  /* 0x0000000500fc7c45 */ /* 0x000fe40008201400 */
[----:B------:R-:W-:-:S02]  /*516d0*/  SEL R43, R10, 0x2, P2 ;  /* 0x000000020a2b7807 */ /* 0x000fc40001000000 */
[C---:B------:R-:W-:Y:S02]  /*516e0*/  FSETP.GT.AND P5, PT, R45.reuse, R252, !P0 ;  /* 0x000000fc2d00720b */ /* 0x040fe400047a4000 */
[----:B------:R-:W-:Y:S02]  /*516f0*/  FSETP.GT.AND P2, PT, R45, R251, PT ;  /* 0x000000fb2d00720b */ /* 0x000fe40003f44000 */
[----:B------:R-:W-:Y:S01]  /*51700*/  I2FP.F32.S32 R251, UR8 ;  /* 0x0000000800fb7c45 */ /* 0x000fe20008201400 */
[----:B-1----:R-:W-:Y:S01]  /*51710*/  UIADD3 UR8, UPT, UPT, UR9, 0x1ca, URZ ;  /* 0x000001ca09087890 */ /* 0x002fe2000fffe0ff */
[----:B------:R-:W-:Y:S01]  /*51720*/  SEL R43, R43, RZ, P0 ;  /* 0x000000ff2b2b7207 */ /* 0x000fe20000000000 */
[----:B------:R-:W1:Y:S01]  /*51730*/  LDCU UR9, c[0x0][0x398] ;  /* 0x00007300ff0977ac */ /* 0x000e620008000800 */
[----:B------:R-:W-:Y:S02]  /*51740*/  FSETP.GT.AND P0, PT, R45, R251, PT ;  /* 0x000000fb2d00720b */ /* 0x000fe40003f04000 */
[----:B------:R-:W-:Y:S01]  /*51750*/  SEL R64, R10, 0x2, P2 ;  /* 0x000000020a407807 */ /* 0x000fe20001000000 */
[----:B0-----:R-:W-:Y:S01]  /*51760*/  UIADD3 UR5, UPT, UPT, UR6, 0x2e2, URZ ;  /* 0x000002e206057890 */ /* 0x001fe2000fffe0ff */
[----:B------:R-:W-:Y:S01]  /*51770*/  LOP3.LUT P2, RZ, R0, 0x80000000, RZ, 0xc0, !PT ;  /* 0x8000000000ff7812 */ /* 0x000fe2000784c0ff */
[----:B------:R-:W0:Y:S01]  /*51780*/  LDCU UR6, c[0x0][0x398] ;  /* 0x00007300ff0677ac */ /* 0x000e220008000800 */
[----:B------:R-:W-:-:S02]  /*51790*/  I2FP.F32.S32 R251, UR8 ;  /* 0x0000000800fb7c45 */ /* 0x000fc40008201400 */
[----:B------:R-:W-:Y:S02]  /*517a0*/  SEL R28, R28, RZ, P4 ;  /* 0x000000ff1c1c7207 */ /* 0x000fe40002000000 */
[----:B------:R-:W-:Y:S02]  /*517b0*/  I2FP.F32.S32 R252, UR5 ;  /* 0x0000000500fc7c45 */ /* 0x000fe40008201400 */
[C---:B------:R-:W-:Y:S02]  /*517c0*/  FSETP.GT.AND P4, PT, R45.reuse, R113, PT ;  /* 0x000000712d00720b */ /* 0x040fe40003f84000 */
[----:B------:R-:W-:Y:S02]  /*517d0*/  FSETP.GT.AND P1, PT, R45, R252, PT ;  /* 0x000000fc2d00720b */ /* 0x000fe40003f24000 */
[----:B------:R-:W-:Y:S01]  /*517e0*/  LOP3.LUT R8, R8, 0xffdfffff, RZ, 0xc0, !PT ;  /* 0xffdfffff08087812 */ /* 0x000fe200078ec0ff */
[----:B-1----:R-:W-:Y:S01]  /*517f0*/  UIADD3 UR8, UPT, UPT, UR9, 0x1da, URZ ;  /* 0x000001da09087890 */ /* 0x002fe2000fffe0ff */
[----:B------:R-:W-:Y:S01]  /*51800*/  SEL R59, R10, 0x2, P1 ;  /* 0x000000020a3b7807 */ /* 0x000fe20000800000 */
[----:B------:R-:W1:Y:S01]  /*51810*/  LDCU UR9, c[0x0][0x398] ;  /* 0x00007300ff0977ac */ /* 0x000e620008000800 */
[----:B------:R-:W-:-:S02]  /*51820*/  @P5 LOP3.LUT R8, R8, 0x200000, RZ, 0xfc, !PT ;  /* 0x0020000008085812 */ /* 0x000fc400078efcff */
[----:B------:R-:W-:Y:S01]  /*51830*/  SEL R59, R59, RZ, P4 ;  /* 0x000000ff3b3b7207 */ /* 0x000fe20002000000 */
[----:B0-----:R-:W-:Y:S01]  /*51840*/  UIADD3 UR5, UPT, UPT, UR6, 0x1b2, URZ ;  /* 0x000001b206057890 */ /* 0x001fe2000fffe0ff */
[----:B------:R-:W-:Y:S01]  /*51850*/  LOP3.LUT R8, R8, 0xffbfffff, RZ, 0xc0, !PT ;  /* 0xffbfffff08087812 */ /* 0x000fe200078ec0ff */
[----:B------:R-:W0:Y:S01]  /*51860*/  LDCU UR6, c[0x0][0x398] ;  /* 0x00007300ff0677ac */ /* 0x000e220008000800 */
[----:B------:R-:W-:Y:S02]  /*51870*/  SEL R62, RZ, 0x1, !P6 ;  /* 0x00000001ff3e7807 */ /* 0x000fe40007000000 */
[----:B------:R-:W-:Y:S02]  /*51880*/  FSETP.GT.AND P6, PT, R45, R106, PT ;  /* 0x0000006a2d00720b */ /* 0x000fe40003fc4000 */
[----:B------:R-:W-:Y:S01]  /*51890*/  I2FP.F32.S32 R252, UR5 ;  /* 0x0000000500fc7c45 */ /* 0x000fe20008201400 */
[----:B------:R-:W-:Y:S01]  /*518a0*/  IMAD.IADD R4, R4, 0x1, R62 ;  /* 0x0000000104047824 */ /* 0x000fe200078e023e */
[----:B------:R-:W-:-:S02]  /*518b0*/  SEL R64, R64, RZ, P6 ;  /* 0x000000ff40407207 */ /* 0x000fc40003000000 */
[----:B------:R-:W-:Y:S02]  /*518c0*/  FSETP.GT.AND P3, PT, R45, R252, PT ;  /* 0x000000fc2d00720b */ /* 0x000fe40003f64000 */
[C---:B------:R-:W-:Y:S02]  /*518d0*/  LOP3.LUT P1, RZ, R9.reuse, 0x4, RZ, 0xc0, !PT ;  /* 0x0000000409ff7812 */ /* 0x040fe4000782c0ff */
[----:B------:R-:W-:Y:S02]  /*518e0*/  SEL R63, R10, 0x2, P3 ;  /* 0x000000020a3f7807 */ /* 0x000fe40001800000 */
[----:B------:R-:W-:Y:S02]  /*518f0*/  LOP3.LUT P3, RZ, R0, 0x40000000, RZ, 0xc0, !PT ;  /* 0x4000000000ff7812 */ /* 0x000fe4000786c0ff */
[----:B------:R-:W-:Y:S01]  /*51900*/  SEL R0, R10, 0x2, P0 ;  /* 0x000000020a007807 */ /* 0x000fe20000000000 */
[----:B0-----:R-:W-:Y:S01]  /*51910*/  UIADD3 UR5, UPT, UPT, UR6, 0x1c2, URZ ;  /* 0x000001c206057890 */ /* 0x001fe2000fffe0ff */
[----:B------:R-:W-:Y:S01]  /*51920*/  SEL R60, RZ, 0x1, !P3 ;  /* 0x00000001ff3c7807 */ /* 0x000fe20005800000 */
[----:B------:R-:W0:Y:S01]  /*51930*/  LDCU UR6, c[0x0][0x398] ;  /* 0x00007300ff0677ac */ /* 0x000e220008000800 */
[----:B------:R-:W-:-:S02]  /*51940*/  LOP3.LUT P3, RZ, R9, 0x200, RZ, 0xc0, !PT ;  /* 0x0000020009ff7812 */ /* 0x000fc4000786c0ff */
[----:B------:R-:W-:Y:S01]  /*51950*/  SEL R61, RZ, 0x1, !P2 ;  /* 0x00000001ff3d7807 */ /* 0x000fe20005000000 */
[----:B------:R-:W-:Y:S01]  /*51960*/  IMAD.IADD R2, R2, 0x1, R60 ;  /* 0x0000000102027824 */ /* 0x000fe200078e023c */
[----:B------:R-:W-:Y:S02]  /*51970*/  I2FP.F32.S32 R252, UR5 ;  /* 0x0000000500fc7c45 */ /* 0x000fe40008201400 */
[----:B------:R-:W-:Y:S01]  /*51980*/  LOP3.LUT P2, RZ, R9, 0x20, RZ, 0xc0, !PT ;  /* 0x0000002009ff7812 */ /* 0x000fe2000784c0ff */
[----:B------:R-:W-:Y:S01]  /*51990*/  IMAD.IADD R3, R3, 0x1, R61 ;  /* 0x0000000103037824 */ /* 0x000fe200078e023d */
[----:B------:R-:W-:Y:S02]  /*519a0*/  FSETP.GT.AND P0, PT, R45, R252, PT ;  /* 0x000000fc2d00720b */ /* 0x000fe40003f04000 */
[----:B------:R-:W-:Y:S02]  /*519b0*/  LOP3.LUT P5, RZ, R9, 0x2, RZ, 0xc0, !PT ;  /* 0x0000000209ff7812 */ /* 0x000fe400078ac0ff */
[----:B------:R-:W-:-:S02]  /*519c0*/  SEL R44, R10, 0x2, P0 ;  /* 0x000000020a2c7807 */ /* 0x000fc40000000000 */
[C---:B------:R-:W-:Y:S02]  /*519d0*/  FSETP.GT.AND P0, PT, R45.reuse, R251, PT ;  /* 0x000000fb2d00720b */ /* 0x040fe40003f04000 */
[----:B------:R-:W-:Y:S01]  /*519e0*/  I2FP.F32.S32 R251, UR8 ;  /* 0x0000000800fb7c45 */ /* 0x000fe20008201400 */
[----:B0-----:R-:W-:Y:S01]  /*519f0*/  UIADD3 UR5, UPT, UPT, UR6, 0x1d2, URZ ;  /* 0x000001d206057890 */ /* 0x001fe2000fffe0ff */
[----:B------:R-:W-:Y:S01]  /*51a00*/  SEL R49, R10, 0x2, P0 ;  /* 0x000000020a317807 */ /* 0x000fe20000000000 */
[----:B------:R-:W0:Y:S04]  /*51a10*/  LDCU UR6, c[0x0][0x398] ;  /* 0x00007300ff0677ac */ /* 0x000e280008000800 */
[----:B------:R-:W-:Y:S01]  /*51a20*/  I2FP.F32.S32 R252, UR5 ;  /* 0x0000000500fc7c45 */ /* 0x000fe20008201400 */
[----:B-1----:R-:W-:Y:S01]  /*51a30*/  UIADD3 UR8, UPT, UPT, UR9, 0x1ea, URZ ;  /* 0x000001ea09087890 */ /* 0x002fe2000fffe0ff */
[----:B------:R-:W1:Y:S02]  /*51a40*/  LDCU UR9, c[0x0][0x398] ;  /* 0x00007300ff0977ac */ /* 0x000e640008000800 */
[----:B------:R-:W-:-:S04]  /*51a50*/  FSETP.GT.AND P0, PT, R45, R252, PT ;  /* 0x000000fc2d00720b */ /* 0x000fc80003f04000 */
[C---:B------:R-:W-:Y:S02]  /*51a60*/  SEL R50, R10.reuse, 0x2, P0 ;  /* 0x000000020a327807 */ /* 0x040fe40000000000 */
        /* <DEDUP_REMOVED lines=39> */
[----:B------:R-:W-:Y:S02]  /*51ce0*/  SEL R58, R10, 0x2, P0 ;  /* 0x000000020a3a7807 */ /* 0x000fe40000000000 */
[----:B------:R-:W-:Y:S01]  /*51cf0*/  FSETP.GT.AND P0, PT, R45, R105, PT ;  /* 0x000000692d00720b */ /* 0x000fe20003f04000 */
[----:B0-----:R-:W-:-:S03]  /*51d00*/  UIADD3 UR5, UPT, UPT, UR6, 0x2e0, URZ ;  /* 0x000002e006057890 */ /* 0x001fc6000fffe0ff */
[----:B------:R-:W-:Y:S01]  /*51d10*/  SEL R65, R63, RZ, P0 ;  /* 0x000000ff3f417207 */ /* 0x000fe20000000000 */
[----:B------:R-:W0:Y:S01]  /*51d20*/  LDCU UR6, c[0x0][0x398] ;  /* 0x00007300ff0677ac */ /* 0x000e220008000800 */
[----:B------:R-:W-:Y:S02]  /*51d30*/  SEL R63, RZ, 0x1, !P5 ;  /* 0x00000001ff3f7807 */ /* 0x000fe40006800000 */
[----:B------:R-:W-:Y:S02]  /*51d40*/  LOP3.LUT P5, RZ, R9, 0x80, RZ, 0xc0, !PT ;  /* 0x0000008009ff7812 */ /* 0x000fe400078ac0ff */
[----:B------:R-:W-:Y:S01]  /*51d50*/  I2FP.F32.S32 R252, UR5 ;  /* 0x0000000500fc7c45 */ /* 0x000fe20008201400 */
[----:B------:R-:W-:-:S03]  /*51d60*/  IMAD.IADD R5, R5, 0x1, R63 ;  /* 0x0000000105057824 */ /* 0x000fc600078e023f */
[----:B------:R-:W-:Y:S01]  /*51d70*/  FSETP.GT.AND P4, PT, R45, R252, !P4 ;  /* 0x000000fc2d00720b */ /* 0x000fe20006784000 */
[----:B0-----:R-:W-:Y:S01]  /*51d80*/  UIADD3 UR5, UPT, UPT, UR6, 0x1b0, URZ ;  /* 0x000001b006057890 */ /* 0x001fe2000fffe0ff */
[----:B------:R-:W0:Y:S11]  /*51d90*/  LDCU UR6, c[0x0][0x398] ;  /* 0x00007300ff0677ac */ /* 0x000e360008000800 */
[----:B------:R-:W-:-:S02]  /*51da0*/  @P4 LOP3.LUT R8, R8, 0x400000, RZ, 0xfc, !PT ;  /* 0x0040000008084812 */ /* 0x000fc400078efcff */
[----:B------:R-:W-:Y:S02]  /*51db0*/  I2FP.F32.S32 R252, UR5 ;  /* 0x0000000500fc7c45 */ /* 0x000fe40008201400 */
[----:B------:R-:W-:Y:S02]  /*51dc0*/  LOP3.LUT R8, R8, 0xf7ffffff, RZ, 0xc0, !PT ;  /* 0xf7ffffff08087812 */ /* 0x000fe400078ec0ff */
[----:B------:R-:W-:Y:S02]  /*51dd0*/  FSETP.GT.AND P0, PT, R45, R252, !P0 ;  /* 0x000000fc2d00720b */ /* 0x000fe40004704000 */
[----:B------:R-:W-:Y:S02]  /*51de0*/  @P3 LOP3.LUT R8, R8, 0x8000000, RZ, 0xfc, !PT ;  /* 0x0800000008083812 */ /* 0x000fe400078efcff */
[----:B------:R-:W-:Y:S02]  /*51df0*/  SEL R67, RZ, 0x1, !P0 ;  /* 0x00000001ff437807 */ /* 0x000fe40004000000 */
[----:B------:R-:W-:-:S02]  /*51e00*/  LOP3.LUT R8, R8, 0xff7fffff, RZ, 0xc0, !PT ;  /* 0xff7fffff08087812 */ /* 0x000fc400078ec0ff */
[----:B------:R-:W-:Y:S01]  /*51e10*/  LOP3.LUT P0, RZ, R9, 0x10, RZ, 0xc0, !PT ;  /* 0x0000001009ff7812 */ /* 0x000fe2000780c0ff */
[----:B------:R-:W-:Y:S01]  /*51e20*/  IMAD.IADD R65, R65, 0x1, R67 ;  /* 0x0000000141417824 */ /* 0x000fe200078e0243 */
[----:B0-----:R-:W-:Y:S01]  /*51e30*/  UIADD3 UR5, UPT, UPT, UR6, 0x2e8, URZ ;  /* 0x000002e806057890 */ /* 0x001fe2000fffe0ff */
[----:B------:R-:W-:Y:S01]  /*51e40*/  SEL R67, RZ, 0x1, !P1 ;  /* 0x00000001ff437807 */ /* 0x000fe20004800000 */
[----:B------:R-:W0:Y:S01]  /*51e50*/  LDCU UR6, c[0x0][0x398] ;  /* 0x00007300ff0677ac */ /* 0x000e220008000800 */
[----:B------:R-:W-:Y:S02]  /*51e60*/  FSETP.GT.AND P1, PT, R45, R104, PT ;  /* 0x000000682d00720b */ /* 0x000fe40003f24000 */
[----:B------:R-:W-:Y:S01]  /*51e70*/  LOP3.LUT P3, RZ, R9, 0x100, RZ, 0xc0, !PT ;  /* 0x0000010009ff7812 */ /* 0x000fe2000786c0ff */
[----:B------:R-:W-:Y:S01]  /*51e80*/  IMAD.IADD R23, R23, 0x1, R67 ;  /* 0x0000000117177824 */ /* 0x000fe200078e0243 */
[----:B------:R-:W-:Y:S02]  /*51e90*/  I2FP.F32.S32 R252, UR5 ;  /* 0x0000000500fc7c45 */ /* 0x000fe40008201400 */
[----:B------:R-:W-:-:S02]  /*51ea0*/  SEL R71, R0, RZ, P1 ;  /* 0x000000ff00477207 */ /* 0x000fc40000800000 */
[C---:B------:R-:W-:Y:S02]  /*51eb0*/  FSETP.GT.AND P6, PT, R45.reuse, R252, !P6 ;  /* 0x000000fc2d00720b */ /* 0x040fe400077c4000 */
[----:B------:R-:W-:Y:S02]  /*51ec0*/  SEL R0, RZ, 0x1, !P2 ;  /* 0x00000001ff007807 */ /* 0x000fe40005000000 */
[C---:B------:R-:W-:Y:S02]  /*51ed0*/  FSETP.GT.AND P2, PT, R45.reuse, R103, PT ;  /* 0x000000672d00720b */ /* 0x040fe40003f44000 */
[----:B------:R-:W-:Y:S01]  /*51ee0*/  SEL R70, RZ, 0x1, !P0 ;  /* 0x00000001ff467807 */ /* 0x000fe20004000000 */
[----:B------:R-:W-:Y:S01]  /*51ef0*/  IMAD.IADD R0, R20, 0x1, R0 ;  /* 0x0000000114007824 */ /* 0x000fe200078e0200 */
[----:B------:R-:W-:Y:S01]  /*51f00*/  SEL R73, R44, RZ, P2 ;  /* 0x000000ff2c497207 */ /* 0x000fe20001000000 */
[----:B0-----:R-:W-:Y:S01]  /*51f10*/  UIADD3 UR5, UPT, UPT, UR6, 0x1b8, URZ ;  /* 0x000001b806057890 */ /* 0x001fe2000fffe0ff */
[----:B------:R-:W-:Y:S01]  /*51f20*/  FSETP.GT.AND P0, PT, R45, R102, PT ;  /* 0x000000662d00720b */ /* 0x000fe20003f04000 */
[----:B------:R-:W0:Y:S01]  /*51f30*/  LDCU UR6, c[0x0][0x398] ;  /* 0x00007300ff0677ac */ /* 0x000e220008000800 */
[----:B------:R-:W-:Y:S01]  /*51f40*/  SEL R74, RZ, 0x1, !P3 ;  /* 0x00000001ff4a7807 */ /* 0x000fe20005800000 */
[----:B------:R-:W-:Y:S01]  /*51f50*/  IMAD.IADD R22, R22, 0x1, R70 ;  /* 0x0000000116167824 */ /* 0x000fe200078e0246 */
[----:B------:R-:W-:-:S02]  /*51f60*/  @P6 LOP3.LUT R8, R8, 0x800000, RZ, 0xfc, !PT ;  /* 0x0080000008086812 */ /* 0x000fc400078efcff */
[----:B------:R-:W-:Y:S01]  /*51f70*/  LOP3.LUT P6, RZ, R9, 0x8, RZ, 0xc0, !PT ;  /* 0x0000000809ff7812 */ /* 0x000fe200078cc0ff */
[----:B------:R-:W-:Y:S01]  /*51f80*/  IMAD.IADD R16, R16, 0x1, R74 ;  /* 0x0000000110107824 */ /* 0x000fe200078e024a */
[----:B------:R-:W-:Y:S02]  /*51f90*/  I2FP.F32.S32 R252, UR5 ;  /* 0x0000000500fc7c45 */ /* 0x000fe40008201400 */
[----:B------:R-:W-:Y:S02]  /*51fa0*/  SEL R69, RZ, 0x1, !P6 ;  /* 0x00000001ff457807 */ /* 0x000fe40007000000 */
[----:B------:R-:W-:Y:S02]  /*51fb0*/  LOP3.LUT P6, RZ, R6, 0x80, RZ, 0xc0, !PT ;  /* 0x0000008006ff7812 */ /* 0x000fe400078cc0ff */
[----:B------:R-:W-:Y:S01]  /*51fc0*/  LOP3.LUT R8, R8, 0xfeffffff, RZ, 0xc0, !PT ;  /* 0xfeffffff08087812 */ /* 0x000fe200078ec0ff */
[----:B------:R-:W-:Y:S01]  /*51fd0*/  IMAD.IADD R7, R7, 0x1, R69 ;  /* 0x0000000107077824 */ /* 0x000fe200078e0245 */
[----:B------:R-:W-:-:S02]  /*51fe0*/  FSETP.GT.AND P1, PT, R45, R252, !P1 ;  /* 0x000000fc2d00720b */ /* 0x000fc40004f24000 */
[----:B------:R-:W-:Y:S01]  /*51ff0*/  SEL R75, R49, RZ, P0 ;  /* 0x000000ff314b7207 */ /* 0x000fe20000000000 */
[----:B0-----:R-:W-:Y:S01]  /*52000*/  UIADD3 UR5, UPT, UPT, UR6, 0x1c0, URZ ;  /* 0x000001c006057890 */ /* 0x001fe2000fffe0ff */
[----:B------:R-:W-:Y:S01]  /*52010*/  LOP3.LUT P4, RZ, R9, 0x40, RZ, 0xc0, !PT ;  /* 0x0000004009ff7812 */ /* 0x000fe2000788c0ff */
[----:B------:R-:W0:Y:S01]  /*52020*/  LDCU UR6, c[0x0][0x398] ;  /* 0x00007300ff0677ac */ /* 0x000e220008000800 */
[----:B------:R-:W-:Y:S02]  /*52030*/  SEL R44, RZ, 0x1, !P5 ;  /* 0x00000001ff2c7807 */ /* 0x000fe40006800000 */
[----:B------:R-:W-:Y:S02]  /*52040*/  SEL R72, RZ, 0x1, !P4 ;  /* 0x00000001ff487807 */ /* 0x000fe40006000000 */
[----:B------:R-:W-:Y:S01]  /*52050*/  @P6 LOP3.LUT R8, R8, 0x1000000, RZ, 0xfc, !PT ;  /* 0x0100000008086812 */ /* 0x000fe200078efcff */
[----:B------:R-:W-:Y:S01]  /*52060*/  IMAD.IADD R17, R17, 0x1, R44 ;  /* 0x0000000111117824 */ /* 0x000fe200078e022c */
[----:B------:R-:W-:Y:S01]  /*52070*/  LOP3.LUT P6, RZ, R9, 0x4000, RZ, 0xc0, !PT ;  /* 0x0000400009ff7812 */ /* 0x000fe200078cc0ff */
[----:B------:R-:W-:Y:S01]  /*52080*/  IMAD.IADD R21, R21, 0x1, R72 ;  /* 0x0000000115157824 */ /* 0x000fe200078e0248 */
[----:B------:R-:W-:-:S02]  /*52090*/  LOP3.LUT R8, R8, 0xfdffffff, RZ, 0xc0, !PT ;  /* 0xfdffffff08087812 */ /* 0x000fc400078ec0ff */
[----:B------:R-:W-:Y:S02]  /*520a0*/  I2FP.F32.S32 R252, UR5 ;  /* 0x0000000500fc7c45 */ /* 0x000fe40008201400 */
[C---:B------:R-:W-:Y:S02]  /*520b0*/  LOP3.LUT P4, RZ, R6.reuse, 0x200, RZ, 0xc0, !PT ;  /* 0x0000020006ff7812 */ /* 0x040fe4000788c0ff */
[----:B------:R-:W-:Y:S02]  /*520c0*/  FSETP.GT.AND P2, PT, R45, R252, !P2 ;  /* 0x000000fc2d00720b */ /* 0x000fe40005744000 */
[C---:B------:R-:W-:Y:S01]  /*520d0*/  LOP3.LUT P5, RZ, R6.reuse, 0x1000, RZ, 0xc0, !PT ;  /* 0x0000100006ff7812 */ /* 0x040fe200078ac0ff */
[----:B0-----:R-:W-:Y:S01]  /*520e0*/  UIADD3 UR5, UPT, UPT, UR6, 0x1c8, URZ ;  /* 0x000001c806057890 */ /* 0x001fe2000fffe0ff */
[----:B------:R-:W-:Y:S01]  /*520f0*/  LOP3.LUT R6, R6, 0xffffffdf, RZ, 0xc0, !PT ;  /* 0xffffffdf06067812 */ /* 0x000fe200078ec0ff */
[----:B------:R-:W0:Y:S01]  /*52100*/  LDCU UR6, c[0x0][0x398] ;  /* 0x00007300ff0677ac */ /* 0x000e220008000800 */
[----:B------:R-:W-:-:S02]  /*52110*/  @P6 LOP3.LUT R8, R8, 0x2000000, RZ, 0xfc, !PT ;  /* 0x0200000008086812 */ /* 0x000fc400078efcff */
[----:B------:R-:W-:Y:S02]  /*52120*/  LOP3.LUT P6, RZ, R9, 0x1000, RZ, 0xc0, !PT ;  /* 0x0000100009ff7812 */ /* 0x000fe400078cc0ff */
[----:B------:R-:W-:Y:S02]  /*52130*/  LOP3.LUT R8, R8, 0xfbffffff, RZ, 0xc0, !PT ;  /* 0xfbffffff08087812 */ /* 0x000fe400078ec0ff */
[----:B------:R-:W-:Y:S02]  /*52140*/  I2FP.F32.S32 R252, UR5 ;  /* 0x0000000500fc7c45 */ /* 0x000fe40008201400 */
[----:B------:R-:W-:Y:S02]  /*52150*/  SEL R83, RZ, 0x1, !P4 ;  /* 0x00000001ff537807 */ /* 0x000fe40006000000 */
[----:B------:R-:W-:Y:S02]  /*52160*/  FSETP.GT.AND P0, PT, R45, R252, !P0 ;  /* 0x000000fc2d00720b */ /* 0x000fe40004704000 */
[----:B------:R-:W-:-:S02]  /*52170*/  SEL R85, RZ, 0x1, !P5 ;  /* 0x00000001ff557807 */ /* 0x000fc40006800000 */
[----:B------:R-:W-:Y:S02]  /*52180*/  SEL R90, RZ, 0x1, !P1 ;  /* 0x00000001ff5a7807 */ /* 0x000fe40004800000 */
[----:B------:R-:W-:Y:S01]  /*52190*/  @P6 LOP3.LUT R8, R8, 0x4000000, RZ, 0xfc, !PT ;  /* 0x0400000008086812 */ /* 0x000fe200078efcff */
[----:B0-----:R-:W-:Y:S01]  /*521a0*/  UIADD3 UR5, UPT, UPT, UR6, 0x1d0, URZ ;  /* 0x000001d006057890 */ /* 0x001fe2000fffe0ff */
[----:B------:R-:W-:Y:S01]  /*521b0*/  LOP3.LUT P6, RZ, R9, 0x400, RZ, 0xc0, !PT ;  /* 0x0000040009ff7812 */ /* 0x000fe200078cc0ff */
[----:B------:R-:W0:Y:S01]  /*521c0*/  LDCU UR6, c[0x0][0x398] ;  /* 0x00007300ff0677ac */ /* 0x000e220008000800 */
[----:B------:R-:W-:Y:S01]  /*521d0*/  LOP3.LUT P3, RZ, R8, 0x8000000, RZ, 0xc0, !PT ;  /* 0x0800000008ff7812 */ /* 0x000fe2000786c0ff */
[----:B------:R-:W-:Y:S01]  /*521e0*/  IMAD.IADD R71, R71, 0x1, R90 ;  /* 0x0000000147477824 */ /* 0x000fe200078e025a */
[----:B------:R-:W-:Y:S02]  /*521f0*/  SEL R76, RZ, 0x1, !P6 ;  /* 0x00000001ff4c7807 */ /* 0x000fe40007000000 */
[----:B------:R-:W-:-:S02]  /*52200*/  SEL R49, RZ, 0x1, !P3 ;  /* 0x00000001ff317807 */ /* 0x000fc40005800000 */
[----:B------:R-:W-:Y:S01]  /*52210*/  FSETP.GT.AND P3, PT, R45, R101, PT ;  /* 0x000000652d00720b */ /* 0x000fe20003f64000 */
[----:B------:R-:W-:Y:S01]  /*52220*/  IMAD.IADD R18, R18, 0x1, R76 ;  /* 0x0000000112127824 */ /* 0x000fe200078e024c */
[----:B------:R-:W-:Y:S01]  /*52230*/  I2FP.F32.S32 R252, UR5 ;  /* 0x0000000500fc7c45 */ /* 0x000fe20008201400 */
[----:B------:R-:W-:Y:S01]  /*52240*/  IMAD.IADD R15, R15, 0x1, R49 ;  /* 0x000000010f0f7824 */ /* 0x000fe200078e0231 */
[----:B------:R-:W-:Y:S02]  /*52250*/  SEL R77, R50, RZ, P3 ;  /* 0x000000ff324d7207 */ /* 0x000fe40001800000 */
[----:B------:R-:W-:Y:S02]  /*52260*/  FSETP.GT.AND P3, PT, R45, R252, !P3 ;  /* 0x000000fc2d00720b */ /* 0x000fe40005f64000 */
[C---:B------:R-:W-:Y:S02]  /*52270*/  LOP3.LUT P6, RZ, R8.reuse, 0x4000000, RZ, 0xc0, !PT ;  /* 0x0400000008ff7812 */ /* 0x040fe400078cc0ff */
[C---:B------:R-:W-:Y:S01]  /*52280*/  LOP3.LUT P4, RZ, R8.reuse, 0x400000, RZ, 0xc0, !PT ;  /* 0x0040000008ff7812 */ /* 0x040fe2000788c0ff */
[----:B0-----:R-:W-:Y:S01]  /*52290*/  UIADD3 UR5, UPT, UPT, UR6, 0x1d8, URZ ;  /* 0x000001d806057890 */ /* 0x001fe2000fffe0ff */
[----:B------:R-:W-:Y:S01]  /*522a0*/  SEL R78, RZ, 0x1, !P6 ;  /* 0x00000001ff4e7807 */ /* 0x000fe20007000000 */
[----:B------:R-:W0:Y:S01]  /*522b0*/  LDCU UR6, c[0x0][0x398] ;  /* 0x00007300ff0677ac */ /* 0x000e220008000800 */
[----:B------:R-:W-:-:S02]  /*522c0*/  LOP3.LUT P6, RZ, R8, 0x2000000, RZ, 0xc0, !PT ;  /* 0x0200000008ff7812 */ /* 0x000fc400078cc0ff */
[----:B------:R-:W-:Y:S02]  /*522d0*/  LOP3.LUT P5, RZ, R8, 0x200000, RZ, 0xc0, !PT ;  /* 0x0020000008ff7812 */ /* 0x000fe400078ac0ff */
[----:B------:R-:W-:Y:S02]  /*522e0*/  I2FP.F32.S32 R252, UR5 ;  /* 0x0000000500fc7c45 */ /* 0x000fe40008201400 */
[----:B------:R-:W-:Y:S02]  /*522f0*/  @P3 LOP3.LUT R6, R6, 0x20, RZ, 0xfc, !PT ;  /* 0x0000002006063812 */ /* 0x000fe400078efcff */
[----:B------:R-:W-:Y:S02]  /*52300*/  LOP3.LUT P3, RZ, R9, 0x800, RZ, 0xc0, !PT ;  /* 0x0000080009ff7812 */ /* 0x000fe4000786c0ff */
[----:B------:R-:W-:Y:S02]  /*52310*/  LOP3.LUT R6, R6, 0xffffffef, RZ, 0xc0, !PT ;  /* 0xffffffef06067812 */ /* 0x000fe400078ec0ff */
[----:B------:R-:W-:-:S02]  /*52320*/  SEL R50, RZ, 0x1, !P3 ;  /* 0x00000001ff327807 */ /* 0x000fc40005800000 */
[----:B------:R-:W-:Y:S02]  /*52330*/  FSETP.GT.AND P3, PT, R45, R100, PT ;  /* 0x000000642d00720b */ /* 0x000fe40003f64000 */
[----:B------:R-:W-:Y:S01]  /*52340*/  SEL R79, RZ, 0x1, !P6 ;  /* 0x00000001ff4f7807 */ /* 0x000fe20007000000 */
[----:B0-----:R-:W-:Y:S01]  /*52350*/  UIADD3 UR5, UPT, UPT, UR6, 0x1e0, URZ ;  /* 0x000001e006057890 */ /* 0x001fe2000fffe0ff */
[----:B------:R-:W-:Y:S01]  /*52360*/  SEL R51, R51, RZ, P3 ;  /* 0x000000ff33337207 */ /* 0x000fe20001800000 */
[----:B------:R-:W0:Y:S01]  /*52370*/  LDCU UR6, c[0x0][0x398] ;  /* 0x00007300ff0677ac */ /* 0x000e220008000800 */
[----:B------:R-:W-:Y:S01]  /*52380*/  FSETP.GT.AND P3, PT, R45, R252, !P3 ;  /* 0x000000fc2d00720b */ /* 0x000fe20005f64000 */
[----:B------:R-:W-:Y:S01]  /*52390*/  IMAD.IADD R14, R14, 0x1, R50 ;  /* 0x000000010e0e7824 */ /* 0x000fe200078e0232 */
[----:B------:R-:W-:Y:S02]  /*523a0*/  LOP3.LUT P6, RZ, R8, 0x1000000, RZ, 0xc0, !PT ;  /* 0x0100000008ff7812 */ /* 0x000fe400078cc0ff */
[----:B------:R-:W-:-:S02]  /*523b0*/  I2FP.F32.S32 R252, UR5 ;  /* 0x0000000500fc7c45 */ /* 0x000fc40008201400 */
[----:B------:R-:W-:Y:S02]  /*523c0*/  SEL R81, RZ, 0x1, !P6 ;  /* 0x00000001ff517807 */ /* 0x000fe40007000000 */
[----:B------:R-:W-:Y:S02]  /*523d0*/  LOP3.LUT P6, RZ, R8, 0x800000, RZ, 0xc0, !PT ;  /* 0x0080000008ff7812 */ /* 0x000fe400078cc0ff */
[----:B------:R-:W-:Y:S02]  /*523e0*/  SEL R87, RZ, 0x1, !P5 ;  /* 0x00000001ff577807 */ /* 0x000fe40006800000 */
[----:B------:R-:W-:Y:S02]  /*523f0*/  SEL R89, RZ, 0x1, !P6 ;  /* 0x00000001ff597807 */ /* 0x000fe40007000000 */
[----:B------:R-:W-:Y:S02]  /*52400*/  @P3 LOP3.LUT R6, R6, 0x10, RZ, 0xfc, !PT ;  /* 0x0000001006063812 */ /* 0x000fe400078efcff */
[----:B------:R-:W-:Y:S01]  /*52410*/  LOP3.LUT P3, RZ, R9, 0x2000, RZ, 0xc0, !PT ;  /* 0x0000200009ff7812 */ /* 0x000fe2000786c0ff */
[----:B0-----:R-:W-:Y:S01]  /*52420*/  UIADD3 UR5, UPT, UPT, UR6, 0x1e8, URZ ;  /* 0x000001e806057890 */ /* 0x001fe2000fffe0ff */
[----:B------:R-:W-:Y:S01]  /*52430*/  LOP3.LUT R6, R6, 0xfffffff7, RZ, 0xc0, !PT ;  /* 0xfffffff706067812 */ /* 0x000fe200078ec0ff */
[----:B------:R-:W0:Y:S01]  /*52440*/  LDCU UR6, c[0x0][0x398] ;  /* 0x00007300ff0677ac */ /* 0x000e220008000800 */
[----:B------:R-:W-:-:S02]  /*52450*/  SEL R9, RZ, 0x1, !P3 ;  /* 0x00000001ff097807 */ /* 0x000fc40005800000 */
[C---:B------:R-:W-:Y:S02]  /*52460*/  FSETP.GT.AND P3, PT, R45.reuse, R99, PT ;  /* 0x000000632d00720b */ /* 0x040fe40003f64000 */
[----:B------:R-:W-:Y:S02]  /*52470*/  LOP3.LUT R8, R8, 0xffefffff, RZ, 0xc0, !PT ;  /* 0xffefffff08087812 */ /* 0x000fe400078ec0ff */
[----:B------:R-:W-:Y:S02]  /*52480*/  SEL R80, R52, RZ, P3 ;  /* 0x000000ff34507207 */ /* 0x000fe40001800000 */
[C---:B------:R-:W-:Y:S02]  /*52490*/  FSETP.GT.AND P3, PT, R45.reuse, R252, !P3 ;  /* 0x000000fc2d00720b */ /* 0x040fe40005f64000 */
[----:B------:R-:W-:Y:S02]  /*524a0*/  I2FP.F32.S32 R252, UR5 ;  /* 0x0000000500fc7c45 */ /* 0x000fe40008201400 */
[----:B------:R-:W-:-:S02]  /*524b0*/  FSETP.GT.AND P1, PT, R45, R42, PT ;  /* 0x0000002a2d00720b */ /* 0x000fc40003f24000 */
[----:B------:R-:W-:Y:S02]  /*524c0*/  SEL R91, RZ, 0x1, !P2 ;  /* 0x00000001ff5b7807 */ /* 0x000fe40005000000 */
[----:B------:R-:W-:Y:S01]  /*524d0*/  I2FP.F32.S32 R100, UR4 ;  /* 0x0000000400647c45 */ /* 0x000fe20008201400 */
[----:B0-----:R-:W-:Y:S01]  /*524e0*/  UIADD3 UR5, UPT, UPT, UR6, 0x1f0, URZ ;  /* 0x000001f006057890 */ /* 0x001fe2000fffe0ff */
[----:B------:R-:W0:Y:S01]  /*524f0*/  LDCU UR6, c[0x0][0x398] ;  /* 0x00007300ff0677ac */ /* 0x000e220008000800 */
[----:B------:R-:W-:Y:S02]  /*52500*/  IMAD.IADD R73, R73, 0x1, R91 ;  /* 0x0000000149497824 */ /* 0x000fe400078e025b */
[----:B------:R-:W-:Y:S01]  /*52510*/  @P3 LOP3.LUT R6, R6, 0x8, RZ, 0xfc, !PT ;  /* 0x0000000806063812 */ /* 0x000fe200078efcff */
[----:B------:R-:W4:Y:S03]  /*52520*/  LDCU UR4, c[0x0][0x398] ;  /* 0x00007300ff0477ac */ /* 0x000f260008000800 */
[----:B------:R-:W-:-:S02]  /*52530*/  LOP3.LUT P3, RZ, R6, 0x40, RZ, 0xc0, !PT ;  /* 0x0000004006ff7812 */ /* 0x000fc4000786c0ff */
[----:B------:R-:W-:Y:S02]  /*52540*/  LOP3.LUT R6, R6, 0xfffffffb, RZ, 0xc0, !PT ;  /* 0xfffffffb06067812 */ /* 0x000fe400078ec0ff */
[----:B------:R-:W-:Y:S02]  /*52550*/  SEL R52, RZ, 0x1, !P3 ;  /* 0x00000001ff347807 */ /* 0x000fe40005800000 */
[----:B------:R-:W-:-:S04]  /*52560*/  FSETP.GT.AND P3, PT, R45, R98, PT ;  /* 0x000000622d00720b */ /* 0x000fc80003f64000 */
[----:B------:R-:W-:Y:S02]  /*52570*/  SEL R82, R53, RZ, P3 ;  /* 0x000000ff35527207 */ /* 0x000fe40001800000 */
[----:B------:R-:W-:Y:S02]  /*52580*/  FSETP.GT.AND P3, PT, R45, R252, !P3 ;  /* 0x000000fc2d00720b */ /* 0x000fe40005f64000 */
[----:B------:R-:W-:Y:S01]  /*52590*/  I2FP.F32.S32 R252, UR5 ;  /* 0x0000000500fc7c45 */ /* 0x000fe20008201400 */
[----:B0-----:R-:W-:Y:S01]  /*525a0*/  UIADD3 UR5, UPT, UPT, UR6, 0x1f8, URZ ;  /* 0x000001f806057890 */ /* 0x001fe2000fffe0ff */
[----:B------:R-:W0:Y:S01]  /*525b0*/  LDCU UR6, c[0x0][0x398] ;  /* 0x00007300ff0677ac */ /* 0x000e220008000800 */
[----:B----4-:R-:W-:-:S08]  /*525c0*/  UIADD3 UR4, UPT, UPT, UR4, 0x1bb, URZ ;  /* 0x000001bb04047890 */ /* 0x010fd0000fffe0ff */
[----:B------:R-:W-:-:S04]  /*525d0*/  @P3 LOP3.LUT R6, R6, 0x4, RZ, 0xfc, !PT ;  /* 0x0000000406063812 */ /* 0x000fc800078efcff */
[C---:B------:R-:W-:Y:S02]  /*525e0*/  LOP3.LUT P3, RZ, R6.reuse, 0x100, RZ, 0xc0, !PT ;  /* 0x0000010006ff7812 */ /* 0x040fe4000786c0ff */
[----:B------:R-:W-:Y:S02]  /*525f0*/  LOP3.LUT R6, R6, 0xfffffffe, RZ, 0xc0, !PT ;  /* 0xfffffffe06067812 */ /* 0x000fe400078ec0ff */
[----:B------:R-:W-:Y:S02]  /*52600*/  SEL R53, RZ, 0x1, !P3 ;  /* 0x00000001ff357807 */ /* 0x000fe40005800000 */
[----:B------:R-:W-:-:S04]  /*52610*/  FSETP.GT.AND P3, PT, R45, R97, PT ;  /* 0x000000612d00720b */ /* 0x000fc80003f64000 */
[----:B------:R-:W-:Y:S02]  /*52620*/  SEL R84, R54, RZ, P3 ;  /* 0x000000ff36547207 */ /* 0x000fe40001800000 */
[----:B------:R-:W-:Y:S02]  /*52630*/  FSETP.GT.AND P3, PT, R45, R252, !P3 ;  /* 0x000000fc2d00720b */ /* 0x000fe40005f64000 */
[----:B------:R-:W-:Y:S01]  /*52640*/  I2FP.F32.S32 R252, UR5 ;  /* 0x0000000500fc7c45 */ /* 0x000fe20008201400 */
[----:B0-----:R-:W-:Y:S01]  /*52650*/  UIADD3 UR5, UPT, UPT, UR6, 0x200, URZ ;  /* 0x0000020006057890 */ /* 0x001fe2000fffe0ff */
[----:B------:R-:W0:Y:S09]  /*52660*/  LDCU UR6, c[0x0][0x398] ;  /* 0x00007300ff0677ac */ /* 0x000e320008000800 */
        /* <DEDUP_REMOVED lines=12> */
[C---:B------:R-:W-:Y:S02]  /*52730*/  LOP3.LUT P5, RZ, R6.reuse, 0x4, RZ, 0xc0, !PT ;  /* 0x0000000406ff7812 */ /* 0x040fe400078ac0ff */
[----:B------:R-:W-:Y:S02]  /*52740*/  SEL R55, RZ, 0x1, !P3 ;  /* 0x00000001ff377807 */ /* 0x000fe40005800000 */
[----:B------:R-:W-:Y:S02]  /*52750*/  FSETP.GT.AND P3, PT, R45, R95, PT ;  /* 0x0000005f2d00720b */ /* 0x000fe40003f64000 */
[----:B------:R-:W-:Y:S02]  /*52760*/  LOP3.LUT P2, RZ, R6, 0x10, RZ, 0xc0, !PT ;  /* 0x0000001006ff7812 */ /* 0x000fe4000784c0ff */
[----:B------:R-:W-:-:S02]  /*52770*/  SEL R88, R56, RZ, P3 ;  /* 0x000000ff38587207 */ /* 0x000fc40001800000 */
[C---:B------:R-:W-:Y:S02]  /*52780*/  FSETP.GT.AND P3, PT, R45.reuse, R252, !P3 ;  /* 0x000000fc2d00720b */ /* 0x040fe40005f64000 */
[----:B------:R-:W-:Y:S01]  /*52790*/  I2FP.F32.S32 R252, UR5 ;  /* 0x0000000500fc7c45 */ /* 0x000fe20008201400 */
[----:B0-----:R-:W-:Y:S01]  /*527a0*/  UIADD3 UR5, UPT, UPT, UR6, 0x210, URZ ;  /* 0x0000021006057890 */ /* 0x001fe2000fffe0ff */
[----:B------:R-:W-:Y:S01]  /*527b0*/  SEL R56, RZ, 0x1, !P4 ;  /* 0x00000001ff387807 */ /* 0x000fe20006000000 */
[----:B------:R-:W0:Y:S01]  /*527c0*/  LDCU UR6, c[0x0][0x398] ;  /* 0x00007300ff0677ac */ /* 0x000e220008000800 */
[C---:B------:R-:W-:Y:S02]  /*527d0*/  FSETP.GT.AND P4, PT, R45.reuse, R94, PT ;  /* 0x0000005e2d00720b */ /* 0x040fe40003f84000 */
[----:B------:R-:W-:Y:S02]  /*527e0*/  @P5 LOP3.LUT R8, R8, 0x100000, RZ, 0xfc, !PT ;  /* 0x0010000008085812 */ /* 0x000fe400078efcff */
[----:B------:R-:W-:-:S02]  /*527f0*/  FSETP.GT.AND P6, PT, R45, R252, !P4 ;  /* 0x000000fc2d00720b */ /* 0x000fc400067c4000 */
[----:B------:R-:W-:Y:S02]  /*52800*/  I2FP.F32.S32 R252, UR5 ;  /* 0x0000000500fc7c45 */ /* 0x000fe40008201400 */
[----:B------:R-:W-:Y:S02]  /*52810*/  SEL R57, R57, RZ, P4 ;  /* 0x000000ff39397207 */ /* 0x000fe40002000000 */
[C---:B------:R-:W-:Y:S02]  /*52820*/  FSETP.GT.AND P4, PT, R45.reuse, R93, PT ;  /* 0x0000005d2d00720b */ /* 0x040fe40003f84000 */
[----:B------:R-:W-:Y:S02]  /*52830*/  LOP3.LUT P5, RZ, R6, 0x20, RZ, 0xc0, !PT ;  /* 0x0000002006ff7812 */ /* 0x000fe400078ac0ff */
[----:B------:R-:W-:Y:S02]  /*52840*/  SEL R58, R58, RZ, P4 ;  /* 0x000000ff3a3a7207 */ /* 0x000fe40002000000 */
[----:B------:R-:W-:Y:S01]  /*52850*/  FSETP.GT.AND P4, PT, R45, R252, !P4 ;  /* 0x000000fc2d00720b */ /* 0x000fe20006784000 */
[----:B0-----:R-:W-:Y:S01]  /*52860*/  UIADD3 UR5, UPT, UPT, UR6, 0x1b6, URZ ;  /* 0x000001b606057890 */ /* 0x001fe2000fffe0ff */
[----:B------:R-:W-:Y:S01]  /*52870*/  SEL R94, RZ, 0x1, !P5 ;  /* 0x00000001ff5e7807 */ /* 0x000fe20006800000 */
[----:B------:R-:W0:Y:S01]  /*52880*/  LDCU UR6, c[0x0][0x398] ;  /* 0x00007300ff0677ac */ /* 0x000e220008000800 */
[----:B------:R-:W-:-:S02]  /*52890*/  LOP3.LUT R8, R8, 0xfff7ffff, RZ, 0xc0, !PT ;  /* 0xfff7ffff08087812 */ /* 0x000fc400078ec0ff */
[----:B------:R-:W-:Y:S01]  /*528a0*/  SEL R93, RZ, 0x1, !P0 ;  /* 0x00000001ff5d7807 */ /* 0x000fe20004000000 */
[----:B------:R-:W-:Y:S01]  /*528b0*/  IMAD.IADD R77, R77, 0x1, R94 ;  /* 0x000000014d4d7824 */ /* 0x000fe200078e025e */
[----:B------:R-:W-:Y:S02]  /*528c0*/  I2FP.F32.S32 R252, UR5 ;  /* 0x0000000500fc7c45 */ /* 0x000fe40008201400 */
[----:B------:R-:W-:Y:S01]  /*528d0*/  @P3 LOP3.LUT R8, R8, 0x80000, RZ, 0xfc, !PT ;  /* 0x0008000008083812 */ /* 0x000fe200078efcff */
[----:B------:R-:W-:Y:S01]  /*528e0*/  IMAD.IADD R75, R75, 0x1, R93 ;  /* 0x000000014b4b7824 */ /* 0x000fe200078e025d */
[----:B------:R-:W-:Y:S02]  /*528f0*/  FSETP.GT.AND P5, PT, R45, R252, PT ;  /* 0x000000fc2d00720b */ /* 0x000fe40003fa4000 */
[C---:B------:R-:W-:Y:S02]  /*52900*/  LOP3.LUT P3, RZ, R6.reuse, 0x2, RZ, 0xc0, !PT ;  /* 0x0000000206ff7812 */ /* 0x040fe4000786c0ff */
[----:B------:R-:W-:-:S02]  /*52910*/  LOP3.LUT P0, RZ, R6, 0x8, RZ, 0xc0, !PT ;  /* 0x0000000806ff7812 */ /* 0x000fc4000780c0ff */
[----:B------:R-:W-:Y:S02]  /*52920*/  LOP3.LUT R6, R6, 0xffffffdf, RZ, 0xc0, !PT ;  /* 0xffffffdf06067812 */ /* 0x000fe400078ec0ff */
[----:B------:R-:W-:Y:S01]  /*52930*/  SEL R42, RZ, 0x1, !P2 ;  /* 0x00000001ff2a7807 */ /* 0x000fe20005000000 */
[----:B0-----:R-:W-:Y:S01]  /*52940*/  UIADD3 UR5, UPT, UPT, UR6, 0x1c5, URZ ;  /* 0x000001c506057890 */ /* 0x001fe2000fffe0ff */
[----:B------:R-:W-:Y:S01]  /*52950*/  FSETP.GT.AND P2, PT, R45, R41, !P1 ;  /* 0x000000292d00720b */ /* 0x000fe20004f44000 */
[----:B------:R-:W0:Y:S01]  /*52960*/  LDCU UR6, c[0x0][0x398] ;  /* 0x00007300ff0677ac */ /* 0x000e220008000800 */
[----:B------:R-:W-:Y:S01]  /*52970*/  SEL R96, RZ, 0x1, !P3 ;  /* 0x00000001ff607807 */ /* 0x000fe20005800000 */
[----:B------:R-:W-:Y:S01]  /*52980*/  IMAD.IADD R42, R51, 0x1, R42 ;  /* 0x00000001332a7824 */ /* 0x000fe200078e022a */
[----:B------:R-:W-:Y:S02]  /*52990*/  @P5 LOP3.LUT R6, R6, 0x20, RZ, 0xfc, !PT ;  /* 0x0000002006065812 */ /* 0x000fe400078efcff */
[----:B------:R-:W-:Y:S01]  /*529a0*/  LOP3.LUT P5, RZ, R8, 0x100000, RZ, 0xc0, !PT ;  /* 0x0010000008ff7812 */ /* 0x000fe200078ac0ff */
[----:B------:R-:W-:Y:S01]  /*529b0*/  IMAD.IADD R86, R86, 0x1, R96 ;  /* 0x0000000156567824 */ /* 0x000fe200078e0260 */
[----:B------:R-:W-:-:S02]  /*529c0*/  LOP3.LUT R8, R8, 0xfffbffff, RZ, 0xc0, !PT ;  /* 0xfffbffff08087812 */ /* 0x000fc400078ec0ff */
[----:B------:R-:W-:Y:S02]  /*529d0*/  I2FP.F32.S32 R252, UR5 ;  /* 0x0000000500fc7c45 */ /* 0x000fe40008201400 */
[----:B------:R-:W-:Y:S02]  /*529e0*/  @P1 LOP3.LUT R8, R8, 0x40000, RZ, 0xfc, !PT ;  /* 0x0004000008081812 */ /* 0x000fe400078efcff */
[----:B------:R-:W-:Y:S02]  /*529f0*/  LOP3.LUT P1, RZ, R6, 0x1, RZ, 0xc0, !PT ;  /* 0x0000000106ff7812 */ /* 0x000fe4000782c0ff */
[----:B------:R-:W-:Y:S02]  /*52a00*/  LOP3.LUT P3, RZ, R8, 0x80000, RZ, 0xc0, !PT ;  /* 0x0008000008ff7812 */ /* 0x000fe4000786c0ff */
[----:B------:R-:W-:Y:S01]  /*52a10*/  SEL R97, RZ, 0x1, !P1 ;  /* 0x00000001ff617807 */ /* 0x000fe20004800000 */
[----:B0-----:R-:W-:Y:S01]  /*52a20*/  UIADD3 UR5, UPT, UPT, UR6, 0x1cd, URZ ;  /* 0x000001cd06057890 */ /* 0x001fe2000fffe0ff */
[----:B------:R-:W-:Y:S01]  /*52a30*/  FSETP.GT.AND P1, PT, R45, R252, PT ;  /* 0x000000fc2d00720b */ /* 0x000fe20003f24000 */
[----:B------:R-:W0:Y:S01]  /*52a40*/  LDCU UR6, c[0x0][0x398] ;  /* 0x00007300ff0677ac */ /* 0x000e220008000800 */
[----:B------:R-:W-:Y:S01]  /*52a50*/  SEL R98, RZ, 0x1, !P3 ;  /* 0x00000001ff627807 */ /* 0x000fe20005800000 */
[----:B------:R-:W-:Y:S01]  /*52a60*/  IMAD.IADD R84, R84, 0x1, R97 ;  /* 0x0000000154547824 */ /* 0x000fe200078e0261 */
[----:B------:R-:W-:-:S02]  /*52a70*/  LOP3.LUT R6, R6, 0xfffffffe, RZ, 0xc0, !PT ;  /* 0xfffffffe06067812 */ /* 0x000fc400078ec0ff */
[----:B------:R-:W-:Y:S01]  /*52a80*/  I2FP.F32.S32 R252, UR5 ;  /* 0x0000000500fc7c45 */ /* 0x000fe20008201400 */
[----:B------:R-:W-:Y:S01]  /*52a90*/  IMAD.IADD R88, R88, 0x1, R98 ;  /* 0x0000000158587824 */ /* 0x000fe200078e0262 */
[----:B------:R-:W-:Y:S02]  /*52aa0*/  SEL R41, RZ, 0x1, !P0 ;  /* 0x00000001ff297807 */ /* 0x000fe40004000000 */
[C---:B------:R-:W-:Y:S02]  /*52ab0*/  FSETP.GT.AND P3, PT, R45.reuse, R252, PT ;  /* 0x000000fc2d00720b */ /* 0x040fe40003f64000 */
[----:B------:R-:W-:Y:S01]  /*52ac0*/  FSETP.GT.AND P0, PT, R45, R40, PT ;  /* 0x000000282d00720b */ /* 0x000fe20003f04000 */
[----:B------:R-:W-:Y:S01]  /*52ad0*/  IMAD.IADD R41, R80, 0x1, R41 ;  /* 0x0000000150297824 */ /* 0x000fe200078e0229 */
[----:B------:R-:W-:Y:S02]  /*52ae0*/  @P1 LOP3.LUT R6, R6, 0x1, RZ, 0xfc, !PT ;  /* 0x0000000106061812 */ /* 0x000fe400078efcff */
[----:B------:R-:W-:-:S02]  /*52af0*/  SEL R40, RZ, 0x1, !P5 ;  /* 0x00000001ff287807 */ /* 0x000fc40006800000 */
[C---:B------:R-:W-:Y:S01]  /*52b00*/  FSETP.GT.AND P5, PT, R45.reuse, R39, !P0 ;  /* 0x000000272d00720b */ /* 0x040fe200047a4000 */
[----:B0-----:R-:W-:Y:S01]  /*52b10*/  UIADD3 UR5, UPT, UPT, UR6, 0x1cc, URZ ;  /* 0x000001cc06057890 */ /* 0x001fe2000fffe0ff */
[----:B------:R-:W-:Y:S01]  /*52b20*/  SEL R39, RZ, 0x1, !P4 ;  /* 0x00000001ff277807 */ /* 0x000fe20006000000 */
[----:B------:R-:W0:Y:S01]  /*52b30*/  LDCU UR6, c[0x0][0x398] ;  /* 0x00007300ff0677ac */ /* 0x000e220008000800 */
[----:B------:R-:W-:Y:S01]  /*52b40*/  LOP3.LUT R6, R6, 0xfffffffb, RZ, 0xc0, !PT ;  /* 0xfffffffb06067812 */ /* 0x000fe200078ec0ff */
[----:B------:R-:W-:Y:S01]  /*52b50*/  IMAD.IADD R40, R82, 0x1, R40 ;  /* 0x0000000152287824 */ /* 0x000fe200078e0228 */
[C---:B------:R-:W-:Y:S01]  /*52b60*/  FSETP.GT.AND P4, PT, R45.reuse, R38, PT ;  /* 0x000000262d00720b */ /* 0x040fe20003f84000 */
[----:B------:R-:W-:Y:S01]  /*52b70*/  IMAD.IADD R39, R58, 0x1, R39 ;  /* 0x000000013a277824 */ /* 0x000fe200078e0227 */
[----:B------:R-:W-:Y:S02]  /*52b80*/  I2FP.F32.S32 R252, UR5 ;  /* 0x0000000500fc7c45 */ /* 0x000fe40008201400 */
[----:B------:R-:W-:-:S02]  /*52b90*/  FSETP.GT.AND P1, PT, R45, R251, !P1 ;  /* 0x000000fb2d00720b */ /* 0x000fc40004f24000 */
[----:B------:R-:W-:Y:S02]  /*52ba0*/  SEL R38, RZ, 0x1, !P2 ;  /* 0x00000001ff267807 */ /* 0x000fe40005000000 */
[----:B------:R-:W-:Y:S02]  /*52bb0*/  @P3 LOP3.LUT R6, R6, 0x4, RZ, 0xfc, !PT ;  /* 0x0000000406063812 */ /* 0x000fe400078efcff */
[C---:B------:R-:W-:Y:S02]  /*52bc0*/  FSETP.GT.AND P2, PT, R45.reuse, R37, !P4 ;  /* 0x000000252d00720b */ /* 0x040fe40006744000 */
[C---:B------:R-:W-:Y:S02]  /*52bd0*/  FSETP.GT.AND P3, PT, R45.reuse, R252, !P3 ;  /* 0x000000fc2d00720b */ /* 0x040fe40005f64000 */
[----:B------:R-:W-:Y:S01]  /*52be0*/  SEL R37, RZ, 0x1, !P5 ;  /* 0x00000001ff257807 */ /* 0x000fe20006800000 */
[----:B0-----:R-:W-:Y:S01]  /*52bf0*/  UIADD3 UR5, UPT, UPT, UR6, 0x1be, URZ ;  /* 0x000001be06057890 */ /* 0x001fe2000fffe0ff */
[----:B------:R-:W-:Y:S01]  /*52c00*/  FSETP.GT.AND P5, PT, R45, R36, PT ;  /* 0x000000242d00720b */ /* 0x000fe20003fa4000 */
[----:B------:R-:W0:Y:S01]  /*52c10*/  LDCU UR6, c[0x0][0x398] ;  /* 0x00007300ff0677ac */ /* 0x000e220008000800 */
[----:B------:R-:W-:-:S02]  /*52c20*/  SEL R36, RZ, 0x1, !P1 ;  /* 0x00000001ff247807 */ /* 0x000fc40004800000 */
[----:B------:R-:W-:Y:S02]  /*52c30*/  LOP3.LUT P1, RZ, R8, 0x40000, RZ, 0xc0, !PT ;  /* 0x0004000008ff7812 */ /* 0x000fe4000782c0ff */
[----:B------:R-:W-:Y:S02]  /*52c40*/  SEL R8, RZ, 0x1, !P3 ;  /* 0x00000001ff087807 */ /* 0x000fe40005800000 */
[C---:B------:R-:W-:Y:S02]  /*52c50*/  FSETP.GT.AND P3, PT, R45.reuse, R34, PT ;  /* 0x000000222d00720b */ /* 0x040fe40003f64000 */
[----:B------:R-:W-:Y:S02]  /*52c60*/  SEL R34, RZ, 0x1, !P2 ;  /* 0x00000001ff227807 */ /* 0x000fe40005000000 */
[----:B------:R-:W-:Y:S02]  /*52c70*/  FSETP.GT.AND P2, PT, R45, R33, !P3 ;  /* 0x000000212d00720b */ /* 0x000fe40005f44000 */
[----:B------:R-:W-:-:S02]  /*52c80*/  SEL R95, RZ, 0x1, !P6 ;  /* 0x00000001ff5f7807 */ /* 0x000fc40007000000 */
[----:B------:R-:W-:Y:S02]  /*52c90*/  FSETP.GT.AND P6, PT, R45, R35, !P5 ;  /* 0x000000232d00720b */ /* 0x000fe40006fc4000 */
[----:B------:R-:W-:Y:S01]  /*52ca0*/  SEL R35, RZ, 0x1, !P2 ;  /* 0x00000001ff237807 */ /* 0x000fe20005000000 */
[----:B------:R-:W-:Y:S01]  /*52cb0*/  IMAD.IADD R57, R57, 0x1, R95 ;  /* 0x0000000139397824 */ /* 0x000fe200078e025f */
[----:B------:R-:W-:Y:S02]  /*52cc0*/  LOP3.LUT P2, RZ, R6, 0x20, RZ, 0xc0, !PT ;  /* 0x0000002006ff7812 */ /* 0x000fe4000784c0ff */
[----:B------:R-:W-:Y:S01]  /*52cd0*/  I2FP.F32.S32 R252, UR5 ;  /* 0x0000000500fc7c45 */ /* 0x000fe20008201400 */
[----:B0-----:R-:W-:Y:S01]  /*52ce0*/  UIADD3 UR5, UPT, UPT, UR6, 0x1c6, URZ ;  /* 0x000001c606057890 */ /* 0x001fe2000fffe0ff */
[----:B------:R-:W-:Y:S01]  /*52cf0*/  SEL R99, R47, 0x6, P2 ;  /* 0x000000062f637807 */ /* 0x000fe20001000000 */
[----:B------:R-:W0:Y:S01]  /*52d00*/  LDCU UR6, c[0x0][0x398] ;  /* 0x00007300ff0677ac */ /* 0x000e220008000800 */
[----:B------:R-:W-:-:S02]  /*52d10*/  FSETP.GT.AND P2, PT, R45, R32, PT ;  /* 0x000000202d00720b */ /* 0x000fc40003f44000 */
[----:B------:R-:W-:Y:S02]  /*52d20*/  SEL R99, R99, 0x4, P1 ;  /* 0x0000000463637807 */ /* 0x000fe40000800000 */
[C---:B------:R-:W-:Y:S02]  /*52d30*/  FSETP.GT.AND P1, PT, R45.reuse, R100, PT ;  /* 0x000000642d00720b */ /* 0x040fe40003f24000 */
[----:B------:R-:W-:Y:S01]  /*52d40*/  I2FP.F32.S32 R32, UR4 ;  /* 0x0000000400207c45 */ /* 0x000fe20008201400 */
[----:B------:R-:W4:Y:S01]  /*52d50*/  LDCU UR4, c[0x0][0x398] ;  /* 0x00007300ff0477ac */ /* 0x000f220008000800 */
[----:B------:R-:W-:Y:S02]  /*52d60*/  SEL R33, RZ, 0x1, !P6 ;  /* 0x00000001ff217807 */ /* 0x000fe40007000000 */
[----:B------:R-:W-:Y:S02]  /*52d70*/  LOP3.LUT P6, RZ, R6, 0x1, RZ, 0xc0, !PT ;  /* 0x0000000106ff7812 */ /* 0x000fe400078cc0ff */
[----:B------:R-:W-:Y:S01]  /*52d80*/  I2FP.F32.S32 R251, UR8 ;  /* 0x0000000800fb7c45 */ /* 0x000fe20008201400 */
[----:B-1----:R-:W-:Y:S01]  /*52d90*/  UIADD3 UR8, UPT, UPT, UR9, 0x23d, URZ ;  /* 0x0000023d09087890 */ /* 0x002fe2000fffe0ff */
[----:B------:R-:W1:Y:S03]  /*52da0*/  LDCU UR9, c[0x0][0x398] ;  /* 0x00007300ff0977ac */ /* 0x000e660008000800 */
[----:B------:R-:W-:Y:S01]  /*52db0*/  @P1 IMAD.IADD R65, R38, 0x1, R99 ;  /* 0x0000000126411824 */ /* 0x000fe200078e0263 */
[----:B------:R-:W-:-:S02]  /*52dc0*/  FSETP.GT.AND P1, PT, R45, R252, PT ;  /* 0x000000fc2d00720b */ /* 0x000fc40003f24000 */
[----:B------:R-:W-:Y:S01]  /*52dd0*/  I2FP.F32.S32 R252, UR5 ;  /* 0x0000000500fc7c45 */ /* 0x000fe20008201400 */
[----:B0-----:R-:W-:Y:S01]  /*52de0*/  UIADD3 UR5, UPT, UPT, UR6, 0x1ce, URZ ;  /* 0x000001ce06057890 */ /* 0x001fe2000fffe0ff */
[----:B------:R-:W-:Y:S01]  /*52df0*/  SEL R38, R47, 0x6, P1 ;  /* 0x000000062f267807 */ /* 0x000fe20000800000 */
[----:B------:R-:W0:Y:S01]  /*52e00*/  LDCU UR6, c[0x0][0x398] ;  /* 0x00007300ff0677ac */ /* 0x000e220008000800 */
[C---:B------:R-:W-:Y:S02]  /*52e10*/  FSETP.GT.AND P1, PT, R45.reuse, R31, !P2 ;  /* 0x0000001f2d00720b */ /* 0x040fe40005724000 */
[----:B------:R-:W-:Y:S01]  /*52e20*/  SEL R38, R38, 0x4, P0 ;  /* 0x0000000426267807 */ /* 0x000fe20000000000 */
[----:B----4-:R-:W-:Y:S01]  /*52e30*/  UIADD3 UR4, UPT, UPT, UR4, 0x1c3, URZ ;  /* 0x000001c304047890 */ /* 0x010fe2000fffe0ff */
[----:B------:R-:W-:Y:S02]  /*52e40*/  FSETP.GT.AND P0, PT, R45, R32, PT ;  /* 0x000000202d00720b */ /* 0x000fe40003f04000 */
[----:B------:R-:W-:-:S03]  /*52e50*/  SEL R31, RZ, 0x1, !P1 ;  /* 0x00000001ff1f7807 */ /* 0x000fc60004800000 */
[----:B------:R-:W-:-:S05]  /*52e60*/  I2FP.F32.S32 R32, UR4 ;  /* 0x0000000400207c45 */ /* 0x000fca0008201400 */
[----:B------:R-:W4:Y:S03]  /*52e70*/  LDCU UR4, c[0x0][0x398] ;  /* 0x00007300ff0477ac */ /* 0x000f260008000800 */
[----:B------:R-:W-:Y:S01]  /*52e80*/  @P0 IMAD.IADD R71, R37, 0x1, R38 ;  /* 0x0000000125470824 */ /* 0x000fe200078e0226 */
[----:B------:R-:W-:Y:S02]  /*52e90*/  FSETP.GT.AND P0, PT, R45, R252, PT ;  /* 0x000000fc2d00720b */ /* 0x000fe40003f04000 */
[----:B------:R-:W-:Y:S01]  /*52ea0*/  I2FP.F32.S32 R252, UR5 ;  /* 0x0000000500fc7c45 */ /* 0x000fe20008201400 */
[----:B0-----:R-:W-:Y:S01]  /*52eb0*/  UIADD3 UR5, UPT, UPT, UR6, 0x1d6, URZ ;  /* 0x000001d606057890 */ /* 0x001fe2000fffe0ff */
[----:B------:R-:W-:Y:S01]  /*52ec0*/  SEL R37, R47, 0x6, P0 ;  /* 0x000000062f257807 */ /* 0x000fe20000000000 */
[----:B------:R-:W0:Y:S01]  /*52ed0*/  LDCU UR6, c[0x0][0x398] ;  /* 0x00007300ff0677ac */ /* 0x000e220008000800 */
[----:B------:R-:W-:-:S02]  /*52ee0*/  FSETP.GT.AND P0, PT, R45, R30, PT ;  /* 0x0000001e2d00720b */ /* 0x000fc40003f04000 */
[----:B------:R-:W-:Y:S02]  /*52ef0*/  SEL R37, R37, 0x4, P6 ;  /* 0x0000000425257807 */ /* 0x000fe40003000000 */
[----:B------:R-:W-:-:S04]  /*52f00*/  FSETP.GT.AND P1, PT, R45, R167, !P0 ;  /* 0x000000a72d00720b */ /* 0x000fc80004724000 */
[----:B------:R-:W-:Y:S01]  /*52f10*/  SEL R30, RZ, 0x1, !P1 ;  /* 0x00000001ff1e7807 */ /* 0x000fe20004800000 */
[----:B----4-:R-:W-:Y:S01]  /*52f20*/  UIADD3 UR4, UPT, UPT, UR4, 0x1cb, URZ ;  /* 0x000001cb04047890 */ /* 0x010fe2000fffe0ff */
[----:B------:R-:W-:-:S13]  /*52f30*/  FSETP.GT.AND P1, PT, R45, R32, PT ;  /* 0x000000202d00720b */ /* 0x000fda0003f24000 */
[----:B------:R-:W-:Y:S01]  /*52f40*/  @P1 IMAD.IADD R73, R36, 0x1, R37 ;  /* 0x0000000124491824 */ /* 0x000fe200078e0225 */
[----:B------:R-:W-:Y:S02]  /*52f50*/  FSETP.GT.AND P1, PT, R45, R252, PT ;  /* 0x000000fc2d00720b */ /* 0x000fe40003f24000 */
[----:B------:R-:W-:Y:S01]  /*52f60*/  I2FP.F32.S32 R252, UR5 ;  /* 0x0000000500fc7c45 */ /* 0x000fe20008201400 */
[----:B0-----:R-:W-:Y:S01]  /*52f70*/  UIADD3 UR5, UPT, UPT, UR6, 0x204, URZ ;  /* 0x0000020406057890 */ /* 0x001fe2000fffe0ff */
[----:B------:R-:W-:Y:S01]  /*52f80*/  SEL R36, R47, 0x6, P1 ;  /* 0x000000062f247807 */ /* 0x000fe20000800000 */
[----:B------:R-:W0:Y:S01]  /*52f90*/  LDCU UR6, c[0x0][0x398] ;  /* 0x00007300ff0677ac */ /* 0x000e220008000800 */
[----:B------:R-:W-:-:S04]  /*52fa0*/  FSETP.GT.AND P1, PT, R45, R168, PT ;  /* 0x000000a82d00720b */ /* 0x000fc80003f24000 */
[----:B------:R-:W-:-:S04]  /*52fb0*/  FSETP.GT.AND P6, PT, R45, R170, !P1 ;  /* 0x000000aa2d00720b */ /* 0x000fc80004fc4000 */
[----:B------:R-:W-:Y:S02]  /*52fc0*/  SEL R32, RZ, 0x1, !P6 ;  /* 0x00000001ff207807 */ /* 0x000fe40007000000 */
[----:B------:R-:W-:Y:S02]  /*52fd0*/  LOP3.LUT P6, RZ, R6, 0x4, RZ, 0xc0, !PT ;  /* 0x0000000406ff7812 */ /* 0x000fe400078cc0ff */
[----:B------:R-:W-:Y:S01]  /*52fe0*/  I2FP.F32.S32 R6, UR4 ;  /* 0x0000000400067c45 */ /* 0x000fe20008201400 */
[----:B------:R-:W4:Y:S01]  /*52ff0*/  LDCU UR4, c[0x0][0x398] ;  /* 0x00007300ff0477ac */ /* 0x000f220008000800 */
[----:B------:R-:W-:Y:S02]  /*53000*/  SEL R37, R36, 0x4, P6 ;  /* 0x0000000424257807 */ /* 0x000fe40003000000 */
[----:B------:R-:W-:-:S13]  /*53010*/  FSETP.GT.AND P6, PT, R45, R6, PT ;  /* 0x000000062d00720b */ /* 0x000fda0003fc4000 */
[----:B------:R-:W-:Y:S01]  /*53020*/  @P6 IMAD.IADD R75, R8, 0x1, R37 ;  /* 0x00000001084b6824 */ /* 0x000fe200078e0225 */
[----:B------:R-:W-:Y:S01]  /*53030*/  FSETP.GT.AND P6, PT, R45, R252, PT ;  /* 0x000000fc2d00720b */ /* 0x000fe20003fc4000 */
[----:B----4-:R-:W-:Y:S01]  /*53040*/  UIADD3 UR4, UPT, UPT, UR4, 0x1d3, URZ ;  /* 0x000001d304047890 */ /* 0x010fe2000fffe0ff */
[----:B------:R-:W-:Y:S01]  /*53050*/  I2FP.F32.S32 R252, UR5 ;  /* 0x0000000500fc7c45 */ /* 0x000fe20008201400 */
[----:B0-----:R-:W-:Y:S01]  /*53060*/  UIADD3 UR5, UPT, UPT, UR6, 0x1de, URZ ;  /* 0x000001de06057890 */ /* 0x001fe2000fffe0ff */
[----:B------:R-:W-:Y:S01]  /*53070*/  SEL R37, R47, 0x6, P6 ;  /* 0x000000062f257807 */ /* 0x000fe20003000000 */
[----:B------:R-:W0:Y:S01]  /*53080*/  LDCU UR6, c[0x0][0x398] ;  /* 0x00007300ff0677ac */ /* 0x000e220008000800 */
[----:B------:R-:W-:Y:S02]  /*53090*/  FSETP.GT.AND P6, PT, R45, R251, PT ;  /* 0x000000fb2d00720b */ /* 0x000fe40003fc4000 */
[----:B------:R-:W-:Y:S02]  /*530a0*/  I2FP.F32.S32 R8, UR4 ;  /* 0x0000000400087c45 */ /* 0x000fe40008201400 */
[----:B------:R-:W-:-:S02]  /*530b0*/  SEL R37, R37, 0x4, P4 ;  /* 0x0000000425257807 */ /* 0x000fc40002000000 */
[----:B------:R-:W4:Y:S01]  /*530c0*/  LDCU UR4, c[0x0][0x398] ;  /* 0x00007300ff0477ac */ /* 0x000f220008000800 */
[C---:B------:R-:W-:Y:S02]  /*530d0*/  FSETP.GT.AND P4, PT, R45.reuse, R8, PT ;  /* 0x000000082d00720b */ /* 0x040fe40003f84000 */
[----:B------:R-:W-:Y:S02]  /*530e0*/  P2R R36, PR, RZ, 0x40 ;  /* 0x00000040ff247803 */ /* 0x000fe40000000000 */
[C---:B------:R-:W-:Y:S02]  /*530f0*/  FSETP.GT.AND P6, PT, R45.reuse, R252, !P6 ;  /* 0x000000fc2d00720b */ /* 0x040fe400077c4000 */
[----:B------:R-:W-:Y:S02]  /*53100*/  I2FP.F32.S32 R252, UR5 ;  /* 0x0000000500fc7c45 */ /* 0x000fe40008201400 */
[----:B------:R-:W-:Y:S01]  /*53110*/  SEL R6, RZ, 0x1, !P6 ;  /* 0x00000001ff067807 */ /* 0x000fe20007000000 */
[----:B0-----:R-:W-:Y:S01]  /*53120*/  UIADD3 UR5, UPT, UPT, UR6, 0x1e6, URZ ;  /* 0x000001e606057890 */ /* 0x001fe2000fffe0ff */
[----:B------:R-:W-:Y:S01]  /*53130*/  I2FP.F32.S32 R251, UR8 ;  /* 0x0000000800fb7c45 */ /* 0x000fe20008201400 */
[----:B------:R-:W0:Y:S02]  /*53140*/  LDCU UR6, c[0x0][0x398] ;  /* 0x00007300ff0677ac */ /* 0x000e240008000800 */
[----:B------:R-:W-:Y:S01]  /*53150*/  @P4 IMAD.IADD R77, R34, 0x1, R37 ;  /* 0x00000001224d4824 */ /* 0x000fe200078e0225 */
[----:B------:R-:W-:-:S02]  /*53160*/  FSETP.GT.AND P4, PT, R45, R252, PT ;  /* 0x000000fc2d00720b */ /* 0x000fc40003f84000 */
[----:B------:R-:W-:Y:S01]  /*53170*/  I2FP.F32.S32 R252, UR5 ;  /* 0x0000000500fc7c45 */ /* 0x000fe20008201400 */
[----:B----4-:R-:W-:Y:S01]  /*53180*/  UIADD3 UR4, UPT, UPT, UR4, 0x1db, URZ ;  /* 0x000001db04047890 */ /* 0x010fe2000fffe0ff */
[----:B------:R-:W-:Y:S01]  /*53190*/  SEL R37, R47, 0x6, P4 ;  /* 0x000000062f257807 */ /* 0x000fe20002000000 */
[----:B-1----:R-:W-:Y:S01]  /*531a0*/  UIADD3 UR8, UPT, UPT, UR9, 0x275, URZ ;  /* 0x0000027509087890 */ /* 0x002fe2000fffe0ff */
[----:B------:R-:W-:Y:S01]  /*531b0*/  FSETP.GT.AND P4, PT, R45, R172, PT ;  /* 0x000000ac2d00720b */ /* 0x000fe20003f84000 */
[----:B------:R-:W-:Y:S01]  /*531c0*/  IMAD.IADD R13, R13, 0x1, R78 ;  /* 0x000000010d0d7824 */ /* 0x000fe200078e024e */
[----:B------:R-:W-:Y:S01]  /*531d0*/  SEL R38, R37, 0x4, P5 ;  /* 0x0000000425267807 */ /* 0x000fe20002800000 */
[----:B------:R-:W-:Y:S01]  /*531e0*/  IMAD.IADD R9, R12, 0x1, R9 ;  /* 0x000000010c097824 */ /* 0x000fe200078e0209 */
[----:B------:R-:W-:Y:S01]  /*531f0*/  I2FP.F32.S32 R34, UR4 ;  /* 0x0000000400227c45 */ /* 0x000fe20008201400 */
[----:B------:R-:W-:Y:S01]  /*53200*/  IMAD.IADD R19, R19, 0x1, R79 ;  /* 0x0000000113137824 */ /* 0x000fe200078e024f */
[C---:B------:R-:W-:Y:S01]  /*53210*/  FSETP.GT.AND P6, PT, R45.reuse, R174, !P4 ;  /* 0x000000ae2d00720b */ /* 0x040fe200067c4000 */
[----:B------:R-:W1:Y:S01]  /*53220*/  LDCU UR9, c[0x0][0x398] ;  /* 0x00007300ff0977ac */ /* 0x000e620008000800 */
[----:B------:R-:W-:-:S02]  /*53230*/  FSETP.GT.AND P5, PT, R45, R34, PT ;  /* 0x000000222d00720b */ /* 0x000fc40003fa4000 */
[----:B------:R-:W-:Y:S01]  /*53240*/  SEL R8, RZ, 0x1, !P6 ;  /* 0x00000001ff087807 */ /* 0x000fe20007000000 */
[----:B------:R-:W4:Y:S01]  /*53250*/  LDCU UR4, c[0x0][0x398] ;  /* 0x00007300ff0477ac */ /* 0x000f220008000800 */
[----:B0-----:R-:W-:Y:S01]  /*53260*/  UIADD3 UR5, UPT, UPT, UR6, 0x1ee, URZ ;  /* 0x000001ee06057890 */ /* 0x001fe2000fffe0ff */
[----:B------:R-:W0:Y:S08]  /*53270*/  LDCU UR6, c[0x0][0x398] ;  /* 0x00007300ff0677ac */ /* 0x000e300008000800 */
[----:B------:R-:W-:Y:S01]  /*53280*/  @P5 IMAD.IADD R42, R33, 0x1, R38 ;  /* 0x00000001212a5824 */ /* 0x000fe200078e0226 */
[----:B------:R-:W-:-:S02]  /*53290*/  FSETP.GT.AND P5, PT, R45, R252, PT ;  /* 0x000000fc2d00720b */ /* 0x000fc40003fa4000 */
[----:B------:R-:W-:Y:S02]  /*532a0*/  I2FP.F32.S32 R252, UR5 ;  /* 0x0000000500fc7c45 */ /* 0x000fe40008201400 */
[----:B------:R-:W-:Y:S02]  /*532b0*/  SEL R37, R47, 0x6, P5 ;  /* 0x000000062f257807 */ /* 0x000fe40002800000 */
[----:B------:R-:W-:Y:S01]  /*532c0*/  FSETP.GT.AND P5, PT, R45, R175, PT ;  /* 0x000000af2d00720b */ /* 0x000fe20003fa4000 */
[----:B----4-:R-:W-:Y:S01]  /*532d0*/  UIADD3 UR4, UPT, UPT, UR4, 0x1e3, URZ ;  /* 0x000001e304047890 */ /* 0x010fe2000fffe0ff */
[----:B------:R-:W-:Y:S02]  /*532e0*/  SEL R38, R37, 0x4, P3 ;  /* 0x0000000425267807 */ /* 0x000fe40001800000 */
[----:B------:R-:W-:-:S03]  /*532f0*/  FSETP.GT.AND P6, PT, R45, R92, !P5 ;  /* 0x0000005c2d00720b */ /* 0x000fc60006fc4000 */
[----:B------:R-:W-:Y:S01]  /*53300*/  I2FP.F32.S32 R34, UR4 ;  /* 0x0000000400227c45 */ /* 0x000fe20008201400 */
[----:B0-----:R-:W-:Y:S01]  /*53310*/  UIADD3 UR5, UPT, UPT, UR6, 0x1f6, URZ ;  /* 0x000001f606057890 */ /* 0x001fe2000fffe0ff */
[----:B------:R-:W-:Y:S01]  /*53320*/  SEL R33, RZ, 0x1, !P6 ;  /* 0x00000001ff217807 */ /* 0x000fe20007000000 */
[----:B------:R-:W0:Y:S01]  /*53330*/  LDCU UR6, c[0x0][0x398] ;  /* 0x00007300ff0677ac */ /* 0x000e220008000800 */
[----:B------:R-:W-:Y:S01]  /*53340*/  FSETP.GT.AND P3, PT, R45, R34, PT ;  /* 0x000000222d00720b */ /* 0x000fe20003f64000 */
[----:B------:R-:W4:-:S12]  /*53350*/  LDCU UR4, c[0x0][0x398] ;  /* 0x00007300ff0477ac */ /* 0x000f180008000800 */
[----:B------:R-:W-:Y:S01]  /*53360*/  @P3 IMAD.IADD R41, R35, 0x1, R38 ;  /* 0x0000000123293824 */ /* 0x000fe200078e0226 */
[----:B------:R-:W-:Y:S02]  /*53370*/  FSETP.GT.AND P3, PT, R45, R252, PT ;  /* 0x000000fc2d00720b */ /* 0x000fe40003f64000 */
[----:B------:R-:W-:Y:S01]  /*53380*/  I2FP.F32.S32 R252, UR5 ;  /* 0x0000000500fc7c45 */ /* 0x000fe20008201400 */
[----:B0-----:R-:W-:Y:S01]  /*53390*/  UIADD3 UR5, UPT, UPT, UR6, 0x23c, URZ ;  /* 0x0000023c06057890 */ /* 0x001fe2000fffe0ff */
[----:B------:R-:W-:Y:S01]  /*533a0*/  SEL R35, R47, 0x6, P3 ;  /* 0x000000062f237807 */ /* 0x000fe20001800000 */
[----:B------:R-:W0:Y:S01]  /*533b0*/  LDCU UR6, c[0x0][0x398] ;  /* 0x00007300ff0677ac */ /* 0x000e220008000800 */
[----:B------:R-:W-:Y:S02]  /*533c0*/  FSETP.GT.AND P3, PT, R45, R177, PT ;  /* 0x000000b12d00720b */ /* 0x000fe40003f64000 */
[----:B------:R-:W-:Y:S01]  /*533d0*/  SEL R80, R35, 0x4, P2 ;  /* 0x0000000423507807 */ /* 0x000fe20001000000 */
[----:B----4-:R-:W-:Y:S01]  /*533e0*/  UIADD3 UR4, UPT, UPT, UR4, 0x1eb, URZ ;  /* 0x000001eb04047890 */ /* 0x010fe2000fffe0ff */
[----:B------:R-:W-:-:S04]  /*533f0*/  FSETP.GT.AND P6, PT, R45, R179, !P3 ;  /* 0x000000b32d00720b */ /* 0x000fc80005fc4000 */
[----:B------:R-:W-:Y:S02]  /*53400*/  SEL R34, RZ, 0x1, !P6 ;  /* 0x00000001ff227807 */ /* 0x000fe40007000000 */
[----:B------:R-:W-:-:S04]  /*53410*/  I2FP.F32.S32 R38, UR4 ;  /* 0x0000000400267c45 */ /* 0x000fc80008201400 */
[----:B------:R-:W4:Y:S01]  /*53420*/  LDCU UR4, c[0x0][0x398] ;  /* 0x00007300ff0477ac */ /* 0x000f220008000800 */
[----:B------:R-:W-:-:S13]  /*53430*/  FSETP.GT.AND P2, PT, R45, R38, PT ;  /* 0x000000262d00720b */ /* 0x000fda0003f44000 */
[----:B------:R-:W-:Y:S01]  /*53440*/  @P2 IMAD.IADD R40, R31, 0x1, R80 ;  /* 0x000000011f282824 */ /* 0x000fe200078e0250 */
[----:B------:R-:W-:Y:S02]  /*53450*/  FSETP.GT.AND P2, PT, R45, R252, PT ;  /* 0x000000fc2d00720b */ /* 0x000fe40003f44000 */
[----:B------:R-:W-:Y:S01]  /*53460*/  I2FP.F32.S32 R252, UR5 ;  /* 0x0000000500fc7c45 */ /* 0x000fe20008201400 */
[----:B----4-:R-:W-:Y:S01]  /*53470*/  UIADD3 UR4, UPT, UPT, UR4, 0x1f3, URZ ;  /* 0x000001f304047890 */ /* 0x010fe2000fffe0ff */
[----:B------:R-:W-:Y:S01]  /*53480*/  SEL R35, R47, 0x6, P2 ;  /* 0x000000062f237807 */ /* 0x000fe20001000000 */
[----:B0-----:R-:W-:Y:S01]  /*53490*/  UIADD3 UR5, UPT, UPT, UR6, 0x274, URZ ;  /* 0x0000027406057890 */ /* 0x001fe2000fffe0ff */
[----:B------:R-:W-:Y:S01]  /*534a0*/  FSETP.GT.AND P2, PT, R45, R180, PT ;  /* 0x000000b42d00720b */ /* 0x000fe20003f44000 */
[----:B------:R-:W0:Y:S01]  /*534b0*/  LDCU UR6, c[0x0][0x398] ;  /* 0x00007300ff0677ac */ /* 0x000e220008000800 */
[----:B------:R-:W-:Y:S02]  /*534c0*/  SEL R35, R35, 0x4, P0 ;  /* 0x0000000423237807 */ /* 0x000fe40000000000 */
[----:B------:R-:W-:-:S02]  /*534d0*/  I2FP.F32.S32 R38, UR4 ;  /* 0x0000000400267c45 */ /* 0x000fc40008201400 */
[C---:B------:R-:W-:Y:S02]  /*534e0*/  FSETP.GT.AND P6, PT, R45.reuse, R182, !P2 ;  /* 0x000000b62d00720b */ /* 0x040fe400057c4000 */
[----:B------:R-:W4:Y:S01]  /*534f0*/  LDCU UR4, c[0x0][0x398] ;  /* 0x00007300ff0477ac */ /* 0x000f220008000800 */
[----:B------:R-:W-:Y:S02]  /*53500*/  FSETP.GT.AND P0, PT, R45, R38, PT ;  /* 0x000000262d00720b */ /* 0x000fe40003f04000 */
[----:B------:R-:W-:-:S11]  /*53510*/  SEL R31, RZ, 0x1, !P6 ;  /* 0x00000001ff1f7807 */ /* 0x000fd60007000000 */
[----:B------:R-:W-:Y:S01]  /*53520*/  @P0 IMAD.IADD R84, R30, 0x1, R35 ;  /* 0x000000011e540824 */ /* 0x000fe200078e0223 */
[----:B------:R-:W-:Y:S01]  /*53530*/  FSETP.GT.AND P0, PT, R45, R169, PT ;  /* 0x000000a92d00720b */ /* 0x000fe20003f04000 */
[----:B----4-:R-:W-:-:S03]  /*53540*/  UIADD3 UR4, UPT, UPT, UR4, 0x1fb, URZ ;  /* 0x000001fb04047890 */ /* 0x010fc6000fffe0ff */
[----:B------:R-:W-:Y:S02]  /*53550*/  SEL R35, R47, 0x6, P0 ;  /* 0x000000062f237807 */ /* 0x000fe40000000000 */
[----:B------:R-:W-:Y:S02]  /*53560*/  FSETP.GT.AND P0, PT, R45, R183, PT ;  /* 0x000000b72d00720b */ /* 0x000fe40003f04000 */
[----:B------:R-:W-:Y:S02]  /*53570*/  SEL R35, R35, 0x4, P1 ;  /* 0x0000000423237807 */ /* 0x000fe40000800000 */
[----:B------:R-:W-:Y:S02]  /*53580*/  I2FP.F32.S32 R38, UR4 ;  /* 0x0000000400267c45 */ /* 0x000fe40008201400 */
[C---:B------:R-:W-:Y:S02]  /*53590*/  FSETP.GT.AND P6, PT, R45.reuse, R185, !P0 ;  /* 0x000000b92d00720b */ /* 0x040fe400047c4000 */
[----:B------:R-:W-:Y:S01]  /*535a0*/  FSETP.GT.AND P1, PT, R45, R38, PT ;  /* 0x000000262d00720b */ /* 0x000fe20003f24000 */
[----:B------:R-:W4:Y:S01]  /*535b0*/  LDCU UR4, c[0x0][0x398] ;  /* 0x00007300ff0477ac */ /* 0x000f220008000800 */
[----:B------:R-:W-:-:S11]  /*535c0*/  SEL R30, RZ, 0x1, !P6 ;  /* 0x00000001ff1e7807 */ /* 0x000fd60007000000 */
[----:B------:R-:W-:Y:S01]  /*535d0*/  @P1 IMAD.IADD R86, R32, 0x1, R35 ;  /* 0x0000000120561824 */ /* 0x000fe200078e0223 */
[----:B------:R-:W-:-:S04]  /*535e0*/  FSETP.GT.AND P1, PT, R45, R171, PT ;  /* 0x000000ab2d00720b */ /* 0x000fc80003f24000 */
[----:B------:R-:W-:Y:S01]  /*535f0*/  SEL R35, R47, 0x6, P1 ;  /* 0x000000062f237807 */ /* 0x000fe20000800000 */
[----:B----4-:R-:W-:Y:S01]  /*53600*/  UIADD3 UR4, UPT, UPT, UR4, 0x203, URZ ;  /* 0x0000020304047890 */ /* 0x010fe2000fffe0ff */
[----:B------:R-:W-:-:S04]  /*53610*/  FSETP.GT.AND P1, PT, R45, R186, PT ;  /* 0x000000ba2d00720b */ /* 0x000fc80003f24000 */
[----:B------:R-:W-:-:S04]  /*53620*/  FSETP.GT.AND P6, PT, R45, R188, !P1 ;  /* 0x000000bc2d00720b */ /* 0x000fc80004fc4000 */
[----:B------:R-:W-:Y:S02]  /*53630*/  SEL R32, RZ, 0x1, !P6 ;  /* 0x00000001ff207807 */ /* 0x000fe40007000000 */
[----:B------:R-:W-:Y:S02]  /*53640*/  ISETP.NE.AND P6, PT, R36, RZ, PT ;  /* 0x000000ff2400720c */ /* 0x000fe40003fc5270 */
[----:B------:R-:W-:Y:S01]  /*53650*/  I2FP.F32.S32 R36, UR4 ;  /* 0x0000000400247c45 */ /* 0x000fe20008201400 */
[----:B------:R-:W4:Y:S01]  /*53660*/  LDCU UR4, c[0x0][0x398] ;  /* 0x00007300ff0477ac */ /* 0x000f220008000800 */
[----:B------:R-:W-:Y:S02]  /*53670*/  SEL R35, R35, 0x4, P6 ;  /* 0x0000000423237807 */ /* 0x000fe40003000000 */
[----:B------:R-:W-:-:S13]  /*53680*/  FSETP.GT.AND P6, PT, R45, R36, PT ;  /* 0x000000242d00720b */ /* 0x000fda0003fc4000 */
[----:B------:R-:W-:Y:S01]  /*53690*/  @P6 IMAD.IADD R88, R6, 0x1, R35 ;  /* 0x0000000106586824 */ /* 0x000fe200078e0223 */
[----:B------:R-:W-:Y:S01]  /*536a0*/  FSETP.GT.AND P6, PT, R45, R173, PT ;  /* 0x000000ad2d00720b */ /* 0x000fe20003fc4000 */
[----:B----4-:R-:W-:-:S03]  /*536b0*/  UIADD3 UR4, UPT, UPT, UR4, 0x20b, URZ ;  /* 0x0000020b04047890 */ /* 0x010fc6000fffe0ff */
[----:B------:R-:W-:Y:S02]  /*536c0*/  SEL R35, R47, 0x6, P6 ;  /* 0x000000062f237807 */ /* 0x000fe40003000000 */
[----:B------:R-:W-:Y:S02]  /*536d0*/  FSETP.GT.AND P6, PT, R45, R251, PT ;  /* 0x000000fb2d00720b */ /* 0x000fe40003fc4000 */
[----:B------:R-:W-:Y:S02]  /*536e0*/  I2FP.F32.S32 R36, UR4 ;  /* 0x0000000400247c45 */ /* 0x000fe40008201400 */
[----:B------:R-:W-:Y:S02]  /*536f0*/  SEL R35, R35, 0x4, P4 ;  /* 0x0000000423237807 */ /* 0x000fe40002000000 */
[----:B------:R-:W4:Y:S01]  /*53700*/  LDCU UR4, c[0x0][0x398] ;  /* 0x00007300ff0477ac */ /* 0x000f220008000800 */
[----:B------:R-:W-:Y:S02]  /*53710*/  FSETP.GT.AND P4, PT, R45, R36, PT ;  /* 0x000000242d00720b */ /* 0x000fe40003f84000 */
[----:B------:R-:W-:-:S02]  /*53720*/  P2R R37, PR, RZ, 0x40 ;  /* 0x00000040ff257803 */ /* 0x000fc40000000000 */
[----:B------:R-:W-:Y:S02]  /*53730*/  FSETP.GT.AND P6, PT, R45, R252, !P6 ;  /* 0x000000fc2d00720b */ /* 0x000fe400077c4000 */
[----:B------:R-:W-:Y:S01]  /*53740*/  I2FP.F32.S32 R251, UR8 ;  /* 0x0000000800fb7c45 */ /* 0x000fe20008201400 */
[----:B------:R-:W-:Y:S01]  /*53750*/  IMAD.IADD R11, R11, 0x1, R52 ;  /* 0x000000010b0b7824 */ /* 0x000fe200078e0234 */
[----:B------:R-:W-:Y:S01]  /*53760*/  SEL R6, RZ, 0x1, !P6 ;  /* 0x00000001ff067807 */ /* 0x000fe20007000000 */
[----:B-1----:R-:W-:Y:S01]  /*53770*/  UIADD3 UR8, UPT, UPT, UR9, 0x2bd, URZ ;  /* 0x000002bd09087890 */ /* 0x002fe2000fffe0ff */
[----:B------:R-:W-:Y:S01]  /*53780*/  I2FP.F32.S32 R252, UR5 ;  /* 0x0000000500fc7c45 */ /* 0x000fe20008201400 */
[----:B0-----:R-:W-:Y:S02]  /*53790*/  UIADD3 UR5, UPT, UPT, UR6, 0x2ac, URZ ;  /* 0x000002ac06057890 */ /* 0x001fe4000fffe0ff */
[----:B------:R-:W-:Y:S01]  /*537a0*/  @P4 IMAD.IADD R57, R8, 0x1, R35 ;  /* 0x0000000108394824 */ /* 0x000fe200078e0223 */
[----:B------:R-:W-:Y:S01]  /*537b0*/  FSETP.GT.AND P4, PT, R45, R176, PT ;  /* 0x000000b02d00720b */ /* 0x000fe20003f84000 */
[----:B------:R-:W0:Y:S03]  /*537c0*/  LDCU UR6, c[0x0][0x398] ;  /* 0x00007300ff0677ac */ /* 0x000e260008000800 */
[----:B------:R-:W-:Y:S01]  /*537d0*/  SEL R35, R47, 0x6, P4 ;  /* 0x000000062f237807 */ /* 0x000fe20002000000 */
[----:B----4-:R-:W-:Y:S01]  /*537e0*/  UIADD3 UR4, UPT, UPT, UR4, 0x213, URZ ;  /* 0x0000021304047890 */ /* 0x010fe2000fffe0ff */
[----:B------:R-:W-:Y:S01]  /*537f0*/  FSETP.GT.AND P4, PT, R45, R190, PT ;  /* 0x000000be2d00720b */ /* 0x000fe20003f84000 */
[----:B------:R-:W-:Y:S01]  /*53800*/  IMAD.IADD R24, R24, 0x1, R81 ;  /* 0x0000000118187824 */ /* 0x000fe200078e0251 */
[----:B------:R-:W-:Y:S01]  /*53810*/  SEL R38, R35, 0x4, P5 ;  /* 0x0000000423267807 */ /* 0x000fe20002800000 */
[----:B------:R-:W-:Y:S01]  /*53820*/  IMAD.IADD R25, R25, 0x1, R53 ;  /* 0x0000000119197824 */ /* 0x000fe200078e0235 */
[----:B------:R-:W-:Y:S01]  /*53830*/  FSETP.GT.AND P6, PT, R45, R192, !P4 ;  /* 0x000000c02d00720b */ /* 0x000fe200067c4000 */
[----:B------:R-:W-:Y:S01]  /*53840*/  IMAD.IADD R27, R27, 0x1, R54 ;  /* 0x000000011b1b7824 */ /* 0x000fe200078e0236 */
[----:B------:R-:W-:Y:S01]  /*53850*/  I2FP.F32.S32 R36, UR4 ;  /* 0x0000000400247c45 */ /* 0x000fe20008201400 */
[----:B------:R-:W-:Y:S01]  /*53860*/  IMAD.IADD R29, R29, 0x1, R55 ;  /* 0x000000011d1d7824 */ /* 0x000fe200078e0237 */
[----:B------:R-:W-:Y:S01]  /*53870*/  SEL R8, RZ, 0x1, !P6 ;  /* 0x00000001ff087807 */ /* 0x000fe20007000000 */
[----:B------:R-:W-:Y:S01]  /*53880*/  IMAD.IADD R26, R26, 0x1, R83 ;  /* 0x000000011a1a7824 */ /* 0x000fe200078e0253 */
[----:B------:R-:W1:Y:S01]  /*53890*/  LDCU UR4, c[0x0][0x398] ;  /* 0x00007300ff0477ac */ /* 0x000e620008000800 */
[----:B------:R-:W-:Y:S01]  /*538a0*/  FSETP.GT.AND P5, PT, R45, R36, PT ;  /* 0x000000242d00720b */ /* 0x000fe20003fa4000 */
[----:B------:R-:W-:-:S02]  /*538b0*/  IMAD.IADD R28, R28, 0x1, R85 ;  /* 0x000000011c1c7824 */ /* 0x000fc400078e0255 */
[----:B------:R-:W-:Y:S01]  /*538c0*/  IMAD.IADD R43, R43, 0x1, R87 ;  /* 0x000000012b2b7824 */ /* 0x000fe200078e0257 */
[----:B------:R-:W4:Y:S09]  /*538d0*/  LDCU UR9, c[0x0][0x398] ;  /* 0x00007300ff0977ac */ /* 0x000f320008000800 */
[----:B------:R-:W-:Y:S01]  /*538e0*/  @P5 IMAD.IADD R39, R33, 0x1, R38 ;  /* 0x0000000121275824 */ /* 0x000fe200078e0226 */
[----:B------:R-:W-:Y:S01]  /*538f0*/  FSETP.GT.AND P5, PT, R45, R178, PT ;  /* 0x000000b22d00720b */ /* 0x000fe20003fa4000 */
[----:B-1----:R-:W-:-:S03]  /*53900*/  UIADD3 UR4, UPT, UPT, UR4, 0x21b, URZ ;  /* 0x0000021b04047890 */ /* 0x002fc6000fffe0ff */
[----:B------:R-:W-:Y:S02]  /*53910*/  SEL R35, R47, 0x6, P5 ;  /* 0x000000062f237807 */ /* 0x000fe40002800000 */
[----:B------:R-:W-:Y:S02]  /*53920*/  FSETP.GT.AND P5, PT, R45, R193, PT ;  /* 0x000000c12d00720b */ /* 0x000fe40003fa4000 */
[----:B------:R-:W-:Y:S02]  /*53930*/  SEL R35, R35, 0x4, P3 ;  /* 0x0000000423237807 */ /* 0x000fe40001800000 */
[----:B------:R-:W-:Y:S02]  /*53940*/  I2FP.F32.S32 R36, UR4 ;  /* 0x0000000400247c45 */ /* 0x000fe40008201400 */
[C---:B------:R-:W-:Y:S01]  /*53950*/  FSETP.GT.AND P6, PT, R45.reuse, R195, !P5 ;  /* 0x000000c32d00720b */ /* 0x040fe20006fc4000 */
[----:B------:R-:W1:Y:S01]  /*53960*/  LDCU UR4, c[0x0][0x398] ;  /* 0x00007300ff0477ac */ /* 0x000e620008000800 */
[----:B------:R-:W-:-:S02]  /*53970*/  FSETP.GT.AND P3, PT, R45, R36, PT ;  /* 0x000000242d00720b */ /* 0x000fc40003f64000 */
[----:B------:R-:W-:-:S11]  /*53980*/  SEL R33, RZ, 0x1, !P6 ;  /* 0x00000001ff217807 */ /* 0x000fd60007000000 */
        /* <DEDUP_REMOVED lines=37> */
[C---:B------:R-:W-:Y:S02]  /*53be0*/  FSETP.GT.AND P1, PT, R45.reuse, R205, PT ;  /* 0x000000cd2d00720b */ /* 0x040fe40003f24000 */
[----:B------:R-:W-:Y:S02]  /*53bf0*/  I2FP.F32.S32 R36, UR4 ;  /* 0x0000000400247c45 */ /* 0x000fe40008201400 */
[----:B------:R-:W-:Y:S02]  /*53c00*/  FSETP.GT.AND P6, PT, R45, R207, !P1 ;  /* 0x000000cf2d00720b */ /* 0x000fe40004fc4000 */
[----:B------:R-:W1:Y:S02]  /*53c10*/  LDCU UR4, c[0x0][0x398] ;  /* 0x00007300ff0477ac */ /* 0x000e640008000800 */
[----:B------:R-:W-:-:S02]  /*53c20*/  SEL R32, RZ, 0x1, !P6 ;  /* 0x00000001ff207807 */ /* 0x000fc40007000000 */
[----:B------:R-:W-:-:S04]  /*53c30*/  ISETP.NE.AND P6, PT, R37, RZ, PT ;  /* 0x000000ff2500720c */ /* 0x000fc80003fc5270 */
[----:B------:R-:W-:Y:S02]  /*53c40*/  SEL R35, R35, 0x4, P6 ;  /* 0x0000000423237807 */ /* 0x000fe40003000000 */
[----:B------:R-:W-:Y:S01]  /*53c50*/  FSETP.GT.AND P6, PT, R45, R36, PT ;  /* 0x000000242d00720b */ /* 0x000fe20003fc4000 */
[----:B-1----:R-:W-:-:S12]  /*53c60*/  UIADD3 UR4, UPT, UPT, UR4, 0x243, URZ ;  /* 0x0000024304047890 */ /* 0x002fd8000fffe0ff */
[----:B------:R-:W-:Y:S01]  /*53c70*/  @P6 IMAD.IADD R7, R6, 0x1, R35 ;  /* 0x0000000106076824 */ /* 0x000fe200078e0223 */
[----:B------:R-:W-:Y:S02]  /*53c80*/  FSETP.GT.AND P6, PT, R45, R191, PT ;  /* 0x000000bf2d00720b */ /* 0x000fe40003fc4000 */
[----:B------:R-:W-:Y:S02]  /*53c90*/  I2FP.F32.S32 R36, UR4 ;  /* 0x0000000400247c45 */ /* 0x000fe40008201400 */
[----:B------:R-:W-:Y:S01]  /*53ca0*/  SEL R35, R47, 0x6, P6 ;  /* 0x000000062f237807 */ /* 0x000fe20003000000 */
[----:B------:R-:W1:Y:S01]  /*53cb0*/  LDCU UR4, c[0x0][0x398] ;  /* 0x00007300ff0477ac */ /* 0x000e620008000800 */
[----:B------:R-:W-:Y:S02]  /*53cc0*/  FSETP.GT.AND P6, PT, R45, R251, PT ;  /* 0x000000fb2d00720b */ /* 0x000fe40003fc4000 */
[----:B------:R-:W-:Y:S02]  /*53cd0*/  SEL R35, R35, 0x4, P4 ;  /* 0x0000000423237807 */ /* 0x000fe40002000000 */
[----:B------:R-:W-:-:S02]  /*53ce0*/  FSETP.GT.AND P4, PT, R45, R36, PT ;  /* 0x000000242d00720b */ /* 0x000fc40003f84000 */
[----:B------:R-:W-:Y:S02]  /*53cf0*/  P2R R51, PR, RZ, 0x40 ;  /* 0x00000040ff337803 */ /* 0x000fe40000000000 */
[C---:B------:R-:W-:Y:S02]  /*53d00*/  FSETP.GT.AND P6, PT, R45.reuse, R252, !P6 ;  /* 0x000000fc2d00720b */ /* 0x040fe400077c4000 */
[----:B------:R-:W-:Y:S01]  /*53d10*/  I2FP.F32.S32 R252, UR5 ;  /* 0x0000000500fc7c45 */ /* 0x000fe20008201400 */
[----:B0-----:R-:W-:Y:S01]  /*53d20*/  UIADD3 UR5, UPT, UPT, UR6, 0x2b4, URZ ;  /* 0x000002b406057890 */ /* 0x001fe2000fffe0ff */
[----:B------:R-:W-:Y:S01]  /*53d30*/  SEL R6, RZ, 0x1, !P6 ;  /* 0x00000001ff067807 */ /* 0x000fe20007000000 */
[----:B------:R-:W0:Y:S01]  /*53d40*/  LDCU UR6, c[0x0][0x398] ;  /* 0x00007300ff0677ac */ /* 0x000e220008000800 */
[----:B------:R-:W-:Y:S01]  /*53d50*/  I2FP.F32.S32 R251, UR8 ;  /* 0x0000000800fb7c45 */ /* 0x000fe20008201400 */
[----:B-1----:R-:W-:Y:S02]  /*53d60*/  UIADD3 UR4, UPT, UPT, UR4, 0x24b, URZ ;  /* 0x0000024b04047890 */ /* 0x002fe4000fffe0ff */
[----:B------:R-:W-:Y:S01]  /*53d70*/  @P4 IMAD.IADD R23, R8, 0x1, R35 ;  /* 0x0000000108174824 */ /* 0x000fe200078e0223 */
[----:B------:R-:W-:Y:S01]  /*53d80*/  FSETP.GT.AND P4, PT, R45, R194, PT ;  /* 0x000000c22d00720b */ /* 0x000fe20003f84000 */
[----:B------:R-:W-:Y:S01]  /*53d90*/  IMAD.IADD R56, R59, 0x1, R56 ;  /* 0x000000013b387824 */ /* 0x000fe200078e0238 */
[----:B------:R-:W1:Y:S01]  /*53da0*/  LDCU UR8, c[0x0][0x398] ;  /* 0x00007300ff0877ac */ /* 0x000e620008000800 */
[----:B------:R-:W-:-:S02]  /*53db0*/  I2FP.F32.S32 R36, UR4 ;  /* 0x0000000400247c45 */ /* 0x000fc40008201400 */
[----:B------:R-:W-:Y:S02]  /*53dc0*/  SEL R35, R47, 0x6, P4 ;  /* 0x000000062f237807 */ /* 0x000fe40002000000 */
[----:B------:R-:W-:Y:S01]  /*53dd0*/  FSETP.GT.AND P4, PT, R45, R209, PT ;  /* 0x000000d12d00720b */ /* 0x000fe20003f84000 */
[----:B------:R-:W5:Y:S01]  /*53de0*/  LDCU UR4, c[0x0][0x398] ;  /* 0x00007300ff0477ac */ /* 0x000f620008000800 */
[----:B------:R-:W-:Y:S02]  /*53df0*/  SEL R38, R35, 0x4, P5 ;  /* 0x0000000423267807 */ /* 0x000fe40002800000 */
[C---:B------:R-:W-:Y:S02]  /*53e00*/  FSETP.GT.AND P5, PT, R45.reuse, R36, PT ;  /* 0x000000242d00720b */ /* 0x040fe40003fa4000 */
[----:B------:R-:W-:-:S04]  /*53e10*/  FSETP.GT.AND P6, PT, R45, R211, !P4 ;  /* 0x000000d32d00720b */ /* 0x000fc800067c4000 */
[----:B------:R-:W-:Y:S02]  /*53e20*/  SEL R8, RZ, 0x1, !P6 ;  /* 0x00000001ff087807 */ /* 0x000fe40007000000 */
[----:B------:R-:W-:-:S04]  /*53e30*/  FSETP.GT.AND P6, PT, R45, R212, PT ;  /* 0x000000d42d00720b */ /* 0x000fc80003fc4000 */
[----:B------:R-:W-:Y:S01]  /*53e40*/  P2R R37, PR, RZ, 0x40 ;  /* 0x00000040ff257803 */ /* 0x000fe20000000000 */
[----:B------:R-:W-:Y:S01]  /*53e50*/  @P5 IMAD.IADD R22, R33, 0x1, R38 ;  /* 0x0000000121165824 */ /* 0x000fe200078e0226 */
[----:B------:R-:W-:Y:S01]  /*53e60*/  FSETP.GT.AND P5, PT, R45, R197, PT ;  /* 0x000000c52d00720b */ /* 0x000fe20003fa4000 */
[----:B-----5:R-:W-:-:S03]  /*53e70*/  UIADD3 UR4, UPT, UPT, UR4, 0x253, URZ ;  /* 0x0000025304047890 */ /* 0x020fc6000fffe0ff */
[----:B------:R-:W-:Y:S02]  /*53e80*/  SEL R35, R47, 0x6, P5 ;  /* 0x000000062f237807 */ /* 0x000fe40002800000 */
[----:B------:R-:W-:Y:S02]  /*53e90*/  FSETP.GT.AND P5, PT, R45, R214, !P6 ;  /* 0x000000d62d00720b */ /* 0x000fe400077a4000 */
[----:B------:R-:W-:Y:S02]  /*53ea0*/  I2FP.F32.S32 R20, UR4 ;  /* 0x0000000400147c45 */ /* 0x000fe40008201400 */
[----:B------:R-:W-:Y:S02]  /*53eb0*/  SEL R35, R35, 0x4, P3 ;  /* 0x0000000423237807 */ /* 0x000fe40001800000 */
[----:B------:R-:W5:Y:S01]  /*53ec0*/  LDCU UR4, c[0x0][0x398] ;  /* 0x00007300ff0477ac */ /* 0x000f620008000800 */
[----:B------:R-:W-:Y:S02]  /*53ed0*/  FSETP.GT.AND P3, PT, R45, R20, PT ;  /* 0x000000142d00720b */ /* 0x000fe40003f64000 */
[----:B------:R-:W-:-:S02]  /*53ee0*/  SEL R33, RZ, 0x1, !P5 ;  /* 0x00000001ff217807 */ /* 0x000fc40006800000 */
[----:B------:R-:W-:-:S09]  /*53ef0*/  ISETP.NE.AND P6, PT, R51, RZ, PT ;  /* 0x000000ff3300720c */ /* 0x000fd20003fc5270 */
[----:B------:R-:W-:Y:S01]  /*53f00*/  @P3 IMAD.IADD R0, R34, 0x1, R35 ;  /* 0x0000000122003824 */ /* 0x000fe200078e0223 */
[----:B------:R-:W-:Y:S01]  /*53f10*/  FSETP.GT.AND P3, PT, R45, R200, PT ;  /* 0x000000c82d00720b */ /* 0x000fe20003f64000 */
[----:B-----5:R-:W-:-:S03]  /*53f20*/  UIADD3 UR4, UPT, UPT, UR4, 0x25b, URZ ;  /* 0x0000025b04047890 */ /* 0x020fc6000fffe0ff */
[----:B------:R-:W-:Y:S02]  /*53f30*/  SEL R35, R47, 0x6, P3 ;  /* 0x000000062f237807 */ /* 0x000fe40001800000 */
[----:B------:R-:W-:Y:S02]  /*53f40*/  FSETP.GT.AND P3, PT, R45, R215, PT ;  /* 0x000000d72d00720b */ /* 0x000fe40003f64000 */
[----:B------:R-:W-:Y:S02]  /*53f50*/  SEL R36, R35, 0x4, P2 ;  /* 0x0000000423247807 */ /* 0x000fe40001000000 */
[----:B------:R-:W-:Y:S02]  /*53f60*/  I2FP.F32.S32 R34, UR4 ;  /* 0x0000000400227c45 */ /* 0x000fe40008201400 */
[C---:B------:R-:W-:Y:S01]  /*53f70*/  FSETP.GT.AND P5, PT, R45.reuse, R217, !P3 ;  /* 0x000000d92d00720b */ /* 0x040fe20005fa4000 */
[----:B------:R-:W5:Y:S01]  /*53f80*/  LDCU UR4, c[0x0][0x398] ;  /* 0x00007300ff0477ac */ /* 0x000f620008000800 */
[----:B------:R-:W-:-:S02]  /*53f90*/  FSETP.GT.AND P2, PT, R45, R34, PT ;  /* 0x000000222d00720b */ /* 0x000fc40003f44000 */
[----:B------:R-:W-:-:S11]  /*53fa0*/  SEL R20, RZ, 0x1, !P5 ;  /* 0x00000001ff147807 */ /* 0x000fd60006800000 */
        /* <DEDUP_REMOVED lines=29> */
[----:B------:R-:W-:Y:S01]  /*54180*/  FSETP.GT.AND P5, PT, R45, R226, !P1 ;  /* 0x000000e22d00720b */ /* 0x000fe20004fa4000 */
[----:B------:R-:W5:Y:S03]  /*54190*/  LDCU UR4, c[0x0][0x398] ;  /* 0x00007300ff0477ac */ /* 0x000f660008000800 */
[----:B------:R-:W-:-:S02]  /*541a0*/  SEL R32, RZ, 0x1, !P5 ;  /* 0x00000001ff207807 */ /* 0x000fc40006800000 */
[----:B------:R-:W-:-:S13]  /*541b0*/  FSETP.GT.AND P5, PT, R45, R34, PT ;  /* 0x000000222d00720b */ /* 0x000fda0003fa4000 */
[----:B------:R-:W-:Y:S01]  /*541c0*/  @P5 IMAD.IADD R15, R6, 0x1, R35 ;  /* 0x00000001060f5824 */ /* 0x000fe200078e0223 */
[----:B-----5:R-:W-:Y:S01]  /*541d0*/  UIADD3 UR4, UPT, UPT, UR4, 0x27b, URZ ;  /* 0x0000027b04047890 */ /* 0x020fe2000fffe0ff */
[----:B------:R-:W-:-:S04]  /*541e0*/  FSETP.GT.AND P5, PT, R45, R210, PT ;  /* 0x000000d22d00720b */ /* 0x000fc80003fa4000 */
[----:B------:R-:W-:Y:S02]  /*541f0*/  SEL R35, R47, 0x6, P5 ;  /* 0x000000062f237807 */ /* 0x000fe40002800000 */
[----:B------:R-:W-:Y:S02]  /*54200*/  I2FP.F32.S32 R6, UR4 ;  /* 0x0000000400067c45 */ /* 0x000fe40008201400 */
[----:B------:R-:W-:Y:S02]  /*54210*/  SEL R35, R35, 0x4, P4 ;  /* 0x0000000423237807 */ /* 0x000fe40002000000 */
[----:B------:R-:W5:Y:S01]  /*54220*/  LDCU UR4, c[0x0][0x398] ;  /* 0x00007300ff0477ac */ /* 0x000f620008000800 */
[C---:B------:R-:W-:Y:S02]  /*54230*/  FSETP.GT.AND P4, PT, R45.reuse, R6, PT ;  /* 0x000000062d00720b */ /* 0x040fe40003f84000 */
[----:B------:R-:W-:-:S04]  /*54240*/  FSETP.GT.AND P5, PT, R45, R227, PT ;  /* 0x000000e32d00720b */ /* 0x000fc80003fa4000 */
[C---:B------:R-:W-:Y:S02]  /*54250*/  FSETP.GT.AND P6, PT, R45.reuse, R252, !P5 ;  /* 0x000000fc2d00720b */ /* 0x040fe40006fc4000 */
[----:B------:R-:W-:Y:S01]  /*54260*/  I2FP.F32.S32 R252, UR5 ;  /* 0x0000000500fc7c45 */ /* 0x000fe20008201400 */
[----:B0-----:R-:W-:Y:S01]  /*54270*/  UIADD3 UR5, UPT, UPT, UR6, 0x2bc, URZ ;  /* 0x000002bc06057890 */ /* 0x001fe2000fffe0ff */
[----:B------:R-:W-:Y:S01]  /*54280*/  SEL R34, RZ, 0x1, !P6 ;  /* 0x00000001ff227807 */ /* 0x000fe20007000000 */
[----:B------:R-:W0:Y:S02]  /*54290*/  LDCU UR6, c[0x0][0x398] ;  /* 0x00007300ff0677ac */ /* 0x000e240008000800 */
[----:B------:R-:W-:Y:S01]  /*542a0*/  @P4 IMAD.IADD R18, R8, 0x1, R35 ;  /* 0x0000000108124824 */ /* 0x000fe200078e0223 */
[----:B------:R-:W-:Y:S01]  /*542b0*/  FSETP.GT.AND P4, PT, R45, R213, PT ;  /* 0x000000d52d00720b */ /* 0x000fe20003f84000 */
[----:B-----5:R-:W-:-:S03]  /*542c0*/  UIADD3 UR4, UPT, UPT, UR4, 0x283, URZ ;  /* 0x0000028304047890 */ /* 0x020fc6000fffe0ff */
[----:B------:R-:W-:Y:S02]  /*542d0*/  SEL R8, R47, 0x6, P4 ;  /* 0x000000062f087807 */ /* 0x000fe40002000000 */
[C---:B------:R-:W-:Y:S02]  /*542e0*/  FSETP.GT.AND P4, PT, R45.reuse, R229, PT ;  /* 0x000000e52d00720b */ /* 0x040fe40003f84000 */
[----:B------:R-:W-:Y:S02]  /*542f0*/  I2FP.F32.S32 R6, UR4 ;  /* 0x0000000400067c45 */ /* 0x000fe40008201400 */
[----:B------:R-:W-:Y:S02]  /*54300*/  FSETP.GT.AND P6, PT, R45, R252, !P4 ;  /* 0x000000fc2d00720b */ /* 0x000fe400067c4000 */
[----:B------:R-:W-:Y:S01]  /*54310*/  I2FP.F32.S32 R252, UR5 ;  /* 0x0000000500fc7c45 */ /* 0x000fe20008201400 */
[----:B------:R-:W5:Y:S01]  /*54320*/  LDCU UR4, c[0x0][0x398] ;  /* 0x00007300ff0477ac */ /* 0x000f620008000800 */
[----:B------:R-:W-:-:S02]  /*54330*/  SEL R35, RZ, 0x1, !P6 ;  /* 0x00000001ff237807 */ /* 0x000fc40007000000 */
[----:B------:R-:W-:-:S04]  /*54340*/  ISETP.NE.AND P6, PT, R37, RZ, PT ;  /* 0x000000ff2500720c */ /* 0x000fc80003fc5270 */
[----:B------:R-:W-:Y:S02]  /*54350*/  SEL R8, R8, 0x4, P6 ;  /* 0x0000000408087807 */ /* 0x000fe40003000000 */
[----:B------:R-:W-:Y:S01]  /*54360*/  FSETP.GT.AND P6, PT, R45, R6, PT ;  /* 0x000000062d00720b */ /* 0x000fe20003fc4000 */
[----:B-----5:R-:W-:-:S12]  /*54370*/  UIADD3 UR5, UPT, UPT, UR4, 0x28b, URZ ;  /* 0x0000028b04057890 */ /* 0x020fd8000fffe0ff */
[----:B------:R-:W-:Y:S01]  /*54380*/  @P6 IMAD.IADD R14, R33, 0x1, R8 ;  /* 0x00000001210e6824 */ /* 0x000fe200078e0208 */
[----:B------:R-:W-:Y:S02]  /*54390*/  FSETP.GT.AND P6, PT, R45, R216, PT ;  /* 0x000000d82d00720b */ /* 0x000fe40003fc4000 */
[----:B------:R-:W-:Y:S02]  /*543a0*/  I2FP.F32.S32 R8, UR5 ;  /* 0x0000000500087c45 */ /* 0x000fe40008201400 */
[----:B------:R-:W-:Y:S01]  /*543b0*/  SEL R33, R47, 0x6, P6 ;  /* 0x000000062f217807 */ /* 0x000fe20003000000 */
[----:B------:R-:W-:Y:S01]  /*543c0*/  UIADD3 UR5, UPT, UPT, UR4, 0x293, URZ ;  /* 0x0000029304057890 */ /* 0x000fe2000fffe0ff */
[----:B------:R-:W-:Y:S02]  /*543d0*/  FSETP.GT.AND P6, PT, R45, R251, PT ;  /* 0x000000fb2d00720b */ /* 0x000fe40003fc4000 */
[----:B------:R-:W-:Y:S02]  /*543e0*/  SEL R33, R33, 0x4, P3 ;  /* 0x0000000421217807 */ /* 0x000fe40001800000 */
[----:B------:R-:W-:-:S02]  /*543f0*/  FSETP.GT.AND P3, PT, R45, R8, PT ;  /* 0x000000082d00720b */ /* 0x000fc40003f64000 */
[----:B------:R-:W-:Y:S02]  /*54400*/  P2R R178, PR, RZ, 0x40 ;  /* 0x00000040ffb27803 */ /* 0x000fe40000000000 */
[----:B------:R-:W-:Y:S01]  /*54410*/  FSETP.GT.AND P6, PT, R45, R252, !P6 ;  /* 0x000000fc2d00720b */ /* 0x000fe200077c4000 */
[----:B0-----:R-:W-:Y:S01]  /*54420*/  UIADD3 UR6, UPT, UPT, UR6, 0x2f8, URZ ;  /* 0x000002f806067890 */ /* 0x001fe2000fffe0ff */
[----:B------:R-:W-:Y:S01]  /*54430*/  IMAD.IADD R64, R64, 0x1, R89 ;  /* 0x0000000140407824 */ /* 0x000fe200078e0259 */
[----:B------:R-:W-:-:S06]  /*54440*/  UIADD3 UR62, UPT, UPT, UR4, 0x2eb, URZ ;  /* 0x000002eb043e7890 */ /* 0x000fcc000fffe0ff */
[----:B------:R-:W-:Y:S01]  /*54450*/  @P3 IMAD.IADD R13, R20, 0x1, R33 ;  /* 0x00000001140d3824 */ /* 0x000fe200078e0221 */
[----:B------:R-:W-:Y:S01]  /*54460*/  FSETP.GT.AND P3, PT, R45, R219, PT ;  /* 0x000000db2d00720b */ /* 0x000fe20003f64000 */
[----:B----4-:R-:W-:Y:S01]  /*54470*/  UIADD3 UR9, UPT, UPT, UR9, 0x374, URZ ;  /* 0x0000037409097890 */ /* 0x010fe2000fffe0ff */
[----:B------:R-:W-:Y:S01]  /*54480*/  I2FP.F32.S32 R20, UR5 ;  /* 0x0000000500147c45 */ /* 0x000fe20008201400 */
[----:B------:R-:W-:Y:S01]  /*54490*/  UIADD3 UR12, UPT, UPT, UR12, 0x37e, URZ ;  /* 0x0000037e0c0c7890 */ /* 0x000fe2000fffe0ff */
[----:B------:R-:W-:Y:S01]  /*544a0*/  SEL R33, R47, 0x6, P3 ;  /* 0x000000062f217807 */ /* 0x000fe20001800000 */
[----:B-1----:R-:W-:Y:S01]  /*544b0*/  UIADD3 UR8, UPT, UPT, UR8, 0x37c, URZ ;  /* 0x0000037c08087890 */ /* 0x002fe2000fffe0ff */
[----:B------:R-:W4:Y:S01]  /*544c0*/  LDL.LU R252, [R1+0x58] ;  /* 0x0000580001fc7983 */ /* 0x000f220000300800 */
[----:B------:R-:W-:Y:S01]  /*544d0*/  UIADD3 UR5, UPT, UPT, UR4, 0x29b, URZ ;  /* 0x0000029b04057890 */ /* 0x000fe2000fffe0ff */
[----:B------:R-:W-:Y:S01]  /*544e0*/  SEL R36, R33, 0x4, P2 ;  /* 0x0000000421247807 */ /* 0x000fe20001000000 */
[----:B--2---:R-:W-:Y:S01]  /*544f0*/  UIADD3 UR11, UPT, UPT, UR11, 0x385, URZ ;  /* 0x000003850b0b7890 */ /* 0x004fe2000fffe0ff */
[C---:B------:R-:W-:Y:S01]  /*54500*/  FSETP.GT.AND P2, PT, R45.reuse, R20, PT ;  /* 0x000000142d00720b */ /* 0x040fe20003f44000 */
[----:B---3--:R-:W-:Y:S01]  /*54510*/  UIADD3 UR10, UPT, UPT, UR10, 0x386, URZ ;  /* 0x000003860a0a7890 */ /* 0x008fe2000fffe0ff */
[----:B------:R-:W-:-:S02]  /*54520*/  FSETP.GT.AND P3, PT, R45, R232, PT ;  /* 0x000000e82d00720b */ /* 0x000fc40003f64000 */
[----:B------:R-:W-:Y:S01]  /*54530*/  I2FP.F32.S32 R12, UR5 ;  /* 0x00000005000c7c45 */ /* 0x000fe20008201400 */
[----:B------:R-:W-:Y:S01]  /*54540*/  UIADD3 UR5, UPT, UPT, UR4, 0x2a3, URZ ;  /* 0x000002a304057890 */ /* 0x000fe2000fffe0ff */
[----:B------:R-:W-:Y:S02]  /*54550*/  SEL R6, RZ, 0x1, !P6 ;  /* 0x00000001ff067807 */ /* 0x000fe40007000000 */
[----:B------:R-:W-:-:S04]  /*54560*/  FSETP.GT.AND P6, PT, R45, R234, !P3 ;  /* 0x000000ea2d00720b */ /* 0x000fc80005fc4000 */
[----:B------:R-:W-:Y:S01]  /*54570*/  SEL R8, RZ, 0x1, !P6 ;  /* 0x00000001ff087807 */ /* 0x000fe20007000000 */
        /* <DEDUP_REMOVED lines=13> */
[C---:B------:R-:W-:Y:S02]  /*54650*/  FSETP.GT.AND P0, PT, R45.reuse, R238, PT ;  /* 0x000000ee2d00720b */ /* 0x040fe40003f04000 */
[----:B------:R-:W-:Y:S02]  /*54660*/  SEL R31, R30, 0x4, P1 ;  /* 0x000000041e1f7807 */ /* 0x000fe40000800000 */
[C---:B------:R-:W-:Y:S02]  /*54670*/  FSETP.GT.AND P1, PT, R45.reuse, R12, PT ;  /* 0x0000000c2d00720b */ /* 0x040fe40003f24000 */
[----:B------:R-:W-:Y:S01]  /*54680*/  I2FP.F32.S32 R30, UR5 ;  /* 0x00000005001e7c45 */ /* 0x000fe20008201400 */
[----:B------:R-:W-:Y:S01]  /*54690*/  UIADD3 UR5, UPT, UPT, UR4, 0x2b3, URZ ;  /* 0x000002b304057890 */ /* 0x000fe2000fffe0ff */
[----:B------:R-:W-:-:S04]  /*546a0*/  FSETP.GT.AND P6, PT, R45, R240, !P0 ;  /* 0x000000f02d00720b */ /* 0x000fc800047c4000 */
[----:B------:R-:W-:-:S05]  /*546b0*/  SEL R70, RZ, 0x1, !P6 ;  /* 0x00000001ff467807 */ /* 0x000fca0007000000 */
        /* <DEDUP_REMOVED lines=8> */
[----:B------:R-:W-:-:S04]  /*54740*/  FSETP.GT.AND P6, PT, R45, R243, !P1 ;  /* 0x000000f32d00720b */ /* 0x000fc80004fc4000 */
[----:B------:R-:W-:Y:S01]  /*54750*/  SEL R12, RZ, 0x1, !P6 ;  /* 0x00000001ff0c7807 */ /* 0x000fe20007000000 */
[----:B0-----:R-:W-:-:S06]  /*54760*/  UIADD3 UR5, UPT, UPT, UR5, 0x2fa, URZ ;  /* 0x000002fa05057890 */ /* 0x001fcc000fffe0ff */
[----:B------:R-:W-:Y:S01]  /*54770*/  @P5 IMAD.IADD R24, R34, 0x1, R31 ;  /* 0x0000000122185824 */ /* 0x000fe200078e021f */
[----:B------:R-:W-:-:S04]  /*54780*/  FSETP.GT.AND P5, PT, R45, R230, PT ;  /* 0x000000e62d00720b */ /* 0x000fc80003fa4000 */
[----:B------:R-:W-:Y:S02]  /*54790*/  SEL R31, R47, 0x6, P5 ;  /* 0x000000062f1f7807 */ /* 0x000fe40002800000 */
[----:B------:R-:W-:Y:S02]  /*547a0*/  FSETP.GT.AND P5, PT, R45, R244, PT ;  /* 0x000000f42d00720b */ /* 0x000fe40003fa4000 */
[----:B------:R-:W-:Y:S02]  /*547b0*/  SEL R34, R31, 0x4, P4 ;  /* 0x000000041f227807 */ /* 0x000fe40002000000 */
[C---:B------:R-:W-:Y:S02]  /*547c0*/  FSETP.GT.AND P4, PT, R45.reuse, R32, PT ;  /* 0x000000202d00720b */ /* 0x040fe40003f84000 */
[----:B------:R-:W-:Y:S01]  /*547d0*/  I2FP.F32.S32 R32, UR5 ;  /* 0x0000000500207c45 */ /* 0x000fe20008201400 */
[----:B------:R-:W0:Y:S01]  /*547e0*/  LDCU UR5, c[0x0][0x398] ;  /* 0x00007300ff0577ac */ /* 0x000e220008000800 */
[----:B------:R-:W-:-:S04]  /*547f0*/  FSETP.GT.AND P6, PT, R45, R246, !P5 ;  /* 0x000000f62d00720b */ /* 0x000fc80006fc4000 */
[----:B------:R-:W-:-:S05]  /*54800*/  SEL R30, RZ, 0x1, !P6 ;  /* 0x00000001ff1e7807 */ /* 0x000fca0007000000 */
[----:B------:R-:W-:Y:S01]  /*54810*/  @P4 IMAD.IADD R25, R35, 0x1, R34 ;  /* 0x0000000123194824 */ /* 0x000fe200078e0222 */
[----:B------:R-:W-:Y:S02]  /*54820*/  FSETP.GT.AND P4, PT, R45, R231, PT ;  /* 0x000000e72d00720b */ /* 0x000fe40003f84000 */
[----:B------:R-:W-:Y:S01]  /*54830*/  I2FP.F32.S32 R34, UR6 ;  /* 0x0000000600227c45 */ /* 0x000fe20008201400 */
[----:B------:R-:W1:Y:S01]  /*54840*/  LDCU UR6, c[0x0][0x398] ;  /* 0x00007300ff0677ac */ /* 0x000e620008000800 */
[----:B------:R-:W-:Y:S02]  /*54850*/  SEL R94, R47, 0x6, P4 ;  /* 0x000000062f5e7807 */ /* 0x000fe40002000000 */
[----:B------:R-:W-:Y:S01]  /*54860*/  FSETP.GT.AND P4, PT, R45, R247, PT ;  /* 0x000000f72d00720b */ /* 0x000fe20003f84000 */
[----:B0-----:R-:W-:-:S03]  /*54870*/  UIADD3 UR5, UPT, UPT, UR5, 0x302, URZ ;  /* 0x0000030205057890 */ /* 0x001fc6000fffe0ff */
[----:B------:R-:W-:-:S04]  /*54880*/  FSETP.GT.AND P6, PT, R45, R249, !P4 ;  /* 0x000000f92d00720b */ /* 0x000fc800067c4000 */
[----:B------:R-:W-:Y:S02]  /*54890*/  SEL R69, RZ, 0x1, !P6 ;  /* 0x00000001ff457807 */ /* 0x000fe40007000000 */
[C---:B------:R-:W-:Y:S02]  /*548a0*/  FSETP.GT.AND P6, PT, R45.reuse, R32, PT ;  /* 0x000000202d00720b */ /* 0x040fe40003fc4000 */
[----:B------:R-:W-:Y:S01]  /*548b0*/  I2FP.F32.S32 R32, UR5 ;  /* 0x0000000500207c45 */ /* 0x000fe20008201400 */
[----:B------:R-:W0:Y:S01]  /*548c0*/  LDCU UR5, c[0x0][0x398] ;  /* 0x00007300ff0577ac */ /* 0x000e220008000800 */
[----:B------:R-:W-:Y:S02]  /*548d0*/  SEL R98, R10, 0x2, P6 ;  /* 0x000000020a627807 */ /* 0x000fe40003000000 */
[----:B------:R-:W-:Y:S01]  /*548e0*/  FSETP.GT.AND P6, PT, R45, R32, PT ;  /* 0x000000202d00720b */ /* 0x000fe20003fc4000 */
[----:B-1----:R-:W-:-:S03]  /*548f0*/  UIADD3 UR6, UPT, UPT, UR6, 0x300, URZ ;  /* 0x0000030006067890 */ /* 0x002fc6000fffe0ff */
        /* <DEDUP_REMOVED lines=163> */
[----:B------:R-:W1:Y:S01]  /*55330*/  LDCU UR6, c[0x0][0x398] ;  /* 0x00007300ff0677ac */ /* 0x000e620008000800 */
[----:B------:R-:W-:Y:S01]  /*55340*/  SEL R103, RZ, 0x1, !P6 ;  /* 0x00000001ff677807 */ /* 0x000fe20007000000 */
[----:B0-----:R-:W-:-:S06]  /*55350*/  UIADD3 UR5, UPT, UPT, UR5, 0x301, URZ ;  /* 0x0000030105057890 */ /* 0x001fcc000fffe0ff */
[----:B------:R-:W-:Y:S01]  /*55360*/  I2FP.F32.S32 R32, UR5 ;  /* 0x0000000500207c45 */ /* 0x000fe20008201400 */
[----:B-1----:R-:W-:-:S03]  /*55370*/  UIADD3 UR6, UPT, UPT, UR6, 0x308, URZ ;  /* 0x0000030806067890 */ /* 0x002fc6000fffe0ff */
        /* <DEDUP_REMOVED lines=56> */
[----:B------:R-:W-:-:S05]  /*55700*/  SEL R169, RZ, 0x1, !P6 ;  /* 0x00000001ffa97807 */ /* 0x000fca0007000000 */
[----:B------:R-:W-:Y:S01]  /*55710*/  IMAD.IADD R83, R144, 0x1, R169 ;  /* 0x0000000190537824 */ /* 0x000fe200078e02a9 */
        /* <DEDUP_REMOVED lines=77> */
[----:B------:R-:W-:Y:S01]  /*55bf0*/  FSETP.GT.AND P6, PT, R45, R32, PT ;  /* 0x000000202d00720b */ /* 0x000fe20003fc4000 */
        /* <DEDUP_REMOVED lines=110> */
[----:B------:R-:W0:Y:S02]  /*562e0*/  LDCU UR5, c[0x0][0x398] ;  /* 0x00007300ff0577ac */ /* 0x000e240008000800 */
[----:B------:R-:W-:Y:S02]  /*562f0*/  I2FP.F32.S32 R58, UR6 ;  /* 0x00000006003a7c45 */ /* 0x000fe40008201400 */
[----:B------:R-:W-:Y:S02]  /*56300*/  SEL R51, R51, RZ, P6 ;  /* 0x000000ff33337207 */ /* 0x000fe40003000000 */
[----:B------:R-:W-:Y:S01]  /*56310*/  FSETP.GT.AND P6, PT, R45, R36, !P6 ;  /* 0x000000242d00720b */ /* 0x000fe200077c4000 */
[----:B------:R-:W1:Y:S03]  /*56320*/  LDCU UR6, c[0x0][0x398] ;  /* 0x00007300ff0677ac */ /* 0x000e660008000800 */
        /* <DEDUP_REMOVED lines=65> */
[----:B------:R-:W-:Y:S01]  /*56740*/  UIADD3 UR6, UPT, UPT, UR4, 0x2e3, URZ ;  /* 0x000002e304067890 */ /* 0x000fe2000fffe0ff */
[----:B------:R-:W-:-:S05]  /*56750*/  SEL R81, RZ, 0x1, !P6 ;  /* 0x00000001ff517807 */ /* 0x000fca0007000000 */
[----:B------:R-:W-:Y:S01]  /*56760*/  IMAD.IADD R76, R76, 0x1, R81 ;  /* 0x000000014c4c7824 */ /* 0x000fe200078e0251 */
[----:B0-----:R-:W-:-:S06]  /*56770*/  UIADD3 UR5, UPT, UPT, UR5, 0x3f1, URZ ;  /* 0x000003f105057890 */ /* 0x001fcc000fffe0ff */
[----:B------:R-:W-:Y:S01]  /*56780*/  I2FP.F32.S32 R80, UR5 ;  /* 0x0000000500507c45 */ /* 0x000fe20008201400 */
[----:B------:R-:W-:-:S03]  /*56790*/  UIADD3 UR5, UPT, UPT, UR4, 0x2bb, URZ ;  /* 0x000002bb04057890 */ /* 0x000fc6000fffe0ff */
[----:B------:R-:W-:-:S03]  /*567a0*/  FSETP.GT.AND P6, PT, R45, R80, PT ;  /* 0x000000502d00720b */ /* 0x000fc60003fc4000 */
[----:B------:R-:W-:Y:S01]  /*567b0*/  I2FP.F32.S32 R54, UR5 ;  /* 0x0000000500367c45 */ /* 0x000fe20008201400 */
[----:B------:R-:W-:Y:S01]  /*567c0*/  UIADD3 UR5, UPT, UPT, UR4, 0x2c3, URZ ;  /* 0x000002c304057890 */ /* 0x000fe2000fffe0ff */
[----:B------:R-:W-:Y:S02]  /*567d0*/  SEL R93, R93, RZ, P6 ;  /* 0x000000ff5d5d7207 */ /* 0x000fe40003000000 */
[----:B------:R-:W-:-:S04]  /*567e0*/  FSETP.GT.AND P6, PT, R45, R180, !P6 ;  /* 0x000000b42d00720b */ /* 0x000fc800077c4000 */
[----:B------:R-:W-:Y:S02]  /*567f0*/  SEL R80, RZ, 0x1, !P6 ;  /* 0x00000001ff507807 */ /* 0x000fe40007000000 */
[----:B------:R-:W-:-:S03]  /*56800*/  ISETP.NE.AND P6, PT, R178, RZ, PT ;  /* 0x000000ffb200720c */ /* 0x000fc60003fc5270 */
[----:B------:R-:W-:Y:S01]  /*56810*/  IMAD.IADD R80, R93, 0x1, R80 ;  /* 0x000000015d507824 */ /* 0x000fe200078e0250 */
[----:B------:R-:W-:Y:S01]  /*56820*/  SEL R55, R94, 0x4, P6 ;  /* 0x000000045e377807 */ /* 0x000fe20003000000 */
[----:B------:R-:W-:Y:S01]  /*56830*/  IMAD.IADD R94, R172, 0x1, R179 ;  /* 0x00000001ac5e7824 */ /* 0x000fe200078e02b3 */
[----:B------:R-:W-:-:S13]  /*56840*/  FSETP.GT.AND P6, PT, R45, R54, PT ;  /* 0x000000362d00720b */ /* 0x000fda0003fc4000 */
        /* <DEDUP_REMOVED lines=8> */
[----:B------:R-:W-:-:S02]  /*568d0*/  FSETP.GT.AND P3, PT, R45, R6, PT ;  /* 0x000000062d00720b */ /* 0x000fc40003f64000 */
[----:B------:R-:W-:Y:S01]  /*568e0*/  I2FP.F32.S32 R6, UR5 ;  /* 0x0000000500067c45 */ /* 0x000fe20008201400 */
[----:B------:R-:W-:-:S10]  /*568f0*/  UIADD3 UR5, UPT, UPT, UR4, 0x2d3, URZ ;  /* 0x000002d304057890 */ /* 0x000fd4000fffe0ff */
[----:B------:R-:W-:Y:S01]  /*56900*/  @P3 IMAD.IADD R27, R8, 0x1, R55 ;  /* 0x00000001081b3824 */ /* 0x000fe200078e0237 */
[----:B------:R-:W-:Y:S02]  /*56910*/  SEL R8, R47, 0x6, P6 ;  /* 0x000000062f087807 */ /* 0x000fe40003000000 */
[C---:B------:R-:W-:Y:S02]  /*56920*/  FSETP.GT.AND P3, PT, R45.reuse, R239, PT ;  /* 0x000000ef2d00720b */ /* 0x040fe40003f64000 */
[----:B------:R-:W-:Y:S02]  /*56930*/  SEL R55, R8, 0x4, P2 ;  /* 0x0000000408377807 */ /* 0x000fe40001000000 */
[----:B------:R-:W-:Y:S02]  /*56940*/  FSETP.GT.AND P2, PT, R45, R6, PT ;  /* 0x000000062d00720b */ /* 0x000fe40003f44000 */
[----:B------:R-:W-:Y:S01]  /*56950*/  I2FP.F32.S32 R6, UR5 ;  /* 0x0000000500067c45 */ /* 0x000fe20008201400 */
[----:B------:R-:W0:Y:S01]  /*56960*/  LDCU UR5, c[0x0][0x398] ;  /* 0x00007300ff0577ac */ /* 0x000e220008000800 */
[----:B------:R-:W-:-:S02]  /*56970*/  SEL R8, R47, 0x6, P3 ;  /* 0x000000062f087807 */ /* 0x000fc40001800000 */
[C---:B------:R-:W-:Y:S02]  /*56980*/  FSETP.GT.AND P6, PT, R45.reuse, R242, PT ;  /* 0x000000f22d00720b */ /* 0x040fe40003fc4000 */
[----:B------:R-:W-:-:S05]  /*56990*/  FSETP.GT.AND P3, PT, R45, R248, PT ;  /* 0x000000f82d00720b */ /* 0x000fca0003f64000 */
[----:B------:R-:W-:Y:S01]  /*569a0*/  @P2 IMAD.IADD R28, R20, 0x1, R55 ;  /* 0x00000001141c2824 */ /* 0x000fe200078e0237 */
[----:B------:R-:W-:Y:S01]  /*569b0*/  SEL R55, R8, 0x4, P0 ;  /* 0x0000000408377807 */ /* 0x000fe20000000000 */
[----:B------:R-:W-:Y:S01]  /*569c0*/  IMAD.IADD R8, R100, 0x1, R105 ;  /* 0x0000000164087824 */ /* 0x000fe200078e0269 */
[----:B------:R-:W-:Y:S01]  /*569d0*/  FSETP.GT.AND P0, PT, R45, R6, PT ;  /* 0x000000062d00720b */ /* 0x000fe20003f04000 */
[----:B------:R-:W-:Y:S01]  /*569e0*/  IMAD.IADD R20, R102, 0x1, R113 ;  /* 0x0000000166147824 */ /* 0x000fe200078e0271 */
[----:B------:R-:W-:Y:S01]  /*569f0*/  SEL R102, R47, 0x6, P6 ;  /* 0x000000062f667807 */ /* 0x000fe20003000000 */
[----:B------:R-:W-:Y:S01]  /*56a00*/  IMAD.IADD R6, R98, 0x1, R103 ;  /* 0x0000000162067824 */ /* 0x000fe200078e0267 */
[----:B------:R-:W-:Y:S01]  /*56a10*/  FSETP.GT.AND P2, PT, R45, R245, PT ;  /* 0x000000f52d00720b */ /* 0x000fe20003f44000 */
[----:B0-----:R-:W-:Y:S01]  /*56a20*/  UIADD3 UR5, UPT, UPT, UR5, 0x3f9, URZ ;  /* 0x000003f905057890 */ /* 0x001fe2000fffe0ff */
[----:B------:R-:W-:Y:S01]  /*56a30*/  SEL R103, R102, 0x4, P1 ;  /* 0x0000000466677807 */ /* 0x000fe20000800000 */
[----:B------:R-:W-:Y:S01]  /*56a40*/  IMAD.IADD R98, R176, 0x1, R183 ;  /* 0x00000001b0627824 */ /* 0x000fe200078e02b7 */
[----:B------:R-:W-:Y:S01]  /*56a50*/  I2FP.F32.S32 R102, UR62 ;  /* 0x0000003e00667c45 */ /* 0x000fe20008201400 */
[----:B------:R-:W-:-:S02]  /*56a60*/  UIADD3 UR62, UPT, UPT, UR4, 0x2fb, URZ ;  /* 0x000002fb043e7890 */ /* 0x000fc4000fffe0ff */
[----:B------:R-:W-:Y:S02]  /*56a70*/  I2FP.F32.S32 R100, UR5 ;  /* 0x0000000500647c45 */ /* 0x000fe40008201400 */
[----:B------:R-:W-:Y:S01]  /*56a80*/  @P0 IMAD.IADD R29, R70, 0x1, R55 ;  /* 0x00000001461d0824 */ /* 0x000fe200078e0237 */
[C---:B------:R-:W-:Y:S01]  /*56a90*/  FSETP.GT.AND P0, PT, R45.reuse, R250, PT ;  /* 0x000000fa2d00720b */ /* 0x040fe20003f04000 */
[----:B------:R-:W-:Y:S01]  /*56aa0*/  IMAD.IADD R55, R106, 0x1, R133 ;  /* 0x000000016a377824 */ /* 0x000fe200078e0285 */
[----:B------:R-:W0:Y:S01]  /*56ab0*/  LDCU UR5, c[0x0][0x398] ;  /* 0x00007300ff0577ac */ /* 0x000e220008000800 */
[----:B------:R-:W-:Y:S01]  /*56ac0*/  FSETP.GT.AND P6, PT, R45, R100, PT ;  /* 0x000000642d00720b */ /* 0x000fe20003fc4000 */
[----:B------:R-:W-:-:S03]  /*56ad0*/  IMAD.IADD R70, R134, 0x1, R167 ;  /* 0x0000000186467824 */ /* 0x000fc600078e02a7 */
[----:B------:R-:W-:Y:S01]  /*56ae0*/  SEL R96, R96, RZ, P6 ;  /* 0x000000ff60607207 */ /* 0x000fe20003000000 */
[----:B0-----:R-:W-:-:S06]  /*56af0*/  UIADD3 UR5, UPT, UPT, UR5, 0x3f8, URZ ;  /* 0x000003f805057890 */ /* 0x001fcc000fffe0ff */
[----:B------:R-:W-:Y:S01]  /*56b00*/  I2FP.F32.S32 R100, UR5 ;  /* 0x0000000500647c45 */ /* 0x000fe20008201400 */
[----:B------:R-:W-:-:S03]  /*56b10*/  UIADD3 UR5, UPT, UPT, UR4, 0x2db, URZ ;  /* 0x000002db04057890 */ /* 0x000fc6000fffe0ff */
[----:B------:R-:W-:-:S03]  /*56b20*/  FSETP.GT.AND P6, PT, R45, R100, !P6 ;  /* 0x000000642d00720b */ /* 0x000fc600077c4000 */
[----:B------:R-:W-:-:S04]  /*56b30*/  I2FP.F32.S32 R100, UR5 ;  /* 0x0000000500647c45 */ /* 0x000fc80008201400 */
[C---:B------:R-:W-:Y:S01]  /*56b40*/  FSETP.GT.AND P1, PT, R45.reuse, R100, PT ;  /* 0x000000642d00720b */ /* 0x040fe20003f24000 */
[----:B------:R-:W0:Y:S01]  /*56b50*/  LDCU UR5, c[0x0][0x398] ;  /* 0x00007300ff0577ac */ /* 0x000e220008000800 */
[----:B------:R-:W-:Y:S01]  /*56b60*/  I2FP.F32.S32 R100, UR6 ;  /* 0x0000000600647c45 */ /* 0x000fe20008201400 */
[----:B------:R-:W1:Y:S10]  /*56b70*/  LDCU UR6, c[0x0][0x398] ;  /* 0x00007300ff0677ac */ /* 0x000e740008000800 */
[----:B------:R-:W-:Y:S01]  /*56b80*/  @P1 IMAD.IADD R43, R12, 0x1, R103 ;  /* 0x000000010c2b1824 */ /* 0x000fe200078e0267 */
[----:B------:R-:W-:-:S02]  /*56b90*/  FSETP.GT.AND P1, PT, R45, R100, PT ;  /* 0x000000642d00720b */ /* 0x000fc40003f24000 */
[----:B------:R-:W-:Y:S02]  /*56ba0*/  SEL R100, R47, 0x6, P2 ;  /* 0x000000062f647807 */ /* 0x000fe40001000000 */
[----:B------:R-:W-:Y:S01]  /*56bb0*/  I2FP.F32.S32 R12, UR7 ;  /* 0x00000007000c7c45 */ /* 0x000fe20008201400 */
[----:B0-----:R-:W-:Y:S01]  /*56bc0*/  UIADD3 UR5, UPT, UPT, UR5, 0x37d, URZ ;  /* 0x0000037d05057890 */ /* 0x001fe2000fffe0ff */
[----:B------:R-:W-:Y:S01]  /*56bd0*/  SEL R103, R100, 0x4, P5 ;  /* 0x0000000464677807 */ /* 0x000fe20002800000 */
[----:B------:R-:W0:Y:S01]  /*56be0*/  LDCU UR7, c[0x0][0x398] ;  /* 0x00007300ff0777ac */ /* 0x000e220008000800 */
[----:B------:R-:W-:Y:S02]  /*56bf0*/  FSETP.GT.AND P5, PT, R45, R102, PT ;  /* 0x000000662d00720b */ /* 0x000fe40003fa4000 */
[----:B------:R-:W-:Y:S01]  /*56c00*/  I2FP.F32.S32 R102, UR62 ;  /* 0x0000003e00667c45 */ /* 0x000fe20008201400 */
[----:B------:R-:W-:Y:S01]  /*56c10*/  UIADD3 UR62, UPT, UPT, UR4, 0x303, URZ ;  /* 0x00000303043e7890 */ /* 0x000fe2000fffe0ff */
[----:B------:R-:W-:Y:S01]  /*56c20*/  SEL R100, R47, 0x6, P3 ;  /* 0x000000062f647807 */ /* 0x000fe20001800000 */
[----:B------:R-:W-:Y:S01]  /*56c30*/  @P1 IMAD.IADD R56, R30, 0x1, R103 ;  /* 0x000000011e381824 */ /* 0x000fe200078e0267 */
[----:B------:R-:W-:Y:S01]  /*56c40*/  I2FP.F32.S32 R30, UR20 ;  /* 0x00000014001e7c45 */ /* 0x000fe20008201400 */
[----:B------:R-:W2:Y:S01]  /*56c50*/  LDCU UR20, c[0x0][0x398] ;  /* 0x00007300ff1477ac */ /* 0x000ea20008000800 */
[----:B------:R-:W-:-:S02]  /*56c60*/  FSETP.GT.AND P2, PT, R45, R12, PT ;  /* 0x0000000c2d00720b */ /* 0x000fc40003f44000 */
[C---:B------:R-:W-:Y:S01]  /*56c70*/  FSETP.GT.AND P3, PT, R45.reuse, R30, PT ;  /* 0x0000001e2d00720b */ /* 0x040fe20003f64000 */
[----:B-1----:R-:W-:Y:S01]  /*56c80*/  UIADD3 UR6, UPT, UPT, UR6, 0x384, URZ ;  /* 0x0000038406067890 */ /* 0x002fe2000fffe0ff */
[----:B------:R-:W-:Y:S02]  /*56c90*/  SEL R103, RZ, 0x1, !P6 ;  /* 0x00000001ff677807 */ /* 0x000fe40007000000 */
[----:B------:R-:W-:Y:S01]  /*56ca0*/  I2FP.F32.S32 R30, UR27 ;  /* 0x0000001b001e7c45 */ /* 0x000fe20008201400 */
[----:B------:R-:W1:Y:S01]  /*56cb0*/  LDCU UR27, c[0x0][0x398] ;  /* 0x00007300ff1b77ac */ /* 0x000e620008000800 */
[----:B------:R-:W-:Y:S01]  /*56cc0*/  I2FP.F32.S32 R12, UR17 ;  /* 0x00000011000c7c45 */ /* 0x000fe20008201400 */
[----:B------:R-:W-:Y:S01]  /*56cd0*/  IMAD.IADD R96, R96, 0x1, R103 ;  /* 0x0000000160607824 */ /* 0x000fe200078e0267 */
[----:B------:R-:W-:Y:S01]  /*56ce0*/  FSETP.GT.AND P6, PT, R45, R102, PT ;  /* 0x000000662d00720b */ /* 0x000fe20003fc4000 */
[----:B------:R-:W3:Y:S01]  /*56cf0*/  LDCU UR17, c[0x0][0x398] ;  /* 0x00007300ff1177ac */ /* 0x000ee20008000800 */
[----:B------:R-:W-:-:S02]  /*56d00*/  SEL R102, R100, 0x4, P4 ;  /* 0x0000000464667807 */ /* 0x000fc40002000000 */
[C---:B------:R-:W-:Y:S01]  /*56d10*/  FSETP.GT.AND P4, PT, R45.reuse, R30, PT ;  /* 0x0000001e2d00720b */ /* 0x040fe20003f84000 */
[----:B0-----:R-:W-:Y:S01]  /*56d20*/  UIADD3 UR7, UPT, UPT, UR7, 0x38d, URZ ;  /* 0x0000038d07077890 */ /* 0x001fe2000fffe0ff */
[----:B------:R-:W-:Y:S01]  /*56d30*/  FSETP.GT.AND P1, PT, R45, R12, PT ;  /* 0x0000000c2d00720b */ /* 0x000fe20003f24000 */
[----:B------:R-:W-:Y:S01]  /*56d40*/  @P5 IMAD.IADD R64, R69, 0x1, R102 ;  /* 0x0000000145405824 */ /* 0x000fe200078e0266 */
[----:B------:R-:W-:Y:S01]  /*56d50*/  I2FP.F32.S32 R30, UR58 ;  /* 0x0000003a001e7c45 */ /* 0x000fe20008201400 */
[----:B------:R-:W-:Y:S01]  /*56d60*/  UIADD3 UR58, UPT, UPT, UR43, 0x304, URZ ;  /* 0x000003042b3a7890 */ /* 0x000fe2000fffe0ff */
[----:B------:R-:W-:Y:S01]  /*56d70*/  SEL R69, R47, 0x6, P3 ;  /* 0x000000062f457807 */ /* 0x000fe20001800000 */
[----:B------:R-:W-:Y:S01]  /*56d80*/  IMAD.IADD R12, R174, 0x1, R181 ;  /* 0x00000001ae0c7824 */ /* 0x000fe200078e02b5 */
[----:B------:R-:W-:Y:S01]  /*56d90*/  FSETP.GT.AND P3, PT, R45, R30, !P1 ;  /* 0x0000001e2d00720b */ /* 0x000fe20004f64000 */
[----:B------:R-:W0:Y:S01]  /*56da0*/  LDCU UR43, c[0x0][0x398] ;  /* 0x00007300ff2b77ac */ /* 0x000e220008000800 */
[----:B------:R-:W-:-:S02]  /*56db0*/  I2FP.F32.S32 R100, UR59 ;  /* 0x0000003b00647c45 */ /* 0x000fc40008201400 */
[----:B------:R-:W-:Y:S01]  /*56dc0*/  SEL R69, R69, 0x4, P1 ;  /* 0x0000000445457807 */ /* 0x000fe20000800000 */
[----:B------:R-:W-:Y:S01]  /*56dd0*/  UIADD3 UR59, UPT, UPT, UR60, 0x30d, URZ ;  /* 0x0000030d3c3b7890 */ /* 0x000fe2000fffe0ff */
[----:B------:R-:W-:Y:S01]  /*56de0*/  SEL R30, RZ, 0x1, !P3 ;  /* 0x00000001ff1e7807 */ /* 0x000fe20005800000 */
[----:B------:R-:W-:Y:S01]  /*56df0*/  UIADD3 UR60, UPT, UPT, UR61, 0x30e, URZ ;  /* 0x0000030e3d3c7890 */ /* 0x000fe2000fffe0ff */
[C---:B------:R-:W-:Y:S01]  /*56e00*/  FSETP.GT.AND P5, PT, R45.reuse, R100, PT ;  /* 0x000000642d00720b */ /* 0x040fe20003fa4000 */
[----:B---3--:R-:W-:Y:S01]  /*56e10*/  UIADD3 UR17, UPT, UPT, UR17, 0x38e, URZ ;  /* 0x0000038e11117890 */ /* 0x008fe2000fffe0ff */
[----:B------:R-:W-:Y:S01]  /*56e20*/  I2FP.F32.S32 R100, UR62 ;  /* 0x0000003e00647c45 */ /* 0x000fe20008201400 */
[----:B------:R-:W-:Y:S01]  /*56e30*/  @P6 IMAD.IADD R6, R30, 0x1, R69 ;  /* 0x000000011e066824 */ /* 0x000fe200078e0245 */
        /* <DEDUP_REMOVED lines=9> */
[----:B------:R-:W-:Y:S01]  /*56ed0*/  SEL R69, R69, 0x4, P4 ;  /* 0x0000000445457807 */ /* 0x000fe20002000000 */
[----:B--2---:R-:W-:Y:S01]  /*56ee0*/  UIADD3 UR20, UPT, UPT, UR20, 0x38c, URZ ;  /* 0x0000038c14147890 */ /* 0x004fe2000fffe0ff */
[----:B------:R-:W-:Y:S01]  /*56ef0*/  SEL R30, RZ, 0x1, !P5 ;  /* 0x00000001ff1e7807 */ /* 0x000fe20006800000 */
[----:B-1----:R-:W-:Y:S01]  /*56f00*/  UIADD3 UR27, UPT, UPT, UR27, 0x395, URZ ;  /* 0x000003951b1b7890 */ /* 0x002fe2000fffe0ff */
[----:B------:R-:W-:Y:S01]  /*56f10*/  I2FP.F32.S32 R102, UR60 ;  /* 0x0000003c00667c45 */ /* 0x000fe20008201400 */
[----:B0-----:R-:W-:Y:S01]  /*56f20*/  UIADD3 UR43, UPT, UPT, UR43, 0x396, URZ ;  /* 0x000003962b2b7890 */ /* 0x001fe2000fffe0ff */
[C---:B------:R-:W-:Y:S01]  /*56f30*/  FSETP.GT.AND P3, PT, R45.reuse, R100, PT ;  /* 0x000000642d00720b */ /* 0x040fe20003f64000 */
[----:B------:R-:W-:Y:S01]  /*56f40*/  @P1 IMAD.IADD R8, R30, 0x1, R69 ;  /* 0x000000011e081824 */ /* 0x000fe200078e0245 */
[----:B------:R-:W-:Y:S02]  /*56f50*/  I2FP.F32.S32 R100, UR59 ;  /* 0x0000003b00647c45 */ /* 0x000fe40008201400 */
[----:B------:R-:W-:-:S02]  /*56f60*/  FSETP.GT.AND P6, PT, R45, R102, PT ;  /* 0x000000662d00720b */ /* 0x000fc40003fc4000 */
[----:B------:R-:W-:Y:S02]  /*56f70*/  FSETP.GT.AND P4, PT, R45, R100, PT ;  /* 0x000000642d00720b */ /* 0x000fe40003f84000 */
[----:B------:R-:W-:Y:S01]  /*56f80*/  I2FP.F32.S32 R30, UR56 ;  /* 0x00000038001e7c45 */ /* 0x000fe20008201400 */
[----:B------:R-:W-:Y:S01]  /*56f90*/  UIADD3 UR56, UPT, UPT, UR54, 0x31e, URZ ;  /* 0x0000031e36387890 */ /* 0x000fe2000fffe0ff */
[----:B------:R-:W-:Y:S01]  /*56fa0*/  I2FP.F32.S32 R100, UR57 ;  /* 0x0000003900647c45 */ /* 0x000fe20008201400 */
[----:B------:R-:W-:Y:S01]  /*56fb0*/  UIADD3 UR57, UPT, UPT, UR4, 0x313, URZ ;  /* 0x0000031304397890 */ /* 0x000fe2000fffe0ff */
[----:B------:R-:W-:Y:S01]  /*56fc0*/  SEL R69, R47, 0x6, P6 ;  /* 0x000000062f457807 */ /* 0x000fe20003000000 */
[----:B------:R-:W-:Y:S01]  /*56fd0*/  UIADD3 UR54, UPT, UPT, UR51, 0x314, URZ ;  /* 0x0000031433367890 */ /* 0x000fe2000fffe0ff */
[----:B------:R-:W-:Y:S01]  /*56fe0*/  FSETP.GT.AND P6, PT, R45, R30, !P3 ;  /* 0x0000001e2d00720b */ /* 0x000fe20005fc4000 */
[----:B------:R-:W0:Y:S01]  /*56ff0*/  LDCU UR51, c[0x0][0x398] ;  /* 0x00007300ff3377ac */ /* 0x000e220008000800 */
[----:B------:R-:W-:-:S02]  /*57000*/  SEL R69, R69, 0x4, P3 ;  /* 0x0000000445457807 */ /* 0x000fc40001800000 */
[----:B------:R-:W-:Y:S01]  /*57010*/  SEL R30, RZ, 0x1, !P6 ;  /* 0x00000001ff1e7807 */ /* 0x000fe20007000000 */
[----:B---3--:R-:W-:Y:S01]  /*57020*/  UIADD3 UR50, UPT, UPT, UR50, 0x394, URZ ;  /* 0x0000039432327890 */ /* 0x008fe2000fffe0ff */
[----:B------:R-:W-:Y:S02]  /*57030*/  I2FP.F32.S32 R102, UR58 ;  /* 0x0000003a00667c45 */ /* 0x000fe40008201400 */
[C---:B------:R-:W-:Y:S01]  /*57040*/  FSETP.GT.AND P5, PT, R45.reuse, R100, PT ;  /* 0x000000642d00720b */ /* 0x040fe20003fa4000 */
[----:B------:R-:W-:Y:S01]  /*57050*/  @P4 IMAD.IADD R20, R30, 0x1, R69 ;  /* 0x000000011e144824 */ /* 0x000fe200078e0245 */
[----:B------:R-:W-:Y:S02]  /*57060*/  I2FP.F32.S32 R100, UR57 ;  /* 0x0000003900647c45 */ /* 0x000fe40008201400 */
[C---:B------:R-:W-:Y:S02]  /*57070*/  FSETP.GT.AND P1, PT, R45.reuse, R102, PT ;  /* 0x000000662d00720b */ /* 0x040fe40003f24000 */
[----:B------:R-:W-:-:S02]  /*57080*/  FSETP.GT.AND P3, PT, R45, R100, PT ;  /* 0x000000642d00720b */ /* 0x000fc40003f64000 */
[----:B------:R-:W-:Y:S01]  /*57090*/  I2FP.F32.S32 R30, UR54 ;  /* 0x00000036001e7c45 */ /* 0x000fe20008201400 */
[----:B------:R-:W-:Y:S01]  /*570a0*/  UIADD3 UR54, UPT, UPT, UR52, 0x326, URZ ;  /* 0x0000032634367890 */ /* 0x000fe2000fffe0ff */
[----:B------:R-:W-:Y:S01]  /*570b0*/  I2FP.F32.S32 R100, UR55 ;  /* 0x0000003700647c45 */ /* 0x000fe20008201400 */
[----:B------:R-:W-:Y:S01]  /*570c0*/  UIADD3 UR55, UPT, UPT, UR4, 0x31b, URZ ;  /* 0x0000031b04377890 */ /* 0x000fe2000fffe0ff */
[----:B------:R-:W-:Y:S01]  /*570d0*/  SEL R69, R47, 0x6, P1 ;  /* 0x000000062f457807 */ /* 0x000fe20000800000 */
[----:B------:R-:W-:Y:S01]  /*570e0*/  UIADD3 UR52, UPT, UPT, UR49, 0x31c, URZ ;  /* 0x0000031c31347890 */ /* 0x000fe2000fffe0ff */
[----:B------:R-:W-:Y:S01]  /*570f0*/  FSETP.GT.AND P1, PT, R45, R30, !P5 ;  /* 0x0000001e2d00720b */ /* 0x000fe20006f24000 */
[----:B------:R-:W1:Y:S01]  /*57100*/  LDCU UR49, c[0x0][0x398] ;  /* 0x00007300ff3177ac */ /* 0x000e620008000800 */
[----:B------:R-:W-:Y:S02]  /*57110*/  SEL R69, R69, 0x4, P5 ;  /* 0x0000000445457807 */ /* 0x000fe40002800000 */
[----:B------:R-:W-:Y:S01]  /*57120*/  SEL R30, RZ, 0x1, !P1 ;  /* 0x00000001ff1e7807 */ /* 0x000fe20004800000 */
[----:B0-----:R-:W-:Y:S01]  /*57130*/  UIADD3 UR51, UPT, UPT, UR51, 0x39d, URZ ;  /* 0x0000039d33337890 */ /* 0x001fe2000fffe0ff */
[----:B------:R-:W-:-:S02]  /*57140*/  I2FP.F32.S32 R102, UR56 ;  /* 0x0000003800667c45 */ /* 0x000fc40008201400 */
[C---:B------:R-:W-:Y:S01]  /*57150*/  FSETP.GT.AND P6, PT, R45.reuse, R100, PT ;  /* 0x000000642d00720b */ /* 0x040fe20003fc4000 */
[----:B------:R-:W-:Y:S01]  /*57160*/  @P3 IMAD.IADD R54, R30, 0x1, R69 ;  /* 0x000000011e363824 */ /* 0x000fe200078e0245 */
[----:B------:R-:W-:Y:S02]  /*57170*/  I2FP.F32.S32 R100, UR55 ;  /* 0x0000003700647c45 */ /* 0x000fe40008201400 */
[C---:B------:R-:W-:Y:S02]  /*57180*/  FSETP.GT.AND P4, PT, R45.reuse, R102, PT ;  /* 0x000000662d00720b */ /* 0x040fe40003f84000 */
[----:B------:R-:W-:Y:S02]  /*57190*/  FSETP.GT.AND P5, PT, R45, R100, PT ;  /* 0x000000642d00720b */ /* 0x000fe40003fa4000 */
[----:B------:R-:W-:Y:S02]  /*571a0*/  I2FP.F32.S32 R30, UR52 ;  /* 0x00000034001e7c45 */ /* 0x000fe40008201400 */
[----:B------:R-:W-:Y:S01]  /*571b0*/  I2FP.F32.S32 R100, UR53 ;  /* 0x0000003500647c45 */ /* 0x000fe20008201400 */
[----:B------:R-:W-:Y:S01]  /*571c0*/  UIADD3 UR53, UPT, UPT, UR4, 0x323, URZ ;  /* 0x0000032304357890 */ /* 0x000fe2000fffe0ff */
[----:B------:R-:W-:Y:S01]  /*571d0*/  SEL R69, R47, 0x6, P4 ;  /* 0x000000062f457807 */ /* 0x000fe20002000000 */
[----:B-1----:R-:W-:Y:S01]  /*571e0*/  UIADD3 UR49, UPT, UPT, UR49, 0x39e, URZ ;  /* 0x0000039e31317890 */ /* 0x002fe2000fffe0ff */
[----:B------:R-:W-:-:S02]  /*571f0*/  FSETP.GT.AND P4, PT, R45, R30, !P6 ;  /* 0x0000001e2d00720b */ /* 0x000fc40007784000 */
[----:B------:R-:W-:Y:S02]  /*57200*/  SEL R69, R69, 0x4, P6 ;  /* 0x0000000445457807 */ /* 0x000fe40003000000 */
[----:B------:R-:W-:Y:S02]  /*57210*/  SEL R30, RZ, 0x1, !P4 ;  /* 0x00000001ff1e7807 */ /* 0x000fe40006000000 */
[----:B------:R-:W-:Y:S02]  /*57220*/  I2FP.F32.S32 R102, UR54 ;  /* 0x0000003600667c45 */ /* 0x000fe40008201400 */
[C---:B------:R-:W-:Y:S01]  /*57230*/  FSETP.GT.AND P1, PT, R45.reuse, R100, PT ;  /* 0x000000642d00720b */ /* 0x040fe20003f24000 */
[----:B------:R-:W-:Y:S01]  /*57240*/  @P5 IMAD.IADD R55, R30, 0x1, R69 ;  /* 0x000000011e375824 */ /* 0x000fe200078e0245 */
[----:B------:R-:W-:Y:S02]  /*57250*/  I2FP.F32.S32 R100, UR53 ;  /* 0x0000003500647c45 */ /* 0x000fe40008201400 */
[----:B------:R-:W-:-:S02]  /*57260*/  FSETP.GT.AND P3, PT, R45, R102, PT ;  /* 0x000000662d00720b */ /* 0x000fc40003f64000 */
[----:B------:R-:W-:Y:S02]  /*57270*/  FSETP.GT.AND P6, PT, R45, R100, PT ;  /* 0x000000642d00720b */ /* 0x000fe40003fc4000 */
[----:B------:R-:W-:Y:S02]  /*57280*/  I2FP.F32.S32 R30, UR47 ;  /* 0x0000002f001e7c45 */ /* 0x000fe40008201400 */
[----:B------:R-:W-:Y:S01]  /*57290*/  I2FP.F32.S32 R102, UR48 ;  /* 0x0000003000667c45 */ /* 0x000fe20008201400 */
[----:B------:R-:W-:Y:S01]  /*572a0*/  UIADD3 UR48, UPT, UPT, UR4, 0x32b, URZ ;  /* 0x0000032b04307890 */ /* 0x000fe2000fffe0ff */
[----:B------:R-:W-:Y:S02]  /*572b0*/  SEL R69, R47, 0x6, P3 ;  /* 0x000000062f457807 */ /* 0x000fe40001800000 */
[----:B------:R-:W-:Y:S02]  /*572c0*/  FSETP.GT.AND P3, PT, R45, R30, !P1 ;  /* 0x0000001e2d00720b */ /* 0x000fe40004f64000 */
[----:B------:R-:W-:Y:S01]  /*572d0*/  I2FP.F32.S32 R100, UR46 ;  /* 0x0000002e00647c45 */ /* 0x000fe20008201400 */
[----:B------:R-:W0:Y:S01]  /*572e0*/  LDCU UR46, c[0x0][0x398] ;  /* 0x00007300ff2e77ac */ /* 0x000e220008000800 */
[----:B------:R-:W-:-:S02]  /*572f0*/  SEL R69, R69, 0x4, P1 ;  /* 0x0000000445457807 */ /* 0x000fc40000800000 */
[----:B------:R-:W-:Y:S02]  /*57300*/  SEL R30, RZ, 0x1, !P3 ;  /* 0x00000001ff1e7807 */ /* 0x000fe40005800000 */
[C---:B------:R-:W-:Y:S02]  /*57310*/  FSETP.GT.AND P4, PT, R45.reuse, R100, PT ;  /* 0x000000642d00720b */ /* 0x040fe40003f84000 */
[----:B------:R-:W-:Y:S01]  /*57320*/  I2FP.F32.S32 R100, UR48 ;  /* 0x0000003000647c45 */ /* 0x000fe20008201400 */
[----:B------:R-:W-:Y:S01]  /*57330*/  @P6 IMAD.IADD R70, R30, 0x1, R69 ;  /* 0x000000011e466824 */ /* 0x000fe200078e0245 */
[C---:B------:R-:W-:Y:S02]  /*57340*/  FSETP.GT.AND P5, PT, R45.reuse, R102, PT ;  /* 0x000000662d00720b */ /* 0x040fe40003fa4000 */
[----:B------:R-:W-:Y:S02]  /*57350*/  FSETP.GT.AND P1, PT, R45, R100, PT ;  /* 0x000000642d00720b */ /* 0x000fe40003f24000 */
[----:B------:R-:W-:-:S02]  /*57360*/  I2FP.F32.S32 R30, UR44 ;  /* 0x0000002c001e7c45 */ /* 0x000fc40008201400 */
[----:B------:R-:W-:Y:S01]  /*57370*/  I2FP.F32.S32 R102, UR45 ;  /* 0x0000002d00667c45 */ /* 0x000fe20008201400 */
[----:B------:R-:W-:Y:S01]  /*57380*/  UIADD3 UR45, UPT, UPT, UR4, 0x333, URZ ;  /* 0x00000333042d7890 */ /* 0x000fe2000fffe0ff */
[----:B------:R-:W-:Y:S01]  /*57390*/  SEL R69, R47, 0x6, P5 ;  /* 0x000000062f457807 */ /* 0x000fe20002800000 */
[----:B0-----:R-:W-:Y:S01]  /*573a0*/  UIADD3 UR46, UPT, UPT, UR46, 0x39c, URZ ;  /* 0x0000039c2e2e7890 */ /* 0x001fe2000fffe0ff */
[----:B------:R-:W-:Y:S02]  /*573b0*/  FSETP.GT.AND P5, PT, R45, R30, !P4 ;  /* 0x0000001e2d00720b */ /* 0x000fe400067a4000 */
[----:B------:R-:W-:Y:S01]  /*573c0*/  I2FP.F32.S32 R100, UR42 ;  /* 0x0000002a00647c45 */ /* 0x000fe20008201400 */
[----:B------:R-:W0:Y:S01]  /*573d0*/  LDCU UR42, c[0x0][0x398] ;  /* 0x00007300ff2a77ac */ /* 0x000e220008000800 */
[----:B------:R-:W-:Y:S02]  /*573e0*/  SEL R69, R69, 0x4, P4 ;  /* 0x0000000445457807 */ /* 0x000fe40002000000 */
[----:B------:R-:W-:-:S02]  /*573f0*/  SEL R30, RZ, 0x1, !P5 ;  /* 0x00000001ff1e7807 */ /* 0x000fc40006800000 */
[C---:B------:R-:W-:Y:S02]  /*57400*/  FSETP.GT.AND P3, PT, R45.reuse, R100, PT ;  /* 0x000000642d00720b */ /* 0x040fe40003f64000 */
[----:B------:R-:W-:Y:S01]  /*57410*/  I2FP.F32.S32 R100, UR45 ;  /* 0x0000002d00647c45 */ /* 0x000fe20008201400 */
[----:B------:R-:W-:Y:S01]  /*57420*/  @P1 IMAD.IADD R83, R30, 0x1, R69 ;  /* 0x000000011e531824 */ /* 0x000fe200078e0245 */
[C---:B------:R-:W-:Y:S02]  /*57430*/  FSETP.GT.AND P6, PT, R45.reuse, R102, PT ;  /* 0x000000662d00720b */ /* 0x040fe40003fc4000 */
[----:B------:R-:W-:Y:S02]  /*57440*/  FSETP.GT.AND P4, PT, R45, R100, PT ;  /* 0x000000642d00720b */ /* 0x000fe40003f84000 */
[----:B------:R-:W-:Y:S02]  /*57450*/  I2FP.F32.S32 R30, UR38 ;  /* 0x00000026001e7c45 */ /* 0x000fe40008201400 */
[----:B------:R-:W-:Y:S01]  /*57460*/  I2FP.F32.S32 R102, UR39 ;  /* 0x0000002700667c45 */ /* 0x000fe20008201400 */
[----:B------:R-:W-:Y:S01]  /*57470*/  UIADD3 UR39, UPT, UPT, UR4, 0x33b, URZ ;  /* 0x0000033b04277890 */ /* 0x000fe2000fffe0ff */
[----:B------:R-:W-:Y:S01]  /*57480*/  SEL R69, R47, 0x6, P6 ;  /* 0x000000062f457807 */ /* 0x000fe20003000000 */
[----:B0-----:R-:W-:Y:S01]  /*57490*/  UIADD3 UR42, UPT, UPT, UR42, 0x3a5, URZ ;  /* 0x000003a52a2a7890 */ /* 0x001fe2000fffe0ff */
[----:B------:R-:W-:-:S02]  /*574a0*/  FSETP.GT.AND P6, PT, R45, R30, !P3 ;  /* 0x0000001e2d00720b */ /* 0x000fc40005fc4000 */
[----:B------:R-:W-:Y:S01]  /*574b0*/  I2FP.F32.S32 R100, UR37 ;  /* 0x0000002500647c45 */ /* 0x000fe20008201400 */
[----:B------:R-:W0:Y:S01]  /*574c0*/  LDCU UR37, c[0x0][0x398] ;  /* 0x00007300ff2577ac */ /* 0x000e220008000800 */
[----:B------:R-:W-:Y:S02]  /*574d0*/  SEL R69, R69, 0x4, P3 ;  /* 0x0000000445457807 */ /* 0x000fe40001800000 */
[----:B------:R-:W-:Y:S02]  /*574e0*/  SEL R30, RZ, 0x1, !P6 ;  /* 0x00000001ff1e7807 */ /* 0x000fe40007000000 */
[C---:B------:R-:W-:Y:S02]  /*574f0*/  FSETP.GT.AND P5, PT, R45.reuse, R100, PT ;  /* 0x000000642d00720b */ /* 0x040fe40003fa4000 */
[----:B------:R-:W-:Y:S01]  /*57500*/  I2FP.F32.S32 R100, UR39 ;  /* 0x0000002700647c45 */ /* 0x000fe20008201400 */
[----:B------:R-:W-:Y:S01]  /*57510*/  @P4 IMAD.IADD R85, R30, 0x1, R69 ;  /* 0x000000011e554824 */ /* 0x000fe200078e0245 */
[----:B------:R-:W-:-:S02]  /*57520*/  FSETP.GT.AND P1, PT, R45, R102, PT ;  /* 0x000000662d00720b */ /* 0x000fc40003f24000 */
[----:B------:R-:W-:Y:S02]  /*57530*/  FSETP.GT.AND P3, PT, R45, R100, PT ;  /* 0x000000642d00720b */ /* 0x000fe40003f64000 */
[----:B------:R-:W-:Y:S02]  /*57540*/  I2FP.F32.S32 R30, UR35 ;  /* 0x00000023001e7c45 */ /* 0x000fe40008201400 */
[----:B------:R-:W-:Y:S01]  /*57550*/  I2FP.F32.S32 R102, UR36 ;  /* 0x0000002400667c45 */ /* 0x000fe20008201400 */
[----:B------:R-:W-:Y:S01]  /*57560*/  UIADD3 UR36, UPT, UPT, UR4, 0x343, URZ ;  /* 0x0000034304247890 */ /* 0x000fe2000fffe0ff */
[----:B------:R-:W-:Y:S01]  /*57570*/  SEL R69, R47, 0x6, P1 ;  /* 0x000000062f457807 */ /* 0x000fe20000800000 */
[----:B0-----:R-:W-:Y:S01]  /*57580*/  UIADD3 UR37, UPT, UPT, UR37, 0x3a6, URZ ;  /* 0x000003a625257890 */ /* 0x001fe2000fffe0ff */
        /* <DEDUP_REMOVED lines=70> */
[----:B------:R-:W-:Y:S01]  /*579f0*/  I2FP.F32.S32 R30, UR18 ;  /* 0x00000012001e7c45 */ /* 0x000fe20008201400 */
[----:B------:R-:W-:Y:S01]  /*57a00*/  UIADD3 UR18, UPT, UPT, UR4, 0x373, URZ ;  /* 0x0000037304127890 */ /* 0x000fe2000fffe0ff */
[----:B------:R-:W-:-:S02]  /*57a10*/  SEL R69, R47, 0x6, P1 ;  /* 0x000000062f457807 */ /* 0x000fc40000800000 */
[----:B------:R-:W-:Y:S01]  /*57a20*/  I2FP.F32.S32 R102, UR19 ;  /* 0x0000001300667c45 */ /* 0x000fe20008201400 */
[----:B------:R-:W-:Y:S01]  /*57a30*/  UIADD3 UR19, UPT, UPT, UR4, 0x36b, URZ ;  /* 0x0000036b04137890 */ /* 0x000fe2000fffe0ff */
[----:B------:R-:W-:Y:S01]  /*57a40*/  FSETP.GT.AND P1, PT, R45, R30, !P5 ;  /* 0x0000001e2d00720b */ /* 0x000fe20006f24000 */
[----:B0-----:R-:W-:Y:S01]  /*57a50*/  UIADD3 UR21, UPT, UPT, UR21, 0x3b5, URZ ;  /* 0x000003b515157890 */ /* 0x001fe2000fffe0ff */
[----:B------:R-:W-:Y:S01]  /*57a60*/  I2FP.F32.S32 R100, UR16 ;  /* 0x0000001000647c45 */ /* 0x000fe20008201400 */
[----:B------:R-:W0:Y:S01]  /*57a70*/  LDCU UR16, c[0x0][0x398] ;  /* 0x00007300ff1077ac */ /* 0x000e220008000800 */
[----:B------:R-:W-:Y:S02]  /*57a80*/  SEL R69, R69, 0x4, P5 ;  /* 0x0000000445457807 */ /* 0x000fe40002800000 */
[----:B------:R-:W-:Y:S02]  /*57a90*/  SEL R30, RZ, 0x1, !P1 ;  /* 0x00000001ff1e7807 */ /* 0x000fe40004800000 */
[----:B------:R-:W-:-:S02]  /*57aa0*/  FSETP.GT.AND P6, PT, R45, R100, PT ;  /* 0x000000642d00720b */ /* 0x000fc40003fc4000 */
[----:B------:R-:W-:Y:S01]  /*57ab0*/  FSETP.GT.AND P4, PT, R45, R102, PT ;  /* 0x000000662d00720b */ /* 0x000fe20003f84000 */
[----:B------:R-:W-:Y:S01]  /*57ac0*/  @P3 IMAD.IADD R12, R30, 0x1, R69 ;  /* 0x000000011e0c3824 */ /* 0x000fe200078e0245 */
[----:B------:R-:W-:Y:S01]  /*57ad0*/  I2FP.F32.S32 R100, UR19 ;  /* 0x0000001300647c45 */ /* 0x000fe20008201400 */
[----:B------:R-:W1:Y:S01]  /*57ae0*/  LDCU UR19, c[0x0][0x398] ;  /* 0x00007300ff1377ac */ /* 0x000e620008000800 */
[----:B------:R-:W-:Y:S02]  /*57af0*/  SEL R69, R47, 0x6, P4 ;  /* 0x000000062f457807 */ /* 0x000fe40002000000 */
[----:B------:R-:W-:Y:S02]  /*57b00*/  FSETP.GT.AND P5, PT, R45, R100, PT ;  /* 0x000000642d00720b */ /* 0x000fe40003fa4000 */
[----:B------:R-:W-:Y:S01]  /*57b10*/  I2FP.F32.S32 R30, UR14 ;  /* 0x0000000e001e7c45 */ /* 0x000fe20008201400 */
[----:B------:R-:W2:Y:S01]  /*57b20*/  LDCU UR14, c[0x0][0x398] ;  /* 0x00007300ff0e77ac */ /* 0x000ea20008000800 */
[----:B------:R-:W-:-:S02]  /*57b30*/  SEL R69, R69, 0x4, P6 ;  /* 0x0000000445457807 */ /* 0x000fc40003000000 */
[C---:B------:R-:W-:Y:S01]  /*57b40*/  FSETP.GT.AND P6, PT, R45.reuse, R30, !P6 ;  /* 0x0000001e2d00720b */ /* 0x040fe200077c4000 */
[----:B0-----:R-:W-:Y:S01]  /*57b50*/  UIADD3 UR16, UPT, UPT, UR16, 0x3b6, URZ ;  /* 0x000003b610107890 */ /* 0x001fe2000fffe0ff */
[----:B------:R-:W-:Y:S01]  /*57b60*/  I2FP.F32.S32 R100, UR13 ;  /* 0x0000000d00647c45 */ /* 0x000fe20008201400 */
[----:B------:R-:W0:Y:S01]  /*57b70*/  LDCU UR13, c[0x0][0x398] ;  /* 0x00007300ff0d77ac */ /* 0x000e220008000800 */
[----:B------:R-:W-:Y:S02]  /*57b80*/  I2FP.F32.S32 R102, UR15 ;  /* 0x0000000f00667c45 */ /* 0x000fe40008201400 */
[----:B------:R-:W-:Y:S01]  /*57b90*/  SEL R30, RZ, 0x1, !P6 ;  /* 0x00000001ff1e7807 */ /* 0x000fe20007000000 */
[----:B------:R-:W3:Y:S01]  /*57ba0*/  LDCU UR15, c[0x0][0x398] ;  /* 0x00007300ff0f77ac */ /* 0x000ee20008000800 */
[C---:B------:R-:W-:Y:S02]  /*57bb0*/  FSETP.GT.AND P1, PT, R45.reuse, R100, PT ;  /* 0x000000642d00720b */ /* 0x040fe40003f24000 */
[----:B------:R-:W-:Y:S01]  /*57bc0*/  FSETP.GT.AND P3, PT, R45, R102, PT ;  /* 0x000000662d00720b */ /* 0x000fe20003f64000 */
[----:B------:R-:W-:Y:S01]  /*57bd0*/  @P5 IMAD.IADD R92, R30, 0x1, R69 ;  /* 0x000000011e5c5824 */ /* 0x000fe200078e0245 */
[----:B------:R-:W-:Y:S01]  /*57be0*/  I2FP.F32.S32 R100, UR18 ;  /* 0x0000001200647c45 */ /* 0x000fe20008201400 */
[----:B------:R-:W5:Y:S01]  /*57bf0*/  LDCU UR18, c[0x0][0x398] ;  /* 0x00007300ff1277ac */ /* 0x000f620008000800 */
[----:B------:R-:W-:-:S02]  /*57c00*/  SEL R69, R47, 0x6, P3 ;  /* 0x000000062f457807 */ /* 0x000fc40001800000 */
[----:B------:R-:W-:Y:S02]  /*57c10*/  FSETP.GT.AND P4, PT, R45, R100, PT ;  /* 0x000000642d00720b */ /* 0x000fe40003f84000 */
[----:B------:R-:W-:Y:S01]  /*57c20*/  I2FP.F32.S32 R30, UR9 ;  /* 0x00000009001e7c45 */ /* 0x000fe20008201400 */
[----:B------:R-:W4:Y:S01]  /*57c30*/  LDCU UR9, c[0x0][0x398] ;  /* 0x00007300ff0977ac */ /* 0x000f220008000800 */
[----:B------:R-:W-:Y:S02]  /*57c40*/  SEL R69, R69, 0x4, P1 ;  /* 0x0000000445457807 */ /* 0x000fe40000800000 */
[----:B------:R-:W-:Y:S01]  /*57c50*/  I2FP.F32.S32 R100, UR5 ;  /* 0x0000000500647c45 */ /* 0x000fe20008201400 */
[----:B------:R-:W-:Y:S01]  /*57c60*/  UIADD3 UR5, UPT, UPT, UR4, 0x37b, URZ ;  /* 0x0000037b04057890 */ /* 0x000fe2000fffe0ff */
[----:B------:R-:W-:Y:S01]  /*57c70*/  FSETP.GT.AND P1, PT, R45, R30, !P1 ;  /* 0x0000001e2d00720b */ /* 0x000fe20004f24000 */
[----:B0-----:R-:W-:Y:S01]  /*57c80*/  UIADD3 UR13, UPT, UPT, UR13, 0x3b4, URZ ;  /* 0x000003b40d0d7890 */ /* 0x001fe2000fffe0ff */
[----:B------:R-:W-:Y:S01]  /*57c90*/  I2FP.F32.S32 R102, UR12 ;  /* 0x0000000c00667c45 */ /* 0x000fe20008201400 */
[----:B------:R-:W0:Y:S01]  /*57ca0*/  LDCU UR12, c[0x0][0x398] ;  /* 0x00007300ff0c77ac */ /* 0x000e220008000800 */
[----:B------:R-:W-:-:S02]  /*57cb0*/  SEL R30, RZ, 0x1, !P1 ;  /* 0x00000001ff1e7807 */ /* 0x000fc40004800000 */
[C---:B------:R-:W-:Y:S02]  /*57cc0*/  FSETP.GT.AND P6, PT, R45.reuse, R100, PT ;  /* 0x000000642d00720b */ /* 0x040fe40003fc4000 */
[----:B------:R-:W-:Y:S01]  /*57cd0*/  FSETP.GT.AND P5, PT, R45, R102, PT ;  /* 0x000000662d00720b */ /* 0x000fe20003fa4000 */
[----:B------:R-:W-:Y:S01]  /*57ce0*/  @P4 IMAD.IADD R90, R30, 0x1, R69 ;  /* 0x000000011e5a4824 */ /* 0x000fe200078e0245 */
[----:B------:R-:W-:Y:S01]  /*57cf0*/  I2FP.F32.S32 R100, UR5 ;  /* 0x0000000500647c45 */ /* 0x000fe20008201400 */
[----:B------:R-:W-:Y:S01]  /*57d00*/  UIADD3 UR5, UPT, UPT, UR4, 0x383, URZ ;  /* 0x0000038304057890 */ /* 0x000fe2000fffe0ff */
[----:B------:R-:W-:Y:S02]  /*57d10*/  SEL R69, R47, 0x6, P5 ;  /* 0x000000062f457807 */ /* 0x000fe40002800000 */
[----:B------:R-:W-:Y:S02]  /*57d20*/  FSETP.GT.AND P3, PT, R45, R100, PT ;  /* 0x000000642d00720b */ /* 0x000fe40003f64000 */
[----:B------:R-:W-:Y:S01]  /*57d30*/  I2FP.F32.S32 R30, UR8 ;  /* 0x00000008001e7c45 */ /* 0x000fe20008201400 */
[----:B------:R-:W1:Y:S01]  /*57d40*/  LDCU UR8, c[0x0][0x398] ;  /* 0x00007300ff0877ac */ /* 0x000e620008000800 */
[----:B------:R-:W-:-:S02]  /*57d50*/  SEL R69, R69, 0x4, P6 ;  /* 0x0000000445457807 */ /* 0x000fc40003000000 */
[C---:B------:R-:W-:Y:S02]  /*57d60*/  FSETP.GT.AND P6, PT, R45.reuse, R30, !P6 ;  /* 0x0000001e2d00720b */ /* 0x040fe400077c4000 */
[----:B------:R-:W-:Y:S01]  /*57d70*/  I2FP.F32.S32 R100, UR11 ;  /* 0x0000000b00647c45 */ /* 0x000fe20008201400 */
[----:B------:R-:W3:Y:S01]  /*57d80*/  LDCU UR11, c[0x0][0x398] ;  /* 0x00007300ff0b77ac */ /* 0x000ee20008000800 */
[----:B------:R-:W-:Y:S02]  /*57d90*/  I2FP.F32.S32 R102, UR10 ;  /* 0x0000000a00667c45 */ /* 0x000fe40008201400 */
[----:B------:R-:W-:Y:S01]  /*57da0*/  SEL R30, RZ, 0x1, !P6 ;  /* 0x00000001ff1e7807 */ /* 0x000fe20007000000 */
[----:B------:R-:W5:Y:S01]  /*57db0*/  LDCU UR10, c[0x0][0x398] ;  /* 0x00007300ff0a77ac */ /* 0x000f620008000800 */
[C---:B------:R-:W-:Y:S02]  /*57dc0*/  FSETP.GT.AND P1, PT, R45.reuse, R100, PT ;  /* 0x000000642d00720b */ /* 0x040fe40003f24000 */
[----:B------:R-:W-:Y:S01]  /*57dd0*/  FSETP.GT.AND P4, PT, R45, R102, PT ;  /* 0x000000662d00720b */ /* 0x000fe20003f84000 */
[----:B------:R-:W-:Y:S01]  /*57de0*/  @P3 IMAD.IADD R82, R30, 0x1, R69 ;  /* 0x000000011e523824 */ /* 0x000fe200078e0245 */
[----:B------:R-:W-:Y:S01]  /*57df0*/  I2FP.F32.S32 R100, UR5 ;  /* 0x0000000500647c45 */ /* 0x000fe20008201400 */
[----:B------:R-:W-:Y:S01]  /*57e00*/  UIADD3 UR5, UPT, UPT, UR4, 0x38b, URZ ;  /* 0x0000038b04057890 */ /* 0x000fe2000fffe0ff */
[----:B------:R-:W-:-:S02]  /*57e10*/  SEL R69, R47, 0x6, P4 ;  /* 0x000000062f457807 */ /* 0x000fc40002000000 */
[----:B------:R-:W-:Y:S02]  /*57e20*/  FSETP.GT.AND P5, PT, R45, R100, PT ;  /* 0x000000642d00720b */ /* 0x000fe40003fa4000 */
[----:B------:R-:W-:Y:S01]  /*57e30*/  I2FP.F32.S32 R30, UR6 ;  /* 0x00000006001e7c45 */ /* 0x000fe20008201400 */
[----:B------:R-:W-:Y:S01]  /*57e40*/  UIADD3 UR6, UPT, UPT, UR4, 0x3b3, URZ ;  /* 0x000003b304067890 */ /* 0x000fe2000fffe0ff */
[----:B------:R-:W-:Y:S02]  /*57e50*/  SEL R69, R69, 0x4, P1 ;  /* 0x0000000445457807 */ /* 0x000fe40000800000 */
[----:B------:R-:W-:Y:S02]  /*57e60*/  FSETP.GT.AND P1, PT, R45, R30, !P1 ;  /* 0x0000001e2d00720b */ /* 0x000fe40004f24000 */
[----:B------:R-:W-:Y:S01]  /*57e70*/  I2FP.F32.S32 R100, UR7 ;  /* 0x0000000700647c45 */ /* 0x000fe20008201400 */
[----:B------:R-:W4:Y:S01]  /*57e80*/  LDCU UR7, c[0x0][0x398] ;  /* 0x00007300ff0777ac */ /* 0x000f220008000800 */
[----:B------:R-:W-:-:S02]  /*57e90*/  I2FP.F32.S32 R102, UR17 ;  /* 0x0000001100667c45 */ /* 0x000fc40008201400 */
[----:B------:R-:W-:Y:S01]  /*57ea0*/  SEL R30, RZ, 0x1, !P1 ;  /* 0x00000001ff1e7807 */ /* 0x000fe20004800000 */
[----:B------:R-:W3:Y:S01]  /*57eb0*/  LDCU UR17, c[0x0][0x398] ;  /* 0x00007300ff1177ac */ /* 0x000ee20008000800 */
[C---:B------:R-:W-:Y:S02]  /*57ec0*/  FSETP.GT.AND P6, PT, R45.reuse, R100, PT ;  /* 0x000000642d00720b */ /* 0x040fe40003fc4000 */
[----:B------:R-:W-:Y:S01]  /*57ed0*/  FSETP.GT.AND P3, PT, R45, R102, PT ;  /* 0x000000662d00720b */ /* 0x000fe20003f64000 */
[----:B------:R-:W-:Y:S01]  /*57ee0*/  @P5 IMAD.IADD R78, R30, 0x1, R69 ;  /* 0x000000011e4e5824 */ /* 0x000fe200078e0245 */
[----:B------:R-:W-:Y:S01]  /*57ef0*/  I2FP.F32.S32 R100, UR5 ;  /* 0x0000000500647c45 */ /* 0x000fe20008201400 */
[----:B------:R-:W-:Y:S01]  /*57f00*/  UIADD3 UR5, UPT, UPT, UR4, 0x393, URZ ;  /* 0x0000039304057890 */ /* 0x000fe2000fffe0ff */
[----:B------:R-:W-:Y:S02]  /*57f10*/  SEL R69, R47, 0x6, P3 ;  /* 0x000000062f457807 */ /* 0x000fe40001800000 */
[----:B------:R-:W-:-:S02]  /*57f20*/  FSETP.GT.AND P4, PT, R45, R100, PT ;  /* 0x000000642d00720b */ /* 0x000fc40003f84000 */
[----:B------:R-:W-:Y:S01]  /*57f30*/  I2FP.F32.S32 R30, UR20 ;  /* 0x00000014001e7c45 */ /* 0x000fe20008201400 */
[----:B------:R-:W3:Y:S01]  /*57f40*/  LDCU UR20, c[0x0][0x398] ;  /* 0x00007300ff1477ac */ /* 0x000ee20008000800 */
[----:B------:R-:W-:Y:S02]  /*57f50*/  SEL R69, R69, 0x4, P6 ;  /* 0x0000000445457807 */ /* 0x000fe40003000000 */
[----:B------:R-:W-:Y:S02]  /*57f60*/  FSETP.GT.AND P6, PT, R45, R30, !P6 ;  /* 0x0000001e2d00720b */ /* 0x000fe400077c4000 */
[----:B------:R-:W-:Y:S02]  /*57f70*/  I2FP.F32.S32 R100, UR27 ;  /* 0x0000001b00647c45 */ /* 0x000fe40008201400 */
[----:B------:R-:W-:Y:S02]  /*57f80*/  I2FP.F32.S32 R102, UR43 ;  /* 0x0000002b00667c45 */ /* 0x000fe40008201400 */
        /* <DEDUP_REMOVED lines=8> */
[----:B------:R-:W-:-:S02]  /*58010*/  I2FP.F32.S32 R30, UR50 ;  /* 0x00000032001e7c45 */ /* 0x000fc40008201400 */
[----:B------:R-:W-:Y:S02]  /*58020*/  SEL R69, R69, 0x4, P1 ;  /* 0x0000000445457807 */ /* 0x000fe40000800000 */
[C---:B------:R-:W-:Y:S02]  /*58030*/  FSETP.GT.AND P1, PT, R45.reuse, R30, !P1 ;  /* 0x0000001e2d00720b */ /* 0x040fe40004f24000 */
[----:B------:R-:W-:Y:S02]  /*58040*/  I2FP.F32.S32 R100, UR51 ;  /* 0x0000003300647c45 */ /* 0x000fe40008201400 */
[----:B------:R-:W-:Y:S02]  /*58050*/  I2FP.F32.S32 R102, UR49 ;  /* 0x0000003100667c45 */ /* 0x000fe40008201400 */
[----:B------:R-:W-:Y:S02]  /*58060*/  SEL R30, RZ, 0x1, !P1 ;  /* 0x00000001ff1e7807 */ /* 0x000fe40004800000 */
[----:B------:R-:W-:-:S02]  /*58070*/  FSETP.GT.AND P6, PT, R45, R100, PT ;  /* 0x000000642d00720b */ /* 0x000fc40003fc4000 */
[----:B------:R-:W-:Y:S01]  /*58080*/  FSETP.GT.AND P4, PT, R45, R102, PT ;  /* 0x000000662d00720b */ /* 0x000fe20003f84000 */
[----:B------:R-:W-:Y:S01]  /*58090*/  @P3 IMAD.IADD R60, R30, 0x1, R69 ;  /* 0x000000011e3c3824 */ /* 0x000fe200078e0245 */
[----:B------:R-:W-:Y:S01]  /*580a0*/  I2FP.F32.S32 R100, UR5 ;  /* 0x0000000500647c45 */ /* 0x000fe20008201400 */
[----:B------:R-:W-:Y:S01]  /*580b0*/  UIADD3 UR5, UPT, UPT, UR4, 0x3a3, URZ ;  /* 0x000003a304057890 */ /* 0x000fe2000fffe0ff */
[----:B------:R-:W-:Y:S02]  /*580c0*/  SEL R67, R47, 0x6, P4 ;  /* 0x000000062f437807 */ /* 0x000fe40002000000 */
[----:B------:R-:W-:Y:S02]  /*580d0*/  FSETP.GT.AND P5, PT, R45, R100, PT ;  /* 0x000000642d00720b */ /* 0x000fe40003fa4000 */
[----:B------:R-:W-:Y:S02]  /*580e0*/  I2FP.F32.S32 R30, UR46 ;  /* 0x0000002e001e7c45 */ /* 0x000fe40008201400 */
[----:B------:R-:W-:-:S02]  /*580f0*/  SEL R67, R67, 0x4, P6 ;  /* 0x0000000443437807 */ /* 0x000fc40003000000 */
[C---:B------:R-:W-:Y:S02]  /*58100*/  FSETP.GT.AND P6, PT, R45.reuse, R30, !P6 ;  /* 0x0000001e2d00720b */ /* 0x040fe400077c4000 */
[----:B------:R-:W-:Y:S02]  /*58110*/  I2FP.F32.S32 R100, UR42 ;  /* 0x0000002a00647c45 */ /* 0x000fe40008201400 */
[----:B------:R-:W-:Y:S02]  /*58120*/  I2FP.F32.S32 R102, UR37 ;  /* 0x0000002500667c45 */ /* 0x000fe40008201400 */
[----:B------:R-:W-:Y:S02]  /*58130*/  I2FP.F32.S32 R52, UR31 ;  /* 0x0000001f00347c45 */ /* 0x000fe40008201400 */
[----:B------:R-:W-:Y:S02]  /*58140*/  SEL R30, RZ, 0x1, !P6 ;  /* 0x00000001ff1e7807 */ /* 0x000fe40007000000 */
[----:B------:R-:W-:-:S02]  /*58150*/  FSETP.GT.AND P1, PT, R45, R100, PT ;  /* 0x000000642d00720b */ /* 0x000fc40003f24000 */
[C---:B------:R-:W-:Y:S01]  /*58160*/  FSETP.GT.AND P3, PT, R45.reuse, R102, PT ;  /* 0x000000662d00720b */ /* 0x040fe20003f64000 */
[----:B------:R-:W-:Y:S01]  /*58170*/  @P5 IMAD.IADD R37, R30, 0x1, R67 ;  /* 0x000000011e255824 */ /* 0x000fe200078e0243 */
[----:B------:R-:W-:Y:S01]  /*58180*/  I2FP.F32.S32 R100, UR5 ;  /* 0x0000000500647c45 */ /* 0x000fe20008201400 */
[----:B------:R-:W-:Y:S01]  /*58190*/  UIADD3 UR5, UPT, UPT, UR4, 0x3ab, URZ ;  /* 0x000003ab04057890 */ /* 0x000fe2000fffe0ff */
[----:B------:R-:W-:Y:S02]  /*581a0*/  FSETP.GT.AND P6, PT, R45, R52, PT ;  /* 0x000000342d00720b */ /* 0x000fe40003fc4000 */
[----:B------:R-:W-:Y:S02]  /*581b0*/  SEL R52, R47, 0x6, P3 ;  /* 0x000000062f347807 */ /* 0x000fe40001800000 */
[----:B------:R-:W-:Y:S02]  /*581c0*/  FSETP.GT.AND P4, PT, R45, R100, PT ;  /* 0x000000642d00720b */ /* 0x000fe40003f84000 */
[----:B------:R-:W-:-:S02]  /*581d0*/  I2FP.F32.S32 R30, UR34 ;  /* 0x00000022001e7c45 */ /* 0x000fc40008201400 */
[----:B------:R-:W-:Y:S02]  /*581e0*/  SEL R67, R52, 0x4, P1 ;  /* 0x0000000434437807 */ /* 0x000fe40000800000 */
[C---:B------:R-:W-:Y:S02]  /*581f0*/  FSETP.GT.AND P1, PT, R45.reuse, R30, !P1 ;  /* 0x0000001e2d00720b */ /* 0x040fe40004f24000 */
[----:B------:R-:W-:Y:S02]  /*58200*/  I2FP.F32.S32 R100, UR28 ;  /* 0x0000001c00647c45 */ /* 0x000fe40008201400 */
[----:B------:R-:W-:Y:S01]  /*58210*/  I2FP.F32.S32 R52, UR21 ;  /* 0x0000001500347c45 */ /* 0x000fe20008201400 */
[----:B------:R-:W-:Y:S01]  /*58220*/  UIADD3 UR21, UPT, UPT, UR4, 0x3bb, URZ ;  /* 0x000003bb04157890 */ /* 0x000fe2000fffe0ff */
[----:B------:R-:W-:Y:S02]  /*58230*/  SEL R30, RZ, 0x1, !P1 ;  /* 0x00000001ff1e7807 */ /* 0x000fe40004800000 */
[----:B------:R-:W-:-:S02]  /*58240*/  FSETP.GT.AND P5, PT, R45, R100, PT ;  /* 0x000000642d00720b */ /* 0x000fc40003fa4000 */
[----:B------:R-:W-:Y:S01]  /*58250*/  I2FP.F32.S32 R100, UR5 ;  /* 0x0000000500647c45 */ /* 0x000fe20008201400 */
[----:B------:R-:W-:Y:S01]  /*58260*/  @P4 IMAD.IADD R32, R30, 0x1, R67 ;  /* 0x000000011e204824 */ /* 0x000fe200078e0243 */
[----:B------:R-:W-:Y:S01]  /*58270*/  FSETP.GT.AND P1, PT, R45, R52, PT ;  /* 0x000000342d00720b */ /* 0x000fe20003f24000 */
[----:B--2---:R-:W-:Y:S01]  /*58280*/  UIADD3 UR5, UPT, UPT, UR14, 0x3bd, URZ ;  /* 0x000003bd0e057890 */ /* 0x004fe2000fffe0ff */
[----:B------:R-:W-:Y:S01]  /*58290*/  SEL R52, R47, 0x6, P5 ;  /* 0x000000062f347807 */ /* 0x000fe20002800000 */
[----:B------:R-:W2:Y:S01]  /*582a0*/  LDCU UR14, c[0x0][0x398] ;  /* 0x00007300ff0e77ac */ /* 0x000ea20008000800 */
[----:B------:R-:W-:Y:S02]  /*582b0*/  FSETP.GT.AND P3, PT, R45, R100, PT ;  /* 0x000000642d00720b */ /* 0x000fe40003f64000 */
[----:B------:R-:W-:Y:S02]  /*582c0*/  I2FP.F32.S32 R30, UR24 ;  /* 0x00000018001e7c45 */ /* 0x000fe40008201400 */
[----:B------:R-:W-:-:S02]  /*582d0*/  SEL R53, R52, 0x4, P6 ;  /* 0x0000000434357807 */ /* 0x000fc40003000000 */
[C---:B------:R-:W-:Y:S02]  /*582e0*/  FSETP.GT.AND P6, PT, R45.reuse, R30, !P6 ;  /* 0x0000001e2d00720b */ /* 0x040fe400077c4000 */
[----:B------:R-:W-:Y:S01]  /*582f0*/  I2FP.F32.S32 R100, UR16 ;  /* 0x0000001000647c45 */ /* 0x000fe20008201400 */
[----:B------:R-:W2:Y:S01]  /*58300*/  LDCU UR16, c[0x0][0x398] ;  /* 0x00007300ff1077ac */ /* 0x000ea20008000800 */
[----:B------:R-:W-:Y:S02]  /*58310*/  I2FP.F32.S32 R50, UR5 ;  /* 0x0000000500327c45 */ /* 0x000fe40008201400 */
[----:B------:R-:W-:Y:S01]  /*58320*/  SEL R30, RZ, 0x1, !P6 ;  /* 0x00000001ff1e7807 */ /* 0x000fe20007000000 */
[----:B-1----:R-:W-:Y:S01]  /*58330*/  UIADD3 UR5, UPT, UPT, UR8, 0x3c5, URZ ;  /* 0x000003c508057890 */ /* 0x002fe2000fffe0ff */
[C---:B------:R-:W-:Y:S01]  /*58340*/  FSETP.GT.AND P4, PT, R45.reuse, R100, PT ;  /* 0x000000642d00720b */ /* 0x040fe20003f84000 */
[----:B------:R-:W1:Y:S01]  /*58350*/  LDCU UR8, c[0x0][0x398] ;  /* 0x00007300ff0877ac */ /* 0x000e620008000800 */
[----:B------:R-:W-:Y:S01]  /*58360*/  I2FP.F32.S32 R100, UR6 ;  /* 0x0000000600647c45 */ /* 0x000fe20008201400 */
[----:B------:R-:W-:Y:S01]  /*58370*/  @P3 IMAD.IADD R35, R30, 0x1, R53 ;  /* 0x000000011e233824 */ /* 0x000fe200078e0235 */
[----:B------:R-:W-:Y:S01]  /*58380*/  FSETP.GT.AND P6, PT, R45, R50, PT ;  /* 0x000000322d00720b */ /* 0x000fe20003fc4000 */
[----:B0-----:R-:W-:Y:S01]  /*58390*/  UIADD3 UR6, UPT, UPT, UR12, 0x3be, URZ ;  /* 0x000003be0c067890 */ /* 0x001fe2000fffe0ff */
[----:B------:R-:W-:Y:S01]  /*583a0*/  SEL R50, R47, 0x6, P4 ;  /* 0x000000062f327807 */ /* 0x000fe20002000000 */
[----:B------:R-:W0:Y:S01]  /*583b0*/  LDCU UR12, c[0x0][0x398] ;  /* 0x00007300ff0c77ac */ /* 0x000e220008000800 */
[----:B------:R-:W-:-:S02]  /*583c0*/  FSETP.GT.AND P5, PT, R45, R100, PT ;  /* 0x000000642d00720b */ /* 0x000fc40003fa4000 */
[----:B------:R-:W-:Y:S01]  /*583d0*/  I2FP.F32.S32 R30, UR13 ;  /* 0x0000000d001e7c45 */ /* 0x000fe20008201400 */
[----:B------:R-:W1:Y:S01]  /*583e0*/  LDCU UR13, c[0x0][0x398] ;  /* 0x00007300ff0d77ac */ /* 0x000e620008000800 */
[----:B------:R-:W-:Y:S02]  /*583f0*/  SEL R53, R50, 0x4, P1 ;  /* 0x0000000432357807 */ /* 0x000fe40000800000 */
[C---:B------:R-:W-:Y:S02]  /*58400*/  FSETP.GT.AND P1, PT, R45.reuse, R30, !P1 ;  /* 0x0000001e2d00720b */ /* 0x040fe40004f24000 */
[----:B------:R-:W-:Y:S01]  /*58410*/  I2FP.F32.S32 R52, UR6 ;  /* 0x0000000600347c45 */ /* 0x000fe20008201400 */
[----:B----4-:R-:W-:Y:S01]  /*58420*/  UIADD3 UR6, UPT, UPT, UR7, 0x3c6, URZ ;  /* 0x000003c607067890 */ /* 0x010fe2000fffe0ff */
[----:B------:R-:W-:Y:S01]  /*58430*/  I2FP.F32.S32 R44, UR5 ;  /* 0x00000005002c7c45 */ /* 0x000fe20008201400 */
[----:B------:R-:W-:Y:S01]  /*58440*/  UIADD3 UR5, UPT, UPT, UR9, 0x3bc, URZ ;  /* 0x000003bc09057890 */ /* 0x000fe2000fffe0ff */
[----:B------:R-:W-:Y:S01]  /*58450*/  SEL R30, RZ, 0x1, !P1 ;  /* 0x00000001ff1e7807 */ /* 0x000fe20004800000 */
[----:B------:R-:W-:Y:S01]  /*58460*/  UIADD3 UR7, UPT, UPT, UR4, 0x3c3, URZ ;  /* 0x000003c304077890 */ /* 0x000fe2000fffe0ff */
[C---:B------:R-:W-:Y:S01]  /*58470*/  FSETP.GT.AND P3, PT, R45.reuse, R52, PT ;  /* 0x000000342d00720b */ /* 0x040fe20003f64000 */
[----:B------:R-:W4:Y:S01]  /*58480*/  LDCU UR9, c[0x0][0x398] ;  /* 0x00007300ff0977ac */ /* 0x000f220008000800 */
[----:B------:R-:W-:Y:S01]  /*58490*/  I2FP.F32.S32 R52, UR21 ;  /* 0x0000001500347c45 */ /* 0x000fe20008201400 */
[----:B------:R-:W-:Y:S01]  /*584a0*/  @P5 IMAD.IADD R33, R30, 0x1, R53 ;  /* 0x000000011e215824 */ /* 0x000fe200078e0235 */
[----:B------:R-:W-:-:S02]  /*584b0*/  FSETP.GT.AND P1, PT, R45, R44, PT ;  /* 0x0000002c2d00720b */ /* 0x000fc40003f24000 */
[----:B------:R-:W-:Y:S02]  /*584c0*/  SEL R44, R47, 0x6, P3 ;  /* 0x000000062f2c7807 */ /* 0x000fe40001800000 */
[C---:B------:R-:W-:Y:S02]  /*584d0*/  FSETP.GT.AND P4, PT, R45.reuse, R52, PT ;  /* 0x000000342d00720b */ /* 0x040fe40003f84000 */
[----:B------:R-:W-:Y:S01]  /*584e0*/  I2FP.F32.S32 R30, UR5 ;  /* 0x00000005001e7c45 */ /* 0x000fe20008201400 */
[----:B-----5:R-:W-:Y:S01]  /*584f0*/  UIADD3 UR5, UPT, UPT, UR10, 0x3c4, URZ ;  /* 0x000003c40a057890 */ /* 0x020fe2000fffe0ff */
[----:B------:R-:W-:Y:S01]  /*58500*/  I2FP.F32.S32 R50, UR6 ;  /* 0x0000000600327c45 */ /* 0x000fe20008201400 */
[----:B---3--:R-:W-:Y:S01]  /*58510*/  UIADD3 UR6, UPT, UPT, UR11, 0x3cd, URZ ;  /* 0x000003cd0b067890 */ /* 0x008fe2000fffe0ff */
[----:B------:R-:W-:Y:S01]  /*58520*/  SEL R53, R44, 0x4, P6 ;  /* 0x000000042c357807 */ /* 0x000fe20003000000 */
[----:B------:R-:W-:Y:S01]  /*58530*/  UIADD3 UR11, UPT, UPT, UR4, 0x3cb, URZ ;  /* 0x000003cb040b7890 */ /* 0x000fe2000fffe0ff */
[C---:B------:R-:W-:Y:S01]  /*58540*/  FSETP.GT.AND P6, PT, R45.reuse, R30, !P6 ;  /* 0x0000001e2d00720b */ /* 0x040fe200077c4000 */
[----:B------:R-:W3:Y:S01]  /*58550*/  LDCU UR10, c[0x0][0x398] ;  /* 0x00007300ff0a77ac */ /* 0x000ee20008000800 */
[----:B------:R-:W-:-:S02]  /*58560*/  FSETP.GT.AND P5, PT, R45, R50, PT ;  /* 0x000000322d00720b */ /* 0x000fc40003fa4000 */
[----:B------:R-:W-:Y:S01]  /*58570*/  I2FP.F32.S32 R44, UR6 ;  /* 0x00000006002c7c45 */ /* 0x000fe20008201400 */
[----:B------:R-:W-:Y:S01]  /*58580*/  UIADD3 UR6, UPT, UPT, UR18, 0x3d5, URZ ;  /* 0x000003d512067890 */ /* 0x000fe2000fffe0ff */
[----:B------:R-:W-:Y:S02]  /*58590*/  SEL R30, RZ, 0x1, !P6 ;  /* 0x00000001ff1e7807 */ /* 0x000fe40007000000 */
[----:B------:R-:W-:Y:S01]  /*585a0*/  I2FP.F32.S32 R50, UR7 ;  /* 0x0000000700327c45 */ /* 0x000fe20008201400 */
[----:B------:R-:W-:Y:S01]  /*585b0*/  UIADD3 UR7, UPT, UPT, UR15, 0x3ce, URZ ;  /* 0x000003ce0f077890 */ /* 0x000fe2000fffe0ff */
[----:B------:R-:W-:Y:S01]  /*585c0*/  FSETP.GT.AND P6, PT, R45, R44, PT ;  /* 0x0000002c2d00720b */ /* 0x000fe20003fc4000 */
[----:B------:R-:W-:Y:S01]  /*585d0*/  @P4 IMAD.IADD R36, R30, 0x1, R53 ;  /* 0x000000011e244824 */ /* 0x000fe200078e0235 */
[----:B------:R-:W-:Y:S01]  /*585e0*/  SEL R44, R47, 0x6, P5 ;  /* 0x000000062f2c7807 */ /* 0x000fe20002800000 */
[----:B------:R-:W5:Y:S01]  /*585f0*/  LDCU UR15, c[0x0][0x398] ;  /* 0x00007300ff0f77ac */ /* 0x000f620008000800 */
[----:B------:R-:W-:-:S02]  /*58600*/  FSETP.GT.AND P3, PT, R45, R50, PT ;  /* 0x000000322d00720b */ /* 0x000fc40003f64000 */
[----:B------:R-:W-:Y:S01]  /*58610*/  I2FP.F32.S32 R30, UR5 ;  /* 0x00000005001e7c45 */ /* 0x000fe20008201400 */
[----:B------:R-:W-:Y:S01]  /*58620*/  UIADD3 UR5, UPT, UPT, UR19, 0x3d6, URZ ;  /* 0x000003d613057890 */ /* 0x000fe2000fffe0ff */
[----:B------:R-:W-:Y:S02]  /*58630*/  SEL R51, R44, 0x4, P1 ;  /* 0x000000042c337807 */ /* 0x000fe40000800000 */
[----:B------:R-:W-:Y:S02]  /*58640*/  FSETP.GT.AND P1, PT, R45, R30, !P1 ;  /* 0x0000001e2d00720b */ /* 0x000fe40004f24000 */
[----:B------:R-:W-:Y:S01]  /*58650*/  I2FP.F32.S32 R50, UR7 ;  /* 0x0000000700327c45 */ /* 0x000fe20008201400 */
[----:B------:R-:W-:Y:S01]  /*58660*/  UIADD3 UR7, UPT, UPT, UR4, 0x3d3, URZ ;  /* 0x000003d304077890 */ /* 0x000fe2000fffe0ff */
[----:B------:R-:W-:Y:S01]  /*58670*/  I2FP.F32.S32 R44, UR5 ;  /* 0x00000005002c7c45 */ /* 0x000fe20008201400 */
[----:B------:R-:W-:Y:S01]  /*58680*/  UIADD3 UR5, UPT, UPT, UR17, 0x3cc, URZ ;  /* 0x000003cc11057890 */ /* 0x000fe2000fffe0ff */
[----:B------:R-:W-:Y:S01]  /*58690*/  I2FP.F32.S32 R38, UR6 ;  /* 0x0000000600267c45 */ /* 0x000fe20008201400 */
[----:B--2---:R-:W-:Y:S01]  /*586a0*/  UIADD3 UR6, UPT, UPT, UR16, 0x3dd, URZ ;  /* 0x000003dd10067890 */ /* 0x004fe2000fffe0ff */
[----:B------:R-:W-:-:S02]  /*586b0*/  SEL R30, RZ, 0x1, !P1 ;  /* 0x00000001ff1e7807 */ /* 0x000fc40004800000 */
[C---:B------:R-:W-:Y:S02]  /*586c0*/  FSETP.GT.AND P4, PT, R45.reuse, R50, PT ;  /* 0x000000322d00720b */ /* 0x040fe40003f84000 */
[----:B------:R-:W-:Y:S01]  /*586d0*/  I2FP.F32.S32 R50, UR11 ;  /* 0x0000000b00327c45 */ /* 0x000fe20008201400 */
[----:B------:R-:W-:Y:S01]  /*586e0*/  @P3 IMAD.IADD R31, R30, 0x1, R51 ;  /* 0x000000011e1f3824 */ /* 0x000fe200078e0233 */
[----:B------:R-:W-:Y:S01]  /*586f0*/  FSETP.GT.AND P1, PT, R45, R38, PT ;  /* 0x000000262d00720b */ /* 0x000fe20003f24000 */
[----:B------:R-:W2:Y:S01]  /*58700*/  LDCU UR11, c[0x0][0x398] ;  /* 0x00007300ff0b77ac */ /* 0x000ea20008000800 */
[----:B------:R-:W-:Y:S02]  /*58710*/  SEL R38, R47, 0x6, P4 ;  /* 0x000000062f267807 */ /* 0x000fe40002000000 */
[C---:B------:R-:W-:Y:S02]  /*58720*/  FSETP.GT.AND P5, PT, R45.reuse, R50, PT ;  /* 0x000000322d00720b */ /* 0x040fe40003fa4000 */
[----:B------:R-:W-:Y:S01]  /*58730*/  I2FP.F32.S32 R30, UR5 ;  /* 0x00000005001e7c45 */ /* 0x000fe20008201400 */
[----:B0-----:R-:W-:Y:S01]  /*58740*/  UIADD3 UR5, UPT, UPT, UR12, 0x3de, URZ ;  /* 0x000003de0c057890 */ /* 0x001fe2000fffe0ff */
[----:B------:R-:W-:Y:S01]  /*58750*/  SEL R51, R38, 0x4, P6 ;  /* 0x0000000426337807 */ /* 0x000fe20003000000 */
[----:B------:R-:W0:Y:S01]  /*58760*/  LDCU UR12, c[0x0][0x398] ;  /* 0x00007300ff0c77ac */ /* 0x000e220008000800 */
        /* <DEDUP_REMOVED lines=8> */
[----:B------:R-:W-:Y:S01]  /*587f0*/  @P5 IMAD.IADD R49, R30, 0x1, R51 ;  /* 0x000000011e315824 */ /* 0x000fe200078e0233 */
[----:B------:R-:W-:Y:S01]  /*58800*/  FSETP.GT.AND P6, PT, R45, R34, PT ;  /* 0x000000222d00720b */ /* 0x000fe20003fc4000 */
[----:B----4-:R-:W-:Y:S01]  /*58810*/  UIADD3 UR7, UPT, UPT, UR9, 0x3e6, URZ ;  /* 0x000003e609077890 */ /* 0x010fe2000fffe0ff */
[----:B------:R-:W-:Y:S01]  /*58820*/  SEL R34, R47, 0x6, P3 ;  /* 0x000000062f227807 */ /* 0x000fe20001800000 */
[----:B------:R-:W-:Y:S01]  /*58830*/  UIADD3 UR9, UPT, UPT, UR4, 0x3eb, URZ ;  /* 0x000003eb04097890 */ /* 0x000fe2000fffe0ff */
[----:B------:R-:W-:-:S02]  /*58840*/  FSETP.GT.AND P4, PT, R45, R44, PT ;  /* 0x0000002c2d00720b */ /* 0x000fc40003f84000 */
[C---:B------:R-:W-:Y:S02]  /*58850*/  FSETP.GT.AND P5, PT, R45.reuse, R38, PT ;  /* 0x000000262d00720b */ /* 0x040fe40003fa4000 */
[----:B------:R-:W-:Y:S01]  /*58860*/  I2FP.F32.S32 R30, UR5 ;  /* 0x00000005001e7c45 */ /* 0x000fe20008201400 */
[----:B------:R-:W-:Y:S01]  /*58870*/  UIADD3 UR5, UPT, UPT, UR14, 0x3dc, URZ ;  /* 0x000003dc0e057890 */ /* 0x000fe2000fffe0ff */
[----:B------:R-:W-:Y:S01]  /*58880*/  I2FP.F32.S32 R38, UR6 ;  /* 0x0000000600267c45 */ /* 0x000fe20008201400 */
[----:B-1----:R-:W-:Y:S01]  /*58890*/  UIADD3 UR6, UPT, UPT, UR8, 0x3e5, URZ ;  /* 0x000003e508067890 */ /* 0x002fe2000fffe0ff */
[----:B------:R-:W-:Y:S01]  /*588a0*/  SEL R51, R34, 0x4, P1 ;  /* 0x0000000422337807 */ /* 0x000fe20000800000 */
[----:B------:R-:W-:Y:S01]  /*588b0*/  UIADD3 UR8, UPT, UPT, UR4, 0x3e3, URZ ;  /* 0x000003e304087890 */ /* 0x000fe2000fffe0ff */
[C---:B------:R-:W-:Y:S02]  /*588c0*/  FSETP.GT.AND P1, PT, R45.reuse, R30, !P1 ;  /* 0x0000001e2d00720b */ /* 0x040fe40004f24000 */
[----:B------:R-:W-:-:S02]  /*588d0*/  FSETP.GT.AND P3, PT, R45, R38, PT ;  /* 0x000000262d00720b */ /* 0x000fc40003f64000 */
[----:B------:R-:W-:Y:S01]  /*588e0*/  I2FP.F32.S32 R34, UR6 ;  /* 0x0000000600227c45 */ /* 0x000fe20008201400 */
[----:B--2---:R-:W-:Y:S01]  /*588f0*/  UIADD3 UR6, UPT, UPT, UR11, 0x3ed, URZ ;  /* 0x000003ed0b067890 */ /* 0x004fe2000fffe0ff */
[----:B------:R-:W-:Y:S01]  /*58900*/  SEL R30, RZ, 0x1, !P1 ;  /* 0x00000001ff1e7807 */ /* 0x000fe20004800000 */
[----:B------:R-:W1:Y:S01]  /*58910*/  LDCU UR11, c[0x0][0x398] ;  /* 0x00007300ff0b77ac */ /* 0x000e620008000800 */
[----:B------:R-:W-:Y:S02]  /*58920*/  I2FP.F32.S32 R38, UR7 ;  /* 0x0000000700267c45 */ /* 0x000fe40008201400 */
[----:B------:R-:W-:Y:S01]  /*58930*/  FSETP.GT.AND P1, PT, R45, R34, PT ;  /* 0x000000222d00720b */ /* 0x000fe20003f24000 */
[----:B------:R-:W-:Y:S01]  /*58940*/  @P4 IMAD.IADD R58, R30, 0x1, R51 ;  /* 0x000000011e3a4824 */ /* 0x000fe200078e0233 */
[----:B------:R-:W-:Y:S01]  /*58950*/  SEL R34, R47, 0x6, P5 ;  /* 0x000000062f227807 */ /* 0x000fe20002800000 */
[----:B------:R-:W2:Y:S01]  /*58960*/  LDCU UR7, c[0x0][0x398] ;  /* 0x00007300ff0777ac */ /* 0x000ea20008000800 */
[----:B------:R-:W-:-:S02]  /*58970*/  I2FP.F32.S32 R30, UR5 ;  /* 0x00000005001e7c45 */ /* 0x000fc40008201400 */
[C---:B------:R-:W-:Y:S01]  /*58980*/  FSETP.GT.AND P4, PT, R45.reuse, R38, PT ;  /* 0x000000262d00720b */ /* 0x040fe20003f84000 */
[----:B------:R-:W-:Y:S01]  /*58990*/  UIADD3 UR5, UPT, UPT, UR13, 0x3ee, URZ ;  /* 0x000003ee0d057890 */ /* 0x000fe2000fffe0ff */
[----:B------:R-:W-:Y:S01]  /*589a0*/  I2FP.F32.S32 R38, UR8 ;  /* 0x0000000800267c45 */ /* 0x000fe20008201400 */
[----:B------:R-:W4:Y:S01]  /*589b0*/  LDCU UR8, c[0x0][0x398] ;  /* 0x00007300ff0877ac */ /* 0x000f220008000800 */
[----:B------:R-:W-:Y:S02]  /*589c0*/  SEL R51, R34, 0x4, P6 ;  /* 0x0000000422337807 */ /* 0x000fe40003000000 */
[C---:B------:R-:W-:Y:S02]  /*589d0*/  FSETP.GT.AND P6, PT, R45.reuse, R30, !P6 ;  /* 0x0000001e2d00720b */ /* 0x040fe400077c4000 */
[----:B------:R-:W-:Y:S02]  /*589e0*/  FSETP.GT.AND P5, PT, R45, R38, PT ;  /* 0x000000262d00720b */ /* 0x000fe40003fa4000 */
[----:B------:R-:W-:Y:S01]  /*589f0*/  I2FP.F32.S32 R38, UR5 ;  /* 0x0000000500267c45 */ /* 0x000fe20008201400 */
[----:B---3--:R-:W-:Y:S01]  /*58a00*/  UIADD3 UR5, UPT, UPT, UR10, 0x3e4, URZ ;  /* 0x000003e40a057890 */ /* 0x008fe2000fffe0ff */
[----:B------:R-:W-:Y:S01]  /*58a10*/  I2FP.F32.S32 R34, UR6 ;  /* 0x0000000600227c45 */ /* 0x000fe20008201400 */
[----:B------:R-:W3:Y:S01]  /*58a20*/  LDCU UR10, c[0x0][0x398] ;  /* 0x00007300ff0a77ac */ /* 0x000ee20008000800 */
[----:B------:R-:W-:-:S02]  /*58a30*/  SEL R30, RZ, 0x1, !P6 ;  /* 0x00000001ff1e7807 */ /* 0x000fc40007000000 */
[----:B------:R-:W-:Y:S01]  /*58a40*/  FSETP.GT.AND P6, PT, R45, R34, PT ;  /* 0x000000222d00720b */ /* 0x000fe20003fc4000 */
[----:B-----5:R-:W-:Y:S01]  /*58a50*/  UIADD3 UR6, UPT, UPT, UR15, 0x3f5, URZ ;  /* 0x000003f50f067890 */ /* 0x020fe2000fffe0ff */
[----:B------:R-:W-:Y:S01]  /*58a60*/  SEL R34, R47, 0x6, P4 ;  /* 0x000000062f227807 */ /* 0x000fe20002000000 */
[----:B------:R-:W-:Y:S01]  /*58a70*/  @P3 IMAD.IADD R61, R30, 0x1, R51 ;  /* 0x000000011e3d3824 */ /* 0x000fe200078e0233 */
[----:B------:R-:W-:Y:S01]  /*58a80*/  FSETP.GT.AND P3, PT, R45, R38, PT ;  /* 0x000000262d00720b */ /* 0x000fe20003f64000 */
[----:B--2---:R-:W-:Y:S01]  /*58a90*/  UIADD3 UR7, UPT, UPT, UR7, 0x3f6, URZ ;  /* 0x000003f607077890 */ /* 0x004fe2000fffe0ff */
[----:B------:R-:W-:Y:S01]  /*58aa0*/  I2FP.F32.S32 R30, UR5 ;  /* 0x00000005001e7c45 */ /* 0x000fe20008201400 */
[----:B0-----:R-:W-:Y:S01]  /*58ab0*/  UIADD3 UR5, UPT, UPT, UR12, 0x3ec, URZ ;  /* 0x000003ec0c057890 */ /* 0x001fe2000fffe0ff */
[----:B------:R-:W-:Y:S01]  /*58ac0*/  I2FP.F32.S32 R38, UR9 ;  /* 0x0000000900267c45 */ /* 0x000fe20008201400 */
[----:B------:R-:W0:Y:S01]  /*58ad0*/  LDCU UR9, c[0x0][0x398] ;  /* 0x00007300ff0977ac */ /* 0x000e220008000800 */
[----:B------:R-:W-:-:S02]  /*58ae0*/  SEL R51, R34, 0x4, P1 ;  /* 0x0000000422337807 */ /* 0x000fc40000800000 */
[C---:B------:R-:W-:Y:S01]  /*58af0*/  FSETP.GT.AND P1, PT, R45.reuse, R30, !P1 ;  /* 0x0000001e2d00720b */ /* 0x040fe20004f24000 */
[----:B------:R-:W-:Y:S01]  /*58b00*/  UIADD3 UR12, UPT, UPT, UR4, 0x3f3, URZ ;  /* 0x000003f3040c7890 */ /* 0x000fe2000fffe0ff */
[----:B------:R-:W-:Y:S02]  /*58b10*/  I2FP.F32.S32 R34, UR6 ;  /* 0x0000000600227c45 */ /* 0x000fe40008201400 */
[----:B------:R-:W-:Y:S02]  /*58b20*/  SEL R30, RZ, 0x1, !P1 ;  /* 0x00000001ff1e7807 */ /* 0x000fe40004800000 */
[C---:B------:R-:W-:Y:S02]  /*58b30*/  FSETP.GT.AND P1, PT, R45.reuse, R34, PT ;  /* 0x000000222d00720b */ /* 0x040fe40003f24000 */
[----:B------:R-:W-:Y:S01]  /*58b40*/  FSETP.GT.AND P4, PT, R45, R38, PT ;  /* 0x000000262d00720b */ /* 0x000fe20003f84000 */
[----:B------:R-:W-:Y:S01]  /*58b50*/  @P5 IMAD.IADD R72, R30, 0x1, R51 ;  /* 0x000000011e485824 */ /* 0x000fe200078e0233 */
[----:B------:R-:W-:Y:S01]  /*58b60*/  I2FP.F32.S32 R34, UR7 ;  /* 0x0000000700227c45 */ /* 0x000fe20008201400 */
[----:B---3--:R-:W-:Y:S01]  /*58b70*/  UIADD3 UR7, UPT, UPT, UR10, 0x3fe, URZ ;  /* 0x000003fe0a077890 */ /* 0x008fe2000fffe0ff */
[----:B------:R-:W-:Y:S01]  /*58b80*/  I2FP.F32.S32 R30, UR5 ;  /* 0x00000005001e7c45 */ /* 0x000fe20008201400 */
[----:B----4-:R-:W-:Y:S01]  /*58b90*/  UIADD3 UR5, UPT, UPT, UR8, 0x3f4, URZ ;  /* 0x000003f408057890 */ /* 0x010fe2000fffe0ff */
[----:B------:R-:W-:Y:S01]  /*58ba0*/  SEL R38, R47, 0x6, P3 ;  /* 0x000000062f267807 */ /* 0x000fe20001800000 */
[----:B0-----:R-:W-:Y:S01]  /*58bb0*/  UIADD3 UR6, UPT, UPT, UR9, 0x3fd, URZ ;  /* 0x000003fd09067890 */ /* 0x001fe2000fffe0ff */
[C---:B------:R-:W-:Y:S01]  /*58bc0*/  FSETP.GT.AND P3, PT, R45.reuse, R30, !P6 ;  /* 0x0000001e2d00720b */ /* 0x040fe20007764000 */
[----:B------:R-:W-:Y:S01]  /*58bd0*/  UIADD3 UR8, UPT, UPT, UR4, 0x17, URZ ;  /* 0x0000001704087890 */ /* 0x000fe2000fffe0ff */
[----:B------:R-:W-:Y:S01]  /*58be0*/  FSETP.GT.AND P5, PT, R45, R34, PT ;  /* 0x000000222d00720b */ /* 0x000fe20003fa4000 */
[----:B------:R-:W-:Y:S01]  /*58bf0*/  UIADD3 UR10, UPT, UPT, UR4, 0x17f, URZ ;  /* 0x0000017f040a7890 */ /* 0x000fe2000fffe0ff */
[----:B------:R-:W-:Y:S01]  /*58c00*/  I2FP.F32.S32 R34, UR7 ;  /* 0x0000000700227c45 */ /* 0x000fe20008201400 */
[----:B------:R-:W-:Y:S01]  /*58c10*/  UIADD3 UR7, UPT, UPT, UR4, 0x7, URZ ;  /* 0x0000000704077890 */ /* 0x000fe2000fffe0ff */
[----:B------:R-:W-:Y:S01]  /*58c20*/  SEL R51, R38, 0x4, P6 ;  /* 0x0000000426337807 */ /* 0x000fe20003000000 */
[----:B------:R-:W-:Y:S01]  /*58c30*/  UIADD3 UR9, UPT, UPT, UR4, 0x3bf, URZ ;  /* 0x000003bf04097890 */ /* 0x000fe2000fffe0ff */
[----:B------:R-:W-:-:S02]  /*58c40*/  SEL R30, RZ, 0x1, !P3 ;  /* 0x00000001ff1e7807 */ /* 0x000fc40005800000 */
[----:B------:R-:W-:Y:S02]  /*58c50*/  I2FP.F32.S32 R44, UR12 ;  /* 0x0000000c002c7c45 */ /* 0x000fe40008201400 */
[C---:B------:R-:W-:Y:S01]  /*58c60*/  FSETP.GT.AND P6, PT, R45.reuse, R34, PT ;  /* 0x000000222d00720b */ /* 0x040fe20003fc4000 */
[----:B------:R-:W-:Y:S01]  /*58c70*/  @P4 IMAD.IADD R76, R30, 0x1, R51 ;  /* 0x000000011e4c4824 */ /* 0x000fe200078e0233 */
[----:B------:R-:W-:Y:S01]  /*58c80*/  I2FP.F32.S32 R34, UR6 ;  /* 0x0000000600227c45 */ /* 0x000fe20008201400 */
[----:B------:R-:W-:Y:S01]  /*58c90*/  UIADD3 UR6, UPT, UPT, UR4, 0x3fb, URZ ;  /* 0x000003fb04067890 */ /* 0x000fe2000fffe0ff */
[C---:B------:R-:W-:Y:S02]  /*58ca0*/  FSETP.GT.AND P3, PT, R45.reuse, R44, PT ;  /* 0x0000002c2d00720b */ /* 0x040fe40003f64000 */
[----:B------:R-:W-:Y:S01]  /*58cb0*/  I2FP.F32.S32 R30, UR5 ;  /* 0x00000005001e7c45 */ /* 0x000fe20008201400 */
[----:B-1----:R-:W-:Y:S01]  /*58cc0*/  UIADD3 UR5, UPT, UPT, UR11, 0x3fc, URZ ;  /* 0x000003fc0b057890 */ /* 0x002fe2000fffe0ff */
[----:B------:R-:W-:Y:S01]  /*58cd0*/  FSETP.GT.AND P4, PT, R45, R34, PT ;  /* 0x000000222d00720b */ /* 0x000fe20003f84000 */
[----:B------:R-:W-:Y:S01]  /*58ce0*/  UIADD3 UR11, UPT, UPT, UR4, 0x37f, URZ ;  /* 0x0000037f040b7890 */ /* 0x000fe2000fffe0ff */
[----:B------:R-:W-:-:S02]  /*58cf0*/  SEL R34, R47, 0x6, P5 ;  /* 0x000000062f227807 */ /* 0x000fc40002800000 */
[C---:B------:R-:W-:Y:S02]  /*58d00*/  FSETP.GT.AND P5, PT, R45.reuse, R30, !P1 ;  /* 0x0000001e2d00720b */ /* 0x040fe40004fa4000 */
[----:B------:R-:W-:Y:S02]  /*58d10*/  SEL R51, R34, 0x4, P1 ;  /* 0x0000000422337807 */ /* 0x000fe40000800000 */
[----:B------:R-:W-:Y:S02]  /*58d20*/  SEL R30, RZ, 0x1, !P5 ;  /* 0x00000001ff1e7807 */ /* 0x000fe40006800000 */
[----:B------:R-:W-:Y:S01]  /*58d30*/  I2FP.F32.S32 R38, UR6 ;  /* 0x0000000600267c45 */ /* 0x000fe20008201400 */
[----:B------:R-:W-:Y:S01]  /*58d40*/  UIADD3 UR6, UPT, UPT, UR4, 0x27, URZ ;  /* 0x0000002704067890 */ /* 0x000fe2000fffe0ff */
[----:B------:R-:W-:Y:S01]  /*58d50*/  I2FP.F32.S32 R34, UR8 ;  /* 0x0000000800227c45 */ /* 0x000fe20008201400 */
[----:B------:R-:W-:Y:S01]  /*58d60*/  @P3 IMAD.IADD R80, R30, 0x1, R51 ;  /* 0x000000011e503824 */ /* 0x000fe200078e0233 */
[----:B------:R-:W-:Y:S01]  /*58d70*/  I2FP.F32.S32 R44, UR7 ;  /* 0x00000007002c7c45 */ /* 0x000fe20008201400 */
[----:B------:R-:W-:Y:S01]  /*58d80*/  UIADD3 UR8, UPT, UPT, UR4, 0x57, URZ ;  /* 0x0000005704087890 */ /* 0x000fe2000fffe0ff */
[C---:B------:R-:W-:Y:S01]  /*58d90*/  FSETP.GT.AND P1, PT, R45.reuse, R38, PT ;  /* 0x000000262d00720b */ /* 0x040fe20003f24000 */
[----:B------:R-:W-:Y:S01]  /*58da0*/  UIADD3 UR7, UPT, UPT, UR4, 0x47, URZ ;  /* 0x0000004704077890 */ /* 0x000fe2000fffe0ff */
[----:B------:R-:W-:Y:S01]  /*58db0*/  I2FP.F32.S32 R30, UR5 ;  /* 0x00000005001e7c45 */ /* 0x000fe20008201400 */
[----:B------:R-:W-:Y:S01]  /*58dc0*/  UIADD3 UR5, UPT, UPT, UR4, 0x37, URZ ;  /* 0x0000003704057890 */ /* 0x000fe2000fffe0ff */
[----:B------:R-:W-:-:S02]  /*58dd0*/  FSETP.GT.AND P3, PT, R45, R34, PT ;  /* 0x000000222d00720b */ /* 0x000fc40003f64000 */
[----:B------:R-:W-:Y:S02]  /*58de0*/  SEL R34, R47, 0x6, P6 ;  /* 0x000000062f227807 */ /* 0x000fe40003000000 */
[C---:B------:R-:W-:Y:S02]  /*58df0*/  FSETP.GT.AND P5, PT, R45.reuse, R44, PT ;  /* 0x0000002c2d00720b */ /* 0x040fe40003fa4000 */
[C---:B------:R-:W-:Y:S02]  /*58e00*/  FSETP.GT.AND P6, PT, R45.reuse, R30, !P4 ;  /* 0x0000001e2d00720b */ /* 0x040fe400067c4000 */
[----:B------:R-:W-:Y:S02]  /*58e10*/  SEL R51, R34, 0x4, P4 ;  /* 0x0000000422337807 */ /* 0x000fe40002000000 */
[----:B------:R-:W-:Y:S02]  /*58e20*/  SEL R30, RZ, 0x1, !P6 ;  /* 0x00000001ff1e7807 */ /* 0x000fe40007000000 */
[----:B------:R-:W-:Y:S01]  /*58e30*/  I2FP.F32.S32 R38, UR6 ;  /* 0x0000000600267c45 */ /* 0x000fe20008201400 */
[----:B------:R-:W-:Y:S01]  /*58e40*/  UIADD3 UR6, UPT, UPT, UR4, 0x77, URZ ;  /* 0x0000007704067890 */ /* 0x000fe2000fffe0ff */
[----:B------:R-:W-:Y:S01]  /*58e50*/  I2FP.F32.S32 R44, UR5 ;  /* 0x00000005002c7c45 */ /* 0x000fe20008201400 */
[----:B------:R-:W-:Y:S01]  /*58e60*/  @P1 IMAD.IADD R96, R30, 0x1, R51 ;  /* 0x000000011e601824 */ /* 0x000fe200078e0233 */
        /* <DEDUP_REMOVED lines=8> */
[C---:B------:R-:W-:Y:S01]  /*58ef0*/  FSETP.GT.AND P5, PT, R45.reuse, R30, PT ;  /* 0x0000001e2d00720b */ /* 0x040fe20003fa4000 */
[----:B------:R-:W-:Y:S01]  /*58f00*/  UIADD3 UR8, UPT, UPT, UR4, 0x23f, URZ ;  /* 0x0000023f04087890 */ /* 0x000fe2000fffe0ff */
[----:B------:R-:W-:Y:S01]  /*58f10*/  I2FP.F32.S32 R30, UR5 ;  /* 0x00000005001e7c45 */ /* 0x000fe20008201400 */
[----:B------:R-:W-:Y:S01]  /*58f20*/  UIADD3 UR5, UPT, UPT, UR4, 0x87, URZ ;  /* 0x0000008704057890 */ /* 0x000fe2000fffe0ff */
[C---:B------:R-:W-:Y:S01]  /*58f30*/  FSETP.GT.AND P1, PT, R45.reuse, R34, PT ;  /* 0x000000222d00720b */ /* 0x040fe20003f24000 */
[----:B------:R-:W-:Y:S01]  /*58f40*/  @P6 VIADD R161, R160, 0x8 ;  /* 0x00000008a0a16836 */ /* 0x000fe20000000000 */
[----:B------:R-:W-:Y:S01]  /*58f50*/  I2FP.F32.S32 R34, UR6 ;  /* 0x0000000600227c45 */ /* 0x000fe20008201400 */
[----:B------:R-:W-:Y:S01]  /*58f60*/  UIADD3 UR6, UPT, UPT, UR4, 0x97, URZ ;  /* 0x0000009704067890 */ /* 0x000fe2000fffe0ff */
[----:B------:R-:W-:-:S02]  /*58f70*/  FSETP.GT.AND P3, PT, R45, R30, PT ;  /* 0x0000001e2d00720b */ /* 0x000fc40003f64000 */
        /* <DEDUP_REMOVED lines=10> */
[----:B------:R-:W-:Y:S01]  /*59020*/  FSETP.GT.AND P1, PT, R45, R34, PT ;  /* 0x000000222d00720b */ /* 0x000fe20003f24000 */
        /* <DEDUP_REMOVED lines=120> */
[C---:B------:R-:W-:Y:S01]  /*597b0*/  FSETP.GT.AND P4, PT, R45.reuse, R30, PT ;  /* 0x0000001e2d00720b */ /* 0x040fe20003f84000 */
[----:B------:R-:W-:Y:S01]  /*597c0*/  @P3 VIADD R23, R22, 0x8 ;  /* 0x0000000816173836 */ /* 0x000fe20000000000 */
[----:B------:R-:W-:Y:S01]  /*597d0*/  I2FP.F32.S32 R4, UR6 ;  /* 0x0000000600047c45 */ /* 0x000fe20008201400 */
[----:B------:R-:W-:Y:S01]  /*597e0*/  UIADD3 UR6, UPT, UPT, UR4, 0x2b7, URZ ;  /* 0x000002b704067890 */ /* 0x000fe2000fffe0ff */
[C---:B------:R-:W-:Y:S02]  /*597f0*/  FSETP.GT.AND P5, PT, R45.reuse, R2, PT ;  /* 0x000000022d00720b */ /* 0x040fe40003fa4000 */
        /* <DEDUP_REMOVED lines=191> */
[----:B------:R-:W-:-:S02]  /*5a3f0*/  FSETP.GT.AND P4, PT, R45, R0, PT ;  /* 0x000000002d00720b */ /* 0x000fc40003f84000 */
        /* <DEDUP_REMOVED lines=73> */
[----:B------:R-:W-:Y:S01]  /*5a890*/  @P4 VIADD R23, R17, 0x20 ;  /* 0x0000002011174836 */ /* 0x000fe20000000000 */
[----:B------:R-:W-:Y:S01]  /*5a8a0*/  FSETP.GT.AND P6, PT, R45, R2, PT ;  /* 0x000000022d00720b */ /* 0x000fe20003fc4000 */
        /* <DEDUP_REMOVED lines=9> */
[C---:B------:R-:W-:Y:S01]  /*5a940*/  FSETP.GT.AND P5, PT, R45.reuse, R0, PT ;  /* 0x000000002d00720b */ /* 0x040fe20003fa4000 */
[----:B------:R-:W-:Y:S01]  /*5a950*/  @P3 VIADD R59, R12, 0x20 ;  /* 0x000000200c3b3836 */ /* 0x000fe20000000000 */
[----:B------:R-:W-:Y:S01]  /*5a960*/  SEL R10, R10, 0x2, P2 ;  /* 0x000000020a0a7807 */ /* 0x000fe20001000000 */
[----:B------:R-:W-:Y:S01]  /*5a970*/  @P6 VIADD R78, R32, 0x20 ;  /* 0x00000020204e6836 */ /* 0x000fe20000000000 */
[----:B------:R-:W-:Y:S01]  /*5a980*/  I2FP.F32.S32 R2, UR6 ;  /* 0x0000000600027c45 */ /* 0x000fe20008201400 */
[----:B------:R-:W-:Y:S01]  /*5a990*/  @P4 VIADD R31, R72, 0x20 ;  /* 0x00000020481f4836 */ /* 0x000fe20000000000 */
[----:B------:R-:W-:Y:S01]  /*5a9a0*/  I2FP.F32.S32 R0, UR7 ;  /* 0x0000000700007c45 */ /* 0x000fe20008201400 */
[----:B------:R-:W-:Y:S01]  /*5a9b0*/  UIADD3 UR7, UPT, UPT, UR4, 0x33f, URZ ;  /* 0x0000033f04077890 */ /* 0x000fe2000fffe0ff */
[----:B------:R-:W-:Y:S01]  /*5a9c0*/  FSETP.GT.AND P3, PT, R45, R2, PT ;  /* 0x000000022d00720b */ /* 0x000fe20003f64000 */
[----:B------:R-:W1:Y:S01]  /*5a9d0*/  LDCU UR6, c[0x0][0x398] ;  /* 0x00007300ff0677ac */ /* 0x000e620008000800 */
[----:B------:R-:W-:Y:S01]  /*5a9e0*/  I2FP.F32.S32 R2, UR8 ;  /* 0x0000000800027c45 */ /* 0x000fe20008201400 */
[----:B------:R-:W-:Y:S01]  /*5a9f0*/  @P1 VIADD R166, R157, 0x40 ;  /* 0x000000409da61836 */ /* 0x000fe20000000000 */
[----:B------:R-:W-:Y:S01]  /*5aa00*/  FSETP.GT.AND P6, PT, R45, R0, PT ;  /* 0x000000002d00720b */ /* 0x000fe20003fc4000 */
[----:B------:R-:W-:Y:S01]  /*5aa10*/  UIADD3 UR8, UPT, UPT, UR4, 0x7f, URZ ;  /* 0x0000007f04087890 */ /* 0x000fe2000fffe0ff */
[----:B------:R-:W-:Y:S01]  /*5aa20*/  I2FP.F32.S32 R0, UR7 ;  /* 0x0000000700007c45 */ /* 0x000fe20008201400 */
[----:B------:R-:W-:Y:S01]  /*5aa30*/  @P5 VIADD R148, R139, 0x40 ;  /* 0x000000408b945836 */ /* 0x000fe20000000000 */
[C---:B------:R-:W-:Y:S01]  /*5aa40*/  FSETP.GT.AND P4, PT, R45.reuse, R2, PT ;  /* 0x000000022d00720b */ /* 0x040fe20003f84000 */
[----:B0-----:R-:W-:Y:S01]  /*5aa50*/  UIADD3 UR5, UPT, UPT, UR5, 0x2f5, URZ ;  /* 0x000002f505057890 */ /* 0x001fe2000fffe0ff */
[----:B------:R-:W-:Y:S01]  /*5aa60*/  FSETP.GT.AND P1, PT, R45, R0, PT ;  /* 0x000000002d00720b */ /* 0x000fe20003f24000 */
[----:B------:R-:W0:Y:S01]  /*5aa70*/  LDCU UR7, c[0x0][0x398] ;  /* 0x00007300ff0777ac */ /* 0x000e220008000800 */
[----:B------:R-:W-:Y:S01]  /*5aa80*/  I2FP.F32.S32 R0, UR8 ;  /* 0x0000000800007c45 */ /* 0x000fe20008201400 */
[----:B------:R-:W-:Y:S01]  /*5aa90*/  @P3 VIADD R129, R120, 0x40 ;  /* 0x0000004078813836 */ /* 0x000fe20000000000 */
[----:B------:R-:W-:-:S02]  /*5aaa0*/  I2FP.F32.S32 R2, UR10 ;  /* 0x0000000a00027c45 */ /* 0x000fc40008201400 */
[----:B------:R-:W2:Y:S01]  /*5aab0*/  LDCU UR8, c[0x0][0x398] ;  /* 0x00007300ff0877ac */ /* 0x000ea20008000800 */
[----:B------:R-:W-:Y:S01]  /*5aac0*/  FSETP.GT.AND P5, PT, R45, R0, PT ;  /* 0x000000002d00720b */ /* 0x000fe20003fa4000 */
[----:B------:R-:W-:Y:S01]  /*5aad0*/  @P6 VIADD R111, R73, 0x40 ;  /* 0x00000040496f6836 */ /* 0x000fe20000000000 */
[----:B------:R-:W-:Y:S01]  /*5aae0*/  FSETP.GT.AND P3, PT, R45, R2, PT ;  /* 0x000000022d00720b */ /* 0x000fe20003f64000 */
[----:B-1----:R-:W-:Y:S01]  /*5aaf0*/  UIADD3 UR6, UPT, UPT, UR6, 0x2f6, URZ ;  /* 0x000002f606067890 */ /* 0x002fe2000fffe0ff */
[----:B------:R-:W-:Y:S01]  /*5ab00*/  I2FP.F32.S32 R0, UR9 ;  /* 0x0000000900007c45 */ /* 0x000fe20008201400 */
[----:B------:R-:W-:Y:S01]  /*5ab10*/  @P4 VIADD R88, R23, 0x40 ;  /* 0x0000004017584836 */ /* 0x000fe20000000000 */
[----:B------:R-:W-:Y:S01]  /*5ab20*/  I2FP.F32.S32 R2, UR11 ;  /* 0x0000000b00027c45 */ /* 0x000fe20008201400 */
[----:B------:R-:W-:Y:S01]  /*5ab30*/  UIADD3 UR9, UPT, UPT, UR4, 0x2f3, URZ ;  /* 0x000002f304097890 */ /* 0x000fe2000fffe0ff */
[----:B------:R-:W-:Y:S01]  /*5ab40*/  FSETP.GT.AND P6, PT, R45, R0, PT ;  /* 0x000000002d00720b */ /* 0x000fe20003fc4000 */
[----:B------:R-:W-:Y:S01]  /*5ab50*/  @P1 VIADD R8, R59, 0x40 ;  /* 0x000000403b081836 */ /* 0x000fe20000000000 */
[----:B------:R-:W-:Y:S01]  /*5ab60*/  I2FP.F32.S32 R0, UR5 ;  /* 0x0000000500007c45 */ /* 0x000fe20008201400 */
[----:B0-----:R-:W-:Y:S01]  /*5ab70*/  UIADD3 UR5, UPT, UPT, UR7, 0x2f0, URZ ;  /* 0x000002f007057890 */ /* 0x001fe2000fffe0ff */
[----:B------:R-:W-:Y:S01]  /*5ab80*/  FSETP.GT.AND P4, PT, R45, R2, PT ;  /* 0x000000022d00720b */ /* 0x000fe20003f84000 */
[----:B------:R-:W-:Y:S01]  /*5ab90*/  @P5 VIADD R166, R148, 0x80 ;  /* 0x0000008094a65836 */ /* 0x000fe20000000000 */
[----:B------:R-:W-:Y:S01]  /*5aba0*/  I2FP.F32.S32 R2, UR6 ;  /* 0x0000000600027c45 */ /* 0x000fe20008201400 */
[----:B------:R-:W-:Y:S01]  /*5abb0*/  @P3 VIADD R129, R111, 0x80 ;  /* 0x000000806f813836 */ /* 0x000fe20000000000 */
[C---:B------:R-:W-:Y:S01]  /*5abc0*/  FSETP.GT.AND P5, PT, R45.reuse, R0, PT ;  /* 0x000000002d00720b */ /* 0x040fe20003fa4000 */
[----:B--2---:R-:W-:Y:S01]  /*5abd0*/  UIADD3 UR6, UPT, UPT, UR8, 0x2f4, URZ ;  /* 0x000002f408067890 */ /* 0x004fe2000fffe0ff */
[----:B------:R-:W-:Y:S01]  /*5abe0*/  FSETP.GT.AND P3, PT, R45, R2, PT ;  /* 0x000000022d00720b */ /* 0x000fe20003f64000 */
[----:B------:R-:W-:Y:S01]  /*5abf0*/  UIADD3 UR7, UPT, UPT, UR4, 0x2f7, URZ ;  /* 0x000002f704077890 */ /* 0x000fe2000fffe0ff */
[----:B------:R-:W-:Y:S01]  /*5ac00*/  I2FP.F32.S32 R0, UR5 ;  /* 0x0000000500007c45 */ /* 0x000fe20008201400 */
[----:B------:R-:W-:Y:S01]  /*5ac10*/  UIADD3 UR5, UPT, UPT, UR4, 0x2ef, URZ ;  /* 0x000002ef04057890 */ /* 0x000fe2000fffe0ff */
[----:B------:R-:W-:Y:S01]  /*5ac20*/  I2FP.F32.S32 R2, UR9 ;  /* 0x0000000900027c45 */ /* 0x000fe20008201400 */
[----:B------:R-:W-:Y:S01]  /*5ac30*/  UIADD3 UR8, UPT, UPT, UR4, 0x2df, URZ ;  /* 0x000002df04087890 */ /* 0x000fe2000fffe0ff */
[----:B------:R-:W-:Y:S01]  /*5ac40*/  SEL R10, R10, RZ, P0 ;  /* 0x000000ff0a0a7207 */ /* 0x000fe20000000000 */
[----:B------:R-:W-:Y:S01]  /*5ac50*/  @P6 VIADD R78, R31, 0x40 ;  /* 0x000000401f4e6836 */ /* 0x000fe20000000000 */
[----:B------:R-:W-:-:S02]  /*5ac60*/  FSETP.GT.AND P0, PT, R45, R0, !P0 ;  /* 0x000000002d00720b */ /* 0x000fc40004704000 */
[----:B------:R-:W-:Y:S01]  /*5ac70*/  FSETP.GT.AND P2, PT, R45, R2, PT ;  /* 0x000000022d00720b */ /* 0x000fe20003f44000 */
[----:B------:R-:W-:Y:S01]  /*5ac80*/  @P4 VIADD R8, R78, 0x80 ;  /* 0x000000804e084836 */ /* 0x000fe20000000000 */
[----:B------:R-:W-:Y:S01]  /*5ac90*/  I2FP.F32.S32 R0, UR6 ;  /* 0x0000000600007c45 */ /* 0x000fe20008201400 */
[----:B------:R-:W-:Y:S01]  /*5aca0*/  UIADD3 UR6, UPT, UPT, UR4, 0x2bf, URZ ;  /* 0x000002bf04067890 */ /* 0x000fe2000fffe0ff */
[----:B------:R-:W-:Y:S02]  /*5acb0*/  I2FP.F32.S32 R2, UR7 ;  /* 0x0000000700027c45 */ /* 0x000fe40008201400 */
[----:B------:R-:W-:Y:S02]  /*5acc0*/  SEL R47, R47, 0x6, P3 ;  /* 0x000000062f2f7807 */ /* 0x000fe40001800000 */
[----:B------:R-:W-:Y:S02]  /*5acd0*/  FSETP.GT.AND P3, PT, R45, R0, !P5 ;  /* 0x000000002d00720b */ /* 0x000fe40006f64000 */
[----:B------:R-:W-:-:S02]  /*5ace0*/  SEL R3, RZ, 0x1, !P0 ;  /* 0x00000001ff037807 */ /* 0x000fc40004000000 */
[----:B------:R-:W-:Y:S02]  /*5acf0*/  FSETP.GT.AND P0, PT, R45, R2, PT ;  /* 0x000000022d00720b */ /* 0x000fe40003f04000 */
[----:B------:R-:W-:Y:S01]  /*5ad00*/  I2FP.F32.S32 R2, UR5 ;  /* 0x0000000500027c45 */ /* 0x000fe20008201400 */
[----:B------:R-:W-:Y:S01]  /*5ad10*/  UIADD3 UR5, UPT, UPT, UR4, 0x27f, URZ ;  /* 0x0000027f04057890 */ /* 0x000fe2000fffe0ff */
[----:B------:R-:W-:Y:S01]  /*5ad20*/  SEL R47, R47, 0x4, P5 ;  /* 0x000000042f2f7807 */ /* 0x000fe20002800000 */
[----:B------:R-:W-:Y:S01]  /*5ad30*/  IMAD.IADD R3, R10, 0x1, R3 ;  /* 0x000000010a037824 */ /* 0x000fe200078e0203 */
[----:B------:R-:W-:Y:S02]  /*5ad40*/  SEL R0, RZ, 0x1, !P3 ;  /* 0x00000001ff007807 */ /* 0x000fe40005800000 */
[C---:B------:R-:W-:Y:S02]  /*5ad50*/  FSETP.GT.AND P5, PT, R45.reuse, R2, PT ;  /* 0x000000022d00720b */ /* 0x040fe40003fa4000 */
[----:B------:R-:W-:Y:S01]  /*5ad60*/  I2FP.F32.S32 R4, UR8 ;  /* 0x0000000800047c45 */ /* 0x000fe20008201400 */
[----:B------:R-:W-:Y:S01]  /*5ad70*/  @P2 IMAD.IADD R3, R0, 0x1, R47 ;  /* 0x0000000100032824 */ /* 0x000fe200078e022f */
[----:B------:R-:W-:Y:S01]  /*5ad80*/  I2FP.F32.S32 R0, UR6 ;  /* 0x0000000600007c45 */ /* 0x000fe20008201400 */
[----:B------:R-:W-:Y:S01]  /*5ad90*/  UIADD3 UR6, UPT, UPT, UR4, 0xff, URZ ;  /* 0x000000ff04067890 */ /* 0x000fe2000fffe0ff */
[----:B------:R-:W-:Y:S01]  /*5ada0*/  I2FP.F32.S32 R2, UR5 ;  /* 0x0000000500027c45 */ /* 0x000fe20008201400 */
[----:B------:R-:W-:Y:S01]  /*5adb0*/  UIADD3 UR5, UPT, UPT, UR4, 0x2ff, URZ ;  /* 0x000002ff04057890 */ /* 0x000fe2000fffe0ff */
[C---:B------:R-:W-:Y:S01]  /*5adc0*/  FSETP.GT.AND P3, PT, R45.reuse, R4, PT ;  /* 0x000000042d00720b */ /* 0x040fe20003f64000 */
[----:B------:R-:W-:Y:S01]  /*5add0*/  @P0 VIADD R3, R6, 0x8 ;  /* 0x0000000806030836 */ /* 0x000fe20000000000 */
[C---:B------:R-:W-:Y:S01]  /*5ade0*/  FSETP.GT.AND P2, PT, R45.reuse, R0, PT ;  /* 0x000000002d00720b */ /* 0x040fe20003f44000 */
[----:B------:R-:W-:Y:S01]  /*5adf0*/  UIADD3 UR4, UPT, UPT, UR4, 0x1ff, URZ ;  /* 0x000001ff04047890 */ /* 0x000fe2000fffe0ff */
[----:B------:R-:W-:Y:S01]  /*5ae00*/  FSETP.GT.AND P0, PT, R45, R2, PT ;  /* 0x000000022d00720b */ /* 0x000fe20003f04000 */
[----:B------:R-:W-:Y:S01]  /*5ae10*/  @P5 VIADD R56, R3, 0x10 ;  /* 0x0000001003385836 */ /* 0x000fe20000000000 */
[----:B------:R-:W-:-:S02]  /*5ae20*/  I2FP.F32.S32 R0, UR6 ;  /* 0x0000000600007c45 */ /* 0x000fc40008201400 */
[----:B------:R-:W-:Y:S02]  /*5ae30*/  I2FP.F32.S32 R2, UR5 ;  /* 0x0000000500027c45 */ /* 0x000fe40008201400 */
[C---:B------:R-:W-:Y:S02]  /*5ae40*/  FSETP.GT.AND P5, PT, R45.reuse, R0, PT ;  /* 0x000000002d00720b */ /* 0x040fe40003fa4000 */
[----:B------:R-:W-:Y:S01]  /*5ae50*/  FSETP.GT.AND P1, PT, R45, R2, PT ;  /* 0x000000022d00720b */ /* 0x000fe20003f24000 */
[----:B------:R-:W-:Y:S01]  /*5ae60*/  @P3 VIADD R27, R56, 0x20 ;  /* 0x00000020381b3836 */ /* 0x000fe20000000000 */
[----:B------:R-:W-:Y:S01]  /*5ae70*/  I2FP.F32.S32 R0, UR4 ;  /* 0x0000000400007c45 */ /* 0x000fe20008201400 */
[----:B------:R-:W0:Y:S02]  /*5ae80*/  LDC.64 R2, c[0x0][0x3a0] ;  /* 0x0000e800ff027b82 */ /* 0x000e240000000a00 */
[----:B------:R-:W-:Y:S01]  /*5ae90*/  @P2 VIADD R14, R27, 0x40 ;  /* 0x000000401b0e2836 */ /* 0x000fe20000000000 */
[----:B------:R-:W-:Y:S01]  /*5aea0*/  FSETP.GT.AND P3, PT, R45, R0, PT ;  /* 0x000000002d00720b */ /* 0x000fe20003f64000 */
[C---:B------:R-:W-:Y:S01]  /*5aeb0*/  VIADD R0, R46.reuse, 0x1 ;  /* 0x000000012e007836 */ /* 0x040fe20000000000 */
[----:B------:R-:W-:Y:S01]  /*5aec0*/  ISETP.NE.AND P2, PT, R46, R48, PT ;  /* 0x000000302e00720c */ /* 0x000fe20003f45270 */
[----:B------:R-:W-:Y:S01]  /*5aed0*/  @P0 VIADD R88, R14, 0x80 ;  /* 0x000000800e580836 */ /* 0x000fe20000000000 */
[----:B------:R-:W-:Y:S01]  /*5aee0*/  ISETP.NE.AND P0, PT, R46, R66, PT ;  /* 0x000000422e00720c */ /* 0x000fe20003f05270 */
[----:B------:R-:W-:-:S02]  /*5aef0*/  @P5 VIADD R166, R129, 0x100 ;  /* 0x0000010081a65836 */ /* 0x000fc40000000000 */
[----:B------:R-:W-:-:S06]  /*5af00*/  @P1 VIADD R88, R8, 0x100 ;  /* 0x0000010008581836 */ /* 0x000fcc0000000000 */
[----:B------:R-:W-:Y:S02]  /*5af10*/  @P3 VIADD R166, R88, 0x200 ;  /* 0x0000020058a63836 */ /* 0x000fe40000000000 */
[----:B------:R-:W-:-:S03]  /*5af20*/  @P2 IMAD.MOV R0, RZ, RZ, R46 ;  /* 0x000000ffff002224 */ /* 0x000fc600078e022e */
[----:B------:R-:W-:Y:S01]  /*5af30*/  ISETP.NE.AND P1, PT, R46, R166, PT ;  /* 0x000000a62e00720c */ /* 0x000fe20003f25270 */
[----:B------:R-:W-:Y:S02]  /*5af40*/  VIADD R4, R0, 0x1 ;  /* 0x0000000100047836 */ /* 0x000fe40000000000 */
[----:B------:R-:W-:Y:S02]  /*5af50*/  @P0 IMAD.MOV R4, RZ, RZ, R0 ;  /* 0x000000ffff040224 */ /* 0x000fe400078e0200 */
[----:B0-----:R-:W-:-:S04]  /*5af60*/  IMAD.WIDE R2, R252, 0x4, R2 ;  /* 0x00000004fc027825 */ /* 0x001fc800078e0202 */
[----:B------:R-:W-:-:S04]  /*5af70*/  VIADD R5, R4, 0x1 ;  /* 0x0000000104057836 */ /* 0x000fc80000000000 */
[----:B------:R-:W-:-:S05]  /*5af80*/  @P1 IMAD.MOV R5, RZ, RZ, R4 ;  /* 0x000000ffff051224 */ /* 0x000fca00078e0204 */
[----:B------:R-:W-:-:S05]  /*5af90*/  I2FP.F32.U32 R5, R5 ;  /* 0x0000000500057245 */ /* 0x000fca0000201000 */
[----:B------:R-:W-:Y:S01]  /*5afa0*/  STG.E desc[UR40][R2.64], R5 ;  /* 0x0000000502007986 */ /* 0x000fe2000c101928 */
[----:B------:R-:W-:Y:S05]  /*5afb0*/  EXIT ;  /* 0x000000000000794d */ /* 0x000fea0003800000 */
.L_x_0:
[----:B------:R-:W-:-:S00]  /*5afc0*/  BRA `(.L_x_0) ;  /* 0xfffffffc00fc7947 */ /* 0x000fc0000383ffff */
[----:B------:R-:W-:-:S00]  /*5afd0*/  NOP ;  /* 0x0000000000007918 */ /* 0x000fc00000000000 */
        /* <DEDUP_REMOVED lines=10> */
.L_x_1:


//--------------------- .nv.shared.reserved.0     --------------------------
	.section	.nv.shared.reserved.0,"aw",@nobits
	.weak		__nv_reservedSMEM_offset_0_alias
	.size		__nv_reservedSMEM_offset_0_alias, 0, 64
	.other		__nv_reservedSMEM_offset_0_alias,@"STO_CUDA_RESERVED_SHARED STV_DEFAULT"
__nv_reservedSMEM_offset_0_alias:
	.zero		0
	.zero		64


//--------------------- .nv.constant0._Z9RF_kernelPfiiiiiS_ --------------------------
	.section	.nv.constant0._Z9RF_kernelPfiiiiiS_,"a",@progbits
	.sectionflags	@""
	.align	4
.nv.constant0._Z9RF_kernelPfiiiiiS_:
	.zero		936


//--------------------- SYMBOLS --------------------------

	.type		.nv.reservedSmem.offset0,@object
	.size		.nv.reservedSmem.offset0,0x4
